/*
 * SPDX-FileCopyrightText: Copyright (c) 2025 NVIDIA CORPORATION & AFFILIATES. All rights reserved.
 * SPDX-License-Identifier: BSD-3-Clause
 */

#include "group_norm_nhwc_bwd_one_pass_kernel.cuh"
#include "group_norm_nhwc_fwd_one_pass_kernel.cuh"
#include "macros.h"

GN_FWD_BWD_ONE_PASS_DEFINITION(/* CHANNELS_PER_GROUP */ 28, /* THREADS_PER_BLOCK */ 448)


// ===== COMPILED SASS (sm_90a) =====

	.target	sm_90a

	.elftype	@"ET_EXEC"


//--------------------- .note.nv.tkinfo           --------------------------
	.section	.note.nv.tkinfo,"",@"SHT_NOTE"
	.sectionflags	@"SHF_NOTE_NV_TKINFO"
	.tkinfo
        /*0018*/ 	.word	0x00000002
        /*0030*/ 	.string	""
        /*0030*/ 	.string	"ptxas"
        /*0030*/ 	.string	"Cuda compilation tools, release 13.0, V13.0.88"
        /*0030*/ 	.string	"Build cuda_13.0.r13.0/compiler.36424714_0"
        /*0030*/ 	.string	"-arch sm_90a -m 64 "



//--------------------- .note.nv.cuinfo           --------------------------
	.section	.note.nv.cuinfo,"",@"SHT_NOTE"
	.sectionflags	@"SHF_NOTE_NV_CUINFO"
        /*0018*/ 	.short	0x0002
        /*001a*/ 	.short	0x005a
        /*001c*/ 	.short	0x0082
	.zero		2


//--------------------- .nv.info                  --------------------------
	.section	.nv.info,"",@"SHT_CUDA_INFO"
	.align	4


	//----- nvinfo : EIATTR_REGCOUNT
	.align		4
        /*0000*/ 	.byte	0x04, 0x2f
        /*0002*/ 	.short	(.L_41 - .L_40)
	.align		4
.L_40:
        /*0004*/ 	.word	index@(_Z35group_norm_nhwc_fwd_one_pass_kernelI11Fp32IOFp16WLi512ELi28ELi448EEv26Group_norm_nhwc_fwd_params)
        /*0008*/ 	.word	0x0000006c


	//----- nvinfo : EIATTR_FRAME_SIZE
	.align		4
.L_41:
        /*000c*/ 	.byte	0x04, 0x11
        /*000e*/ 	.short	(.L_43 - .L_42)
	.align		4
.L_42:
        /*0010*/ 	.word	index@(_Z35group_norm_nhwc_fwd_one_pass_kernelI11Fp32IOFp16WLi512ELi28ELi448EEv26Group_norm_nhwc_fwd_params)
        /*0014*/ 	.word	0x00000000


	//----- nvinfo : EIATTR_REGCOUNT
	.align		4
.L_43:
        /*0018*/ 	.byte	0x04, 0x2f
        /*001a*/ 	.short	(.L_45 - .L_44)
	.align		4
.L_44:
        /*001c*/ 	.word	index@(_Z35group_norm_nhwc_fwd_one_pass_kernelI11Fp32IOFp16WLi256ELi28ELi448EEv26Group_norm_nhwc_fwd_params)
        /*0020*/ 	.word	0x00000034


	//----- nvinfo : EIATTR_FRAME_SIZE
	.align		4
.L_45:
        /*0024*/ 	.byte	0x04, 0x11
        /*0026*/ 	.short	(.L_47 - .L_46)
	.align		4
.L_46:
        /*0028*/ 	.word	index@(_Z35group_norm_nhwc_fwd_one_pass_kernelI11Fp32IOFp16WLi256ELi28ELi448EEv26Group_norm_nhwc_fwd_params)
        /*002c*/ 	.word	0x00000000


	//----- nvinfo : EIATTR_REGCOUNT
	.align		4
.L_47:
        /*0030*/ 	.byte	0x04, 0x2f
        /*0032*/ 	.short	(.L_49 - .L_48)
	.align		4
.L_48:
        /*0034*/ 	.word	index@(_Z35group_norm_nhwc_fwd_one_pass_kernelI11Fp32IOFp16WLi128ELi28ELi448EEv26Group_norm_nhwc_fwd_params)
        /*0038*/ 	.word	0x00000028


	//----- nvinfo : EIATTR_FRAME_SIZE
	.align		4
.L_49:
        /*003c*/ 	.byte	0x04, 0x11
        /*003e*/ 	.short	(.L_51 - .L_50)
	.align		4
.L_50:
        /*0040*/ 	.word	index@(_Z35group_norm_nhwc_fwd_one_pass_kernelI11Fp32IOFp16WLi128ELi28ELi448EEv26Group_norm_nhwc_fwd_params)
        /*0044*/ 	.word	0x00000000


	//----- nvinfo : EIATTR_REGCOUNT
	.align		4
.L_51:
        /*0048*/ 	.byte	0x04, 0x2f
        /*004a*/ 	.short	(.L_53 - .L_52)
	.align		4
.L_52:
        /*004c*/ 	.word	index@(_Z35group_norm_nhwc_fwd_one_pass_kernelI11Fp32IOFp16WLi64ELi28ELi448EEv26Group_norm_nhwc_fwd_params)
        /*0050*/ 	.word	0x00000020


	//----- nvinfo : EIATTR_FRAME_SIZE
	.align		4
.L_53:
        /*0054*/ 	.byte	0x04, 0x11
        /*0056*/ 	.short	(.L_55 - .L_54)
	.align		4
.L_54:
        /*0058*/ 	.word	index@(_Z35group_norm_nhwc_fwd_one_pass_kernelI11Fp32IOFp16WLi64ELi28ELi448EEv26Group_norm_nhwc_fwd_params)
        /*005c*/ 	.word	0x00000000


	//----- nvinfo : EIATTR_REGCOUNT
	.align		4
.L_55:
        /*0060*/ 	.byte	0x04, 0x2f
        /*0062*/ 	.short	(.L_57 - .L_56)
	.align		4
.L_56:
        /*0064*/ 	.word	index@(_Z35group_norm_nhwc_fwd_one_pass_kernelI11Fp32IOBf16WLi512ELi28ELi448EEv26Group_norm_nhwc_fwd_params)
        /*0068*/ 	.word	0x0000006c


	//----- nvinfo : EIATTR_FRAME_SIZE
	.align		4
.L_57:
        /*006c*/ 	.byte	0x04, 0x11
        /*006e*/ 	.short	(.L_59 - .L_58)
	.align		4
.L_58:
        /*0070*/ 	.word	index@(_Z35group_norm_nhwc_fwd_one_pass_kernelI11Fp32IOBf16WLi512ELi28ELi448EEv26Group_norm_nhwc_fwd_params)
        /*0074*/ 	.word	0x00000000


	//----- nvinfo : EIATTR_REGCOUNT
	.align		4
.L_59:
        /*0078*/ 	.byte	0x04, 0x2f
        /*007a*/ 	.short	(.L_61 - .L_60)
	.align		4
.L_60:
        /*007c*/ 	.word	index@(_Z35group_norm_nhwc_fwd_one_pass_kernelI11Fp32IOBf16WLi256ELi28ELi448EEv26Group_norm_nhwc_fwd_params)
        /*0080*/ 	.word	0x00000034


	//----- nvinfo : EIATTR_FRAME_SIZE
	.align		4
.L_61:
        /*0084*/ 	.byte	0x04, 0x11
        /*0086*/ 	.short	(.L_63 - .L_62)
	.align		4
.L_62:
        /*0088*/ 	.word	index@(_Z35group_norm_nhwc_fwd_one_pass_kernelI11Fp32IOBf16WLi256ELi28ELi448EEv26Group_norm_nhwc_fwd_params)
        /*008c*/ 	.word	0x00000000


	//----- nvinfo : EIATTR_REGCOUNT
	.align		4
.L_63:
        /*0090*/ 	.byte	0x04, 0x2f
        /*0092*/ 	.short	(.L_65 - .L_64)
	.align		4
.L_64:
        /*0094*/ 	.word	index@(_Z35group_norm_nhwc_fwd_one_pass_kernelI11Fp32IOBf16WLi128ELi28ELi448EEv26Group_norm_nhwc_fwd_params)
        /*0098*/ 	.word	0x00000028


	//----- nvinfo : EIATTR_FRAME_SIZE
	.align		4
.L_65:
        /*009c*/ 	.byte	0x04, 0x11
        /*009e*/ 	.short	(.L_67 - .L_66)
	.align		4
.L_66:
        /*00a0*/ 	.word	index@(_Z35group_norm_nhwc_fwd_one_pass_kernelI11Fp32IOBf16WLi128ELi28ELi448EEv26Group_norm_nhwc_fwd_params)
        /*00a4*/ 	.word	0x00000000


	//----- nvinfo : EIATTR_REGCOUNT
	.align		4
.L_67:
        /*00a8*/ 	.byte	0x04, 0x2f
        /*00aa*/ 	.short	(.L_69 - .L_68)
	.align		4
.L_68:
        /*00ac*/ 	.word	index@(_Z35group_norm_nhwc_fwd_one_pass_kernelI11Fp32IOBf16WLi64ELi28ELi448EEv26Group_norm_nhwc_fwd_params)
        /*00b0*/ 	.word	0x00000020


	//----- nvinfo : EIATTR_FRAME_SIZE
	.align		4
.L_69:
        /*00b4*/ 	.byte	0x04, 0x11
        /*00b6*/ 	.short	(.L_71 - .L_70)
	.align		4
.L_70:
        /*00b8*/ 	.word	index@(_Z35group_norm_nhwc_fwd_one_pass_kernelI11Fp32IOBf16WLi64ELi28ELi448EEv26Group_norm_nhwc_fwd_params)
        /*00bc*/ 	.word	0x00000000


	//----- nvinfo : EIATTR_REGCOUNT
	.align		4
.L_71:
        /*00c0*/ 	.byte	0x04, 0x2f
        /*00c2*/ 	.short	(.L_73 - .L_72)
	.align		4
.L_72:
        /*00c4*/ 	.word	index@(_Z35group_norm_nhwc_fwd_one_pass_kernelI11Fp32IOFp32WLi512ELi28ELi448EEv26Group_norm_nhwc_fwd_params)
        /*00c8*/ 	.word	0x0000006c


	//----- nvinfo : EIATTR_FRAME_SIZE
	.align		4
.L_73:
        /*00cc*/ 	.byte	0x04, 0x11
        /*00ce*/ 	.short	(.L_75 - .L_74)
	.align		4
.L_74:
        /*00d0*/ 	.word	index@(_Z35group_norm_nhwc_fwd_one_pass_kernelI11Fp32IOFp32WLi512ELi28ELi448EEv26Group_norm_nhwc_fwd_params)
        /*00d4*/ 	.word	0x00000000


	//----- nvinfo : EIATTR_REGCOUNT
	.align		4
.L_75:
        /*00d8*/ 	.byte	0x04, 0x2f
        /*00da*/ 	.short	(.L_77 - .L_76)
	.align		4
.L_76:
        /*00dc*/ 	.word	index@(_Z35group_norm_nhwc_fwd_one_pass_kernelI11Fp32IOFp32WLi256ELi28ELi448EEv26Group_norm_nhwc_fwd_params)
        /*00e0*/ 	.word	0x00000034


	//----- nvinfo : EIATTR_FRAME_SIZE
	.align		4
.L_77:
        /*00e4*/ 	.byte	0x04, 0x11
        /*00e6*/ 	.short	(.L_79 - .L_78)
	.align		4
.L_78:
        /*00e8*/ 	.word	index@(_Z35group_norm_nhwc_fwd_one_pass_kernelI11Fp32IOFp32WLi256ELi28ELi448EEv26Group_norm_nhwc_fwd_params)
        /*00ec*/ 	.word	0x00000000


	//----- nvinfo : EIATTR_REGCOUNT
	.align		4
.L_79:
        /*00f0*/ 	.byte	0x04, 0x2f
        /*00f2*/ 	.short	(.L_81 - .L_80)
	.align		4
.L_80:
        /*00f4*/ 	.word	index@(_Z35group_norm_nhwc_fwd_one_pass_kernelI11Fp32IOFp32WLi128ELi28ELi448EEv26Group_norm_nhwc_fwd_params)
        /*00f8*/ 	.word	0x00000028


	//----- nvinfo : EIATTR_FRAME_SIZE
	.align		4
.L_81:
        /*00fc*/ 	.byte	0x04, 0x11
        /*00fe*/ 	.short	(.L_83 - .L_82)
	.align		4
.L_82:
        /*0100*/ 	.word	index@(_Z35group_norm_nhwc_fwd_one_pass_kernelI11Fp32IOFp32WLi128ELi28ELi448EEv26Group_norm_nhwc_fwd_params)
        /*0104*/ 	.word	0x00000000


	//----- nvinfo : EIATTR_REGCOUNT
	.align		4
.L_83:
        /*0108*/ 	.byte	0x04, 0x2f
        /*010a*/ 	.short	(.L_85 - .L_84)
	.align		4
.L_84:
        /*010c*/ 	.word	index@(_Z35group_norm_nhwc_fwd_one_pass_kernelI11Fp32IOFp32WLi64ELi28ELi448EEv26Group_norm_nhwc_fwd_params)
        /*0110*/ 	.word	0x00000020


	//----- nvinfo : EIATTR_FRAME_SIZE
	.align		4
.L_85:
        /*0114*/ 	.byte	0x04, 0x11
        /*0116*/ 	.short	(.L_87 - .L_86)
	.align		4
.L_86:
        /*0118*/ 	.word	index@(_Z35group_norm_nhwc_fwd_one_pass_kernelI11Fp32IOFp32WLi64ELi28ELi448EEv26Group_norm_nhwc_fwd_params)
        /*011c*/ 	.word	0x00000000


	//----- nvinfo : EIATTR_REGCOUNT
	.align		4
.L_87:
        /*0120*/ 	.byte	0x04, 0x2f
        /*0122*/ 	.short	(.L_89 - .L_88)
	.align		4
.L_88:
        /*0124*/ 	.word	index@(_Z35group_norm_nhwc_fwd_one_pass_kernelI11Fp16IOFp16WLi512ELi28ELi448EEv26Group_norm_nhwc_fwd_params)
        /*0128*/ 	.word	0x00000045


	//----- nvinfo : EIATTR_FRAME_SIZE
	.align		4
.L_89:
        /*012c*/ 	.byte	0x04, 0x11
        /*012e*/ 	.short	(.L_91 - .L_90)
	.align		4
.L_90:
        /*0130*/ 	.word	index@(_Z35group_norm_nhwc_fwd_one_pass_kernelI11Fp16IOFp16WLi512ELi28ELi448EEv26Group_norm_nhwc_fwd_params)
        /*0134*/ 	.word	0x00000000


	//----- nvinfo : EIATTR_REGCOUNT
	.align		4
.L_91:
        /*0138*/ 	.byte	0x04, 0x2f
        /*013a*/ 	.short	(.L_93 - .L_92)
	.align		4
.L_92:
        /*013c*/ 	.word	index@(_Z35group_norm_nhwc_fwd_one_pass_kernelI11Fp16IOFp16WLi256ELi28ELi448EEv26Group_norm_nhwc_fwd_params)
        /*0140*/ 	.word	0x0000003a


	//----- nvinfo : EIATTR_FRAME_SIZE
	.align		4
.L_93:
        /*0144*/ 	.byte	0x04, 0x11
        /*0146*/ 	.short	(.L_95 - .L_94)
	.align		4
.L_94:
        /*0148*/ 	.word	index@(_Z35group_norm_nhwc_fwd_one_pass_kernelI11Fp16IOFp16WLi256ELi28ELi448EEv26Group_norm_nhwc_fwd_params)
        /*014c*/ 	.word	0x00000000


	//----- nvinfo : EIATTR_REGCOUNT
	.align		4
.L_95:
        /*0150*/ 	.byte	0x04, 0x2f
        /*0152*/ 	.short	(.L_97 - .L_96)
	.align		4
.L_96:
        /*0154*/ 	.word	index@(_Z35group_norm_nhwc_fwd_one_pass_kernelI11Fp16IOFp16WLi128ELi28ELi448EEv26Group_norm_nhwc_fwd_params)
        /*0158*/ 	.word	0x00000020


	//----- nvinfo : EIATTR_FRAME_SIZE
	.align		4
.L_97:
        /*015c*/ 	.byte	0x04, 0x11
        /*015e*/ 	.short	(.L_99 - .L_98)
	.align		4
.L_98:
        /*0160*/ 	.word	index@(_Z35group_norm_nhwc_fwd_one_pass_kernelI11Fp16IOFp16WLi128ELi28ELi448EEv26Group_norm_nhwc_fwd_params)
        /*0164*/ 	.word	0x00000000


	//----- nvinfo : EIATTR_REGCOUNT
	.align		4
.L_99:
        /*0168*/ 	.byte	0x04, 0x2f
        /*016a*/ 	.short	(.L_101 - .L_100)
	.align		4
.L_100:
        /*016c*/ 	.word	index@(_Z35group_norm_nhwc_fwd_one_pass_kernelI11Fp16IOFp16WLi64ELi28ELi448EEv26Group_norm_nhwc_fwd_params)
        /*0170*/ 	.word	0x00000020


	//----- nvinfo : EIATTR_FRAME_SIZE
	.align		4
.L_101:
        /*0174*/ 	.byte	0x04, 0x11
        /*0176*/ 	.short	(.L_103 - .L_102)
	.align		4
.L_102:
        /*0178*/ 	.word	index@(_Z35group_norm_nhwc_fwd_one_pass_kernelI11Fp16IOFp16WLi64ELi28ELi448EEv26Group_norm_nhwc_fwd_params)
        /*017c*/ 	.word	0x00000000


	//----- nvinfo : EIATTR_REGCOUNT
	.align		4
.L_103:
        /*0180*/ 	.byte	0x04, 0x2f
        /*0182*/ 	.short	(.L_105 - .L_104)
	.align		4
.L_104:
        /*0184*/ 	.word	index@(_Z35group_norm_nhwc_fwd_one_pass_kernelI11Fp16IOBf16WLi512ELi28ELi448EEv26Group_norm_nhwc_fwd_params)
        /*0188*/ 	.word	0x00000045


	//----- nvinfo : EIATTR_FRAME_SIZE
	.align		4
.L_105:
        /*018c*/ 	.byte	0x04, 0x11
        /*018e*/ 	.short	(.L_107 - .L_106)
	.align		4
.L_106:
        /*0190*/ 	.word	index@(_Z35group_norm_nhwc_fwd_one_pass_kernelI11Fp16IOBf16WLi512ELi28ELi448EEv26Group_norm_nhwc_fwd_params)
        /*0194*/ 	.word	0x00000000


	//----- nvinfo : EIATTR_REGCOUNT
	.align		4
.L_107:
        /*0198*/ 	.byte	0x04, 0x2f
        /*019a*/ 	.short	(.L_109 - .L_108)
	.align		4
.L_108:
        /*019c*/ 	.word	index@(_Z35group_norm_nhwc_fwd_one_pass_kernelI11Fp16IOBf16WLi256ELi28ELi448EEv26Group_norm_nhwc_fwd_params)
        /*01a0*/ 	.word	0x0000003a


	//----- nvinfo : EIATTR_FRAME_SIZE
	.align		4
.L_109:
        /*01a4*/ 	.byte	0x04, 0x11
        /*01a6*/ 	.short	(.L_111 - .L_110)
	.align		4
.L_110:
        /*01a8*/ 	.word	index@(_Z35group_norm_nhwc_fwd_one_pass_kernelI11Fp16IOBf16WLi256ELi28ELi448EEv26Group_norm_nhwc_fwd_params)
        /*01ac*/ 	.word	0x00000000


	//----- nvinfo : EIATTR_REGCOUNT
	.align		4
.L_111:
        /*01b0*/ 	.byte	0x04, 0x2f
        /*01b2*/ 	.short	(.L_113 - .L_112)
	.align		4
.L_112:
        /*01b4*/ 	.word	index@(_Z35group_norm_nhwc_fwd_one_pass_kernelI11Fp16IOBf16WLi128ELi28ELi448EEv26Group_norm_nhwc_fwd_params)
        /*01b8*/ 	.word	0x00000020


	//----- nvinfo : EIATTR_FRAME_SIZE
	.align		4
.L_113:
        /*01bc*/ 	.byte	0x04, 0x11
        /*01be*/ 	.short	(.L_115 - .L_114)
	.align		4
.L_114:
        /*01c0*/ 	.word	index@(_Z35group_norm_nhwc_fwd_one_pass_kernelI11Fp16IOBf16WLi128ELi28ELi448EEv26Group_norm_nhwc_fwd_params)
        /*01c4*/ 	.word	0x00000000


	//----- nvinfo : EIATTR_REGCOUNT
	.align		4
.L_115:
        /*01c8*/ 	.byte	0x04, 0x2f
        /*01ca*/ 	.short	(.L_117 - .L_116)
	.align		4
.L_116:
        /*01cc*/ 	.word	index@(_Z35group_norm_nhwc_fwd_one_pass_kernelI11Fp16IOBf16WLi64ELi28ELi448EEv26Group_norm_nhwc_fwd_params)
        /*01d0*/ 	.word	0x00000020


	//----- nvinfo : EIATTR_FRAME_SIZE
	.align		4
.L_117:
        /*01d4*/ 	.byte	0x04, 0x11
        /*01d6*/ 	.short	(.L_119 - .L_118)
	.align		4
.L_118:
        /*01d8*/ 	.word	index@(_Z35group_norm_nhwc_fwd_one_pass_kernelI11Fp16IOBf16WLi64ELi28ELi448EEv26Group_norm_nhwc_fwd_params)
        /*01dc*/ 	.word	0x00000000


	//----- nvinfo : EIATTR_REGCOUNT
	.align		4
.L_119:
        /*01e0*/ 	.byte	0x04, 0x2f
        /*01e2*/ 	.short	(.L_121 - .L_120)
	.align		4
.L_120:
        /*01e4*/ 	.word	index@(_Z35group_norm_nhwc_fwd_one_pass_kernelI11Fp16IOFp32WLi512ELi28ELi448EEv26Group_norm_nhwc_fwd_params)
        /*01e8*/ 	.word	0x00000044


	//----- nvinfo : EIATTR_FRAME_SIZE
	.align		4
.L_121:
        /*01ec*/ 	.byte	0x04, 0x11
        /*01ee*/ 	.short	(.L_123 - .L_122)
	.align		4
.L_122:
        /*01f0*/ 	.word	index@(_Z35group_norm_nhwc_fwd_one_pass_kernelI11Fp16IOFp32WLi512ELi28ELi448EEv26Group_norm_nhwc_fwd_params)
        /*01f4*/ 	.word	0x00000000


	//----- nvinfo : EIATTR_REGCOUNT
	.align		4
.L_123:
        /*01f8*/ 	.byte	0x04, 0x2f
        /*01fa*/ 	.short	(.L_125 - .L_124)
	.align		4
.L_124:
        /*01fc*/ 	.word	index@(_Z35group_norm_nhwc_fwd_one_pass_kernelI11Fp16IOFp32WLi256ELi28ELi448EEv26Group_norm_nhwc_fwd_params)
        /*0200*/ 	.word	0x0000003a


	//----- nvinfo : EIATTR_FRAME_SIZE
	.align		4
.L_125:
        /*0204*/ 	.byte	0x04, 0x11
        /*0206*/ 	.short	(.L_127 - .L_126)
	.align		4
.L_126:
        /*0208*/ 	.word	index@(_Z35group_norm_nhwc_fwd_one_pass_kernelI11Fp16IOFp32WLi256ELi28ELi448EEv26Group_norm_nhwc_fwd_params)
        /*020c*/ 	.word	0x00000000


	//----- nvinfo : EIATTR_REGCOUNT
	.align		4
.L_127:
        /*0210*/ 	.byte	0x04, 0x2f
        /*0212*/ 	.short	(.L_129 - .L_128)
	.align		4
.L_128:
        /*0214*/ 	.word	index@(_Z35group_norm_nhwc_fwd_one_pass_kernelI11Fp16IOFp32WLi128ELi28ELi448EEv26Group_norm_nhwc_fwd_params)
        /*0218*/ 	.word	0x00000020


	//----- nvinfo : EIATTR_FRAME_SIZE
	.align		4
.L_129:
        /*021c*/ 	.byte	0x04, 0x11
        /*021e*/ 	.short	(.L_131 - .L_130)
	.align		4
.L_130:
        /*0220*/ 	.word	index@(_Z35group_norm_nhwc_fwd_one_pass_kernelI11Fp16IOFp32WLi128ELi28ELi448EEv26Group_norm_nhwc_fwd_params)
        /*0224*/ 	.word	0x00000000


	//----- nvinfo : EIATTR_REGCOUNT
	.align		4
.L_131:
        /*0228*/ 	.byte	0x04, 0x2f
        /*022a*/ 	.short	(.L_133 - .L_132)
	.align		4
.L_132:
        /*022c*/ 	.word	index@(_Z35group_norm_nhwc_fwd_one_pass_kernelI11Fp16IOFp32WLi64ELi28ELi448EEv26Group_norm_nhwc_fwd_params)
        /*0230*/ 	.word	0x00000020


	//----- nvinfo : EIATTR_FRAME_SIZE
	.align		4
.L_133:
        /*0234*/ 	.byte	0x04, 0x11
        /*0236*/ 	.short	(.L_135 - .L_134)
	.align		4
.L_134:
        /*0238*/ 	.word	index@(_Z35group_norm_nhwc_fwd_one_pass_kernelI11Fp16IOFp32WLi64ELi28ELi448EEv26Group_norm_nhwc_fwd_params)
        /*023c*/ 	.word	0x00000000


	//----- nvinfo : EIATTR_REGCOUNT
	.align		4
.L_135:
        /*0240*/ 	.byte	0x04, 0x2f
        /*0242*/ 	.short	(.L_137 - .L_136)
	.align		4
.L_136:
        /*0244*/ 	.word	index@(_Z35group_norm_nhwc_fwd_one_pass_kernelI11Bf16IOFp16WLi512ELi28ELi448EEv26Group_norm_nhwc_fwd_params)
        /*0248*/ 	.word	0x0000005f


	//----- nvinfo : EIATTR_FRAME_SIZE
	.align		4
.L_137:
        /*024c*/ 	.byte	0x04, 0x11
        /*024e*/ 	.short	(.L_139 - .L_138)
	.align		4
.L_138:
        /*0250*/ 	.word	index@(_Z35group_norm_nhwc_fwd_one_pass_kernelI11Bf16IOFp16WLi512ELi28ELi448EEv26Group_norm_nhwc_fwd_params)
        /*0254*/ 	.word	0x00000000


	//----- nvinfo : EIATTR_REGCOUNT
	.align		4
.L_139:
        /*0258*/ 	.byte	0x04, 0x2f
        /*025a*/ 	.short	(.L_141 - .L_140)
	.align		4
.L_140:
        /*025c*/ 	.word	index@(_Z35group_norm_nhwc_fwd_one_pass_kernelI11Bf16IOFp16WLi256ELi28ELi448EEv26Group_norm_nhwc_fwd_params)
        /*0260*/ 	.word	0x0000003a


	//----- nvinfo : EIATTR_FRAME_SIZE
	.align		4
.L_141:
        /*0264*/ 	.byte	0x04, 0x11
        /*0266*/ 	.short	(.L_143 - .L_142)
	.align		4
.L_142:
        /*0268*/ 	.word	index@(_Z35group_norm_nhwc_fwd_one_pass_kernelI11Bf16IOFp16WLi256ELi28ELi448EEv26Group_norm_nhwc_fwd_params)
        /*026c*/ 	.word	0x00000000


	//----- nvinfo : EIATTR_REGCOUNT
	.align		4
.L_143:
        /*0270*/ 	.byte	0x04, 0x2f
        /*0272*/ 	.short	(.L_145 - .L_144)
	.align		4
.L_144:
        /*0274*/ 	.word	index@(_Z35group_norm_nhwc_fwd_one_pass_kernelI11Bf16IOFp16WLi128ELi28ELi448EEv26Group_norm_nhwc_fwd_params)
        /*0278*/ 	.word	0x00000020


	//----- nvinfo : EIATTR_FRAME_SIZE
	.align		4
.L_145:
        /*027c*/ 	.byte	0x04, 0x11
        /*027e*/ 	.short	(.L_147 - .L_146)
	.align		4
.L_146:
        /*0280*/ 	.word	index@(_Z35group_norm_nhwc_fwd_one_pass_kernelI11Bf16IOFp16WLi128ELi28ELi448EEv26Group_norm_nhwc_fwd_params)
        /*0284*/ 	.word	0x00000000


	//----- nvinfo : EIATTR_REGCOUNT
	.align		4
.L_147:
        /*0288*/ 	.byte	0x04, 0x2f
        /*028a*/ 	.short	(.L_149 - .L_148)
	.align		4
.L_148:
        /*028c*/ 	.word	index@(_Z35group_norm_nhwc_fwd_one_pass_kernelI11Bf16IOFp16WLi64ELi28ELi448EEv26Group_norm_nhwc_fwd_params)
        /*0290*/ 	.word	0x00000020


	//----- nvinfo : EIATTR_FRAME_SIZE
	.align		4
.L_149:
        /*0294*/ 	.byte	0x04, 0x11
        /*0296*/ 	.short	(.L_151 - .L_150)
	.align		4
.L_150:
        /*0298*/ 	.word	index@(_Z35group_norm_nhwc_fwd_one_pass_kernelI11Bf16IOFp16WLi64ELi28ELi448EEv26Group_norm_nhwc_fwd_params)
        /*029c*/ 	.word	0x00000000


	//----- nvinfo : EIATTR_REGCOUNT
	.align		4
.L_151:
        /*02a0*/ 	.byte	0x04, 0x2f
        /*02a2*/ 	.short	(.L_153 - .L_152)
	.align		4
.L_152:
        /*02a4*/ 	.word	index@(_Z35group_norm_nhwc_fwd_one_pass_kernelI11Bf16IOBf16WLi512ELi28ELi448EEv26Group_norm_nhwc_fwd_params)
        /*02a8*/ 	.word	0x0000005f


	//----- nvinfo : EIATTR_FRAME_SIZE
	.align		4
.L_153:
        /*02ac*/ 	.byte	0x04, 0x11
        /*02ae*/ 	.short	(.L_155 - .L_154)
	.align		4
.L_154:
        /*02b0*/ 	.word	index@(_Z35group_norm_nhwc_fwd_one_pass_kernelI11Bf16IOBf16WLi512ELi28ELi448EEv26Group_norm_nhwc_fwd_params)
        /*02b4*/ 	.word	0x00000000


	//----- nvinfo : EIATTR_REGCOUNT
	.align		4
.L_155:
        /*02b8*/ 	.byte	0x04, 0x2f
        /*02ba*/ 	.short	(.L_157 - .L_156)
	.align		4
.L_156:
        /*02bc*/ 	.word	index@(_Z35group_norm_nhwc_fwd_one_pass_kernelI11Bf16IOBf16WLi256ELi28ELi448EEv26Group_norm_nhwc_fwd_params)
        /*02c0*/ 	.word	0x0000003a


	//----- nvinfo : EIATTR_FRAME_SIZE
	.align		4
.L_157:
        /*02c4*/ 	.byte	0x04, 0x11
        /*02c6*/ 	.short	(.L_159 - .L_158)
	.align		4
.L_158:
        /*02c8*/ 	.word	index@(_Z35group_norm_nhwc_fwd_one_pass_kernelI11Bf16IOBf16WLi256ELi28ELi448EEv26Group_norm_nhwc_fwd_params)
        /*02cc*/ 	.word	0x00000000


	//----- nvinfo : EIATTR_REGCOUNT
	.align		4
.L_159:
        /*02d0*/ 	.byte	0x04, 0x2f
        /*02d2*/ 	.short	(.L_161 - .L_160)
	.align		4
.L_160:
        /*02d4*/ 	.word	index@(_Z35group_norm_nhwc_fwd_one_pass_kernelI11Bf16IOBf16WLi128ELi28ELi448EEv26Group_norm_nhwc_fwd_params)
        /*02d8*/ 	.word	0x00000020


	//----- nvinfo : EIATTR_FRAME_SIZE
	.align		4
.L_161:
        /*02dc*/ 	.byte	0x04, 0x11
        /*02de*/ 	.short	(.L_163 - .L_162)
	.align		4
.L_162:
        /*02e0*/ 	.word	index@(_Z35group_norm_nhwc_fwd_one_pass_kernelI11Bf16IOBf16WLi128ELi28ELi448EEv26Group_norm_nhwc_fwd_params)
        /*02e4*/ 	.word	0x00000000


	//----- nvinfo : EIATTR_REGCOUNT
	.align		4
.L_163:
        /*02e8*/ 	.byte	0x04, 0x2f
        /*02ea*/ 	.short	(.L_165 - .L_164)
	.align		4
.L_164:
        /*02ec*/ 	.word	index@(_Z35group_norm_nhwc_fwd_one_pass_kernelI11Bf16IOBf16WLi64ELi28ELi448EEv26Group_norm_nhwc_fwd_params)
        /*02f0*/ 	.word	0x00000020


	//----- nvinfo : EIATTR_FRAME_SIZE
	.align		4
.L_165:
        /*02f4*/ 	.byte	0x04, 0x11
        /*02f6*/ 	.short	(.L_167 - .L_166)
	.align		4
.L_166:
        /*02f8*/ 	.word	index@(_Z35group_norm_nhwc_fwd_one_pass_kernelI11Bf16IOBf16WLi64ELi28ELi448EEv26Group_norm_nhwc_fwd_params)
        /*02fc*/ 	.word	0x00000000


	//----- nvinfo : EIATTR_REGCOUNT
	.align		4
.L_167:
        /*0300*/ 	.byte	0x04, 0x2f
        /*0302*/ 	.short	(.L_169 - .L_168)
	.align		4
.L_168:
        /*0304*/ 	.word	index@(_Z35group_norm_nhwc_fwd_one_pass_kernelI11Bf16IOFp32WLi512ELi28ELi448EEv26Group_norm_nhwc_fwd_params)
        /*0308*/ 	.word	0x0000005e


	//----- nvinfo : EIATTR_FRAME_SIZE
	.align		4
.L_169:
        /*030c*/ 	.byte	0x04, 0x11
        /*030e*/ 	.short	(.L_171 - .L_170)
	.align		4
.L_170:
        /*0310*/ 	.word	index@(_Z35group_norm_nhwc_fwd_one_pass_kernelI11Bf16IOFp32WLi512ELi28ELi448EEv26Group_norm_nhwc_fwd_params)
        /*0314*/ 	.word	0x00000000


	//----- nvinfo : EIATTR_REGCOUNT
	.align		4
.L_171:
        /*0318*/ 	.byte	0x04, 0x2f
        /*031a*/ 	.short	(.L_173 - .L_172)
	.align		4
.L_172:
        /*031c*/ 	.word	index@(_Z35group_norm_nhwc_fwd_one_pass_kernelI11Bf16IOFp32WLi256ELi28ELi448EEv26Group_norm_nhwc_fwd_params)
        /*0320*/ 	.word	0x0000003a


	//----- nvinfo : EIATTR_FRAME_SIZE
	.align		4
.L_173:
        /*0324*/ 	.byte	0x04, 0x11
        /*0326*/ 	.short	(.L_175 - .L_174)
	.align		4
.L_174:
        /*0328*/ 	.word	index@(_Z35group_norm_nhwc_fwd_one_pass_kernelI11Bf16IOFp32WLi256ELi28ELi448EEv26Group_norm_nhwc_fwd_params)
        /*032c*/ 	.word	0x00000000


	//----- nvinfo : EIATTR_REGCOUNT
	.align		4
.L_175:
        /*0330*/ 	.byte	0x04, 0x2f
        /*0332*/ 	.short	(.L_177 - .L_176)
	.align		4
.L_176:
        /*0334*/ 	.word	index@(_Z35group_norm_nhwc_fwd_one_pass_kernelI11Bf16IOFp32WLi128ELi28ELi448EEv26Group_norm_nhwc_fwd_params)
        /*0338*/ 	.word	0x00000020


	//----- nvinfo : EIATTR_FRAME_SIZE
	.align		4
.L_177:
        /*033c*/ 	.byte	0x04, 0x11
        /*033e*/ 	.short	(.L_179 - .L_178)
	.align		4
.L_178:
        /*0340*/ 	.word	index@(_Z35group_norm_nhwc_fwd_one_pass_kernelI11Bf16IOFp32WLi128ELi28ELi448EEv26Group_norm_nhwc_fwd_params)
        /*0344*/ 	.word	0x00000000


	//----- nvinfo : EIATTR_REGCOUNT
	.align		4
.L_179:
        /*0348*/ 	.byte	0x04, 0x2f
        /*034a*/ 	.short	(.L_181 - .L_180)
	.align		4
.L_180:
        /*034c*/ 	.word	index@(_Z35group_norm_nhwc_fwd_one_pass_kernelI11Bf16IOFp32WLi64ELi28ELi448EEv26Group_norm_nhwc_fwd_params)
        /*0350*/ 	.word	0x00000020


	//----- nvinfo : EIATTR_FRAME_SIZE
	.align		4
.L_181:
        /*0354*/ 	.byte	0x04, 0x11
        /*0356*/ 	.short	(.L_183 - .L_182)
	.align		4
.L_182:
        /*0358*/ 	.word	index@(_Z35group_norm_nhwc_fwd_one_pass_kernelI11Bf16IOFp32WLi64ELi28ELi448EEv26Group_norm_nhwc_fwd_params)
        /*035c*/ 	.word	0x00000000


	//----- nvinfo : EIATTR_REGCOUNT
	.align		4
.L_183:
        /*0360*/ 	.byte	0x04, 0x2f
        /*0362*/ 	.short	(.L_185 - .L_184)
	.align		4
.L_184:
        /*0364*/ 	.word	index@(_Z35group_norm_nhwc_bwd_one_pass_kernelI11Fp32IOFp16WLi512ELi28ELi448EEv26Group_norm_nhwc_bwd_params)
        /*0368*/ 	.word	0x00000080


	//----- nvinfo : EIATTR_FRAME_SIZE
	.align		4
.L_185:
        /*036c*/ 	.byte	0x04, 0x11
        /*036e*/ 	.short	(.L_187 - .L_186)
	.align		4
.L_186:
        /*0370*/ 	.word	index@(_Z35group_norm_nhwc_bwd_one_pass_kernelI11Fp32IOFp16WLi512ELi28ELi448EEv26Group_norm_nhwc_bwd_params)
        /*0374*/ 	.word	0x00000000


	//----- nvinfo : EIATTR_REGCOUNT
	.align		4
.L_187:
        /*0378*/ 	.byte	0x04, 0x2f
        /*037a*/ 	.short	(.L_189 - .L_188)
	.align		4
.L_188:
        /*037c*/ 	.word	index@(_Z35group_norm_nhwc_bwd_one_pass_kernelI11Fp32IOFp16WLi256ELi28ELi448EEv26Group_norm_nhwc_bwd_params)
        /*0380*/ 	.word	0x00000048


	//----- nvinfo : EIATTR_FRAME_SIZE
	.align		4
.L_189:
        /*0384*/ 	.byte	0x04, 0x11
        /*0386*/ 	.short	(.L_191 - .L_190)
	.align		4
.L_190:
        /*0388*/ 	.word	index@(_Z35group_norm_nhwc_bwd_one_pass_kernelI11Fp32IOFp16WLi256ELi28ELi448EEv26Group_norm_nhwc_bwd_params)
        /*038c*/ 	.word	0x00000000


	//----- nvinfo : EIATTR_REGCOUNT
	.align		4
.L_191:
        /*0390*/ 	.byte	0x04, 0x2f
        /*0392*/ 	.short	(.L_193 - .L_192)
	.align		4
.L_192:
        /*0394*/ 	.word	index@(_Z35group_norm_nhwc_bwd_one_pass_kernelI11Fp32IOFp16WLi128ELi28ELi448EEv26Group_norm_nhwc_bwd_params)
        /*0398*/ 	.word	0x00000048


	//----- nvinfo : EIATTR_FRAME_SIZE
	.align		4
.L_193:
        /*039c*/ 	.byte	0x04, 0x11
        /*039e*/ 	.short	(.L_195 - .L_194)
	.align		4
.L_194:
        /*03a0*/ 	.word	index@(_Z35group_norm_nhwc_bwd_one_pass_kernelI11Fp32IOFp16WLi128ELi28ELi448EEv26Group_norm_nhwc_bwd_params)
        /*03a4*/ 	.word	0x00000000


	//----- nvinfo : EIATTR_REGCOUNT
	.align		4
.L_195:
        /*03a8*/ 	.byte	0x04, 0x2f
        /*03aa*/ 	.short	(.L_197 - .L_196)
	.align		4
.L_196:
        /*03ac*/ 	.word	index@(_Z35group_norm_nhwc_bwd_one_pass_kernelI11Fp32IOFp16WLi64ELi28ELi448EEv26Group_norm_nhwc_bwd_params)
        /*03b0*/ 	.word	0x00000028


	//----- nvinfo : EIATTR_FRAME_SIZE
	.align		4
.L_197:
        /*03b4*/ 	.byte	0x04, 0x11
        /*03b6*/ 	.short	(.L_199 - .L_198)
	.align		4
.L_198:
        /*03b8*/ 	.word	index@(_Z35group_norm_nhwc_bwd_one_pass_kernelI11Fp32IOFp16WLi64ELi28ELi448EEv26Group_norm_nhwc_bwd_params)
        /*03bc*/ 	.word	0x00000000


	//----- nvinfo : EIATTR_REGCOUNT
	.align		4
.L_199:
        /*03c0*/ 	.byte	0x04, 0x2f
        /*03c2*/ 	.short	(.L_201 - .L_200)
	.align		4
.L_200:
        /*03c4*/ 	.word	index@(_Z35group_norm_nhwc_bwd_one_pass_kernelI11Fp32IOBf16WLi512ELi28ELi448EEv26Group_norm_nhwc_bwd_params)
        /*03c8*/ 	.word	0x00000080


	//----- nvinfo : EIATTR_FRAME_SIZE
	.align		4
.L_201:
        /*03cc*/ 	.byte	0x04, 0x11
        /*03ce*/ 	.short	(.L_203 - .L_202)
	.align		4
.L_202:
        /*03d0*/ 	.word	index@(_Z35group_norm_nhwc_bwd_one_pass_kernelI11Fp32IOBf16WLi512ELi28ELi448EEv26Group_norm_nhwc_bwd_params)
        /*03d4*/ 	.word	0x00000000


	//----- nvinfo : EIATTR_REGCOUNT
	.align		4
.L_203:
        /*03d8*/ 	.byte	0x04, 0x2f
        /*03da*/ 	.short	(.L_205 - .L_204)
	.align		4
.L_204:
        /*03dc*/ 	.word	index@(_Z35group_norm_nhwc_bwd_one_pass_kernelI11Fp32IOBf16WLi256ELi28ELi448EEv26Group_norm_nhwc_bwd_params)
        /*03e0*/ 	.word	0x00000048


	//----- nvinfo : EIATTR_FRAME_SIZE
	.align		4
.L_205:
        /*03e4*/ 	.byte	0x04, 0x11
        /*03e6*/ 	.short	(.L_207 - .L_206)
	.align		4
.L_206:
        /*03e8*/ 	.word	index@(_Z35group_norm_nhwc_bwd_one_pass_kernelI11Fp32IOBf16WLi256ELi28ELi448EEv26Group_norm_nhwc_bwd_params)
        /*03ec*/ 	.word	0x00000000


	//----- nvinfo : EIATTR_REGCOUNT
	.align		4
.L_207:
        /*03f0*/ 	.byte	0x04, 0x2f
        /*03f2*/ 	.short	(.L_209 - .L_208)
	.align		4
.L_208:
        /*03f4*/ 	.word	index@(_Z35group_norm_nhwc_bwd_one_pass_kernelI11Fp32IOBf16WLi128ELi28ELi448EEv26Group_norm_nhwc_bwd_params)
        /*03f8*/ 	.word	0x00000048


	//----- nvinfo : EIATTR_FRAME_SIZE
	.align		4
.L_209:
        /*03fc*/ 	.byte	0x04, 0x11
        /*03fe*/ 	.short	(.L_211 - .L_210)
	.align		4
.L_210:
        /*0400*/ 	.word	index@(_Z35group_norm_nhwc_bwd_one_pass_kernelI11Fp32IOBf16WLi128ELi28ELi448EEv26Group_norm_nhwc_bwd_params)
        /*0404*/ 	.word	0x00000000


	//----- nvinfo : EIATTR_REGCOUNT
	.align		4
.L_211:
        /*0408*/ 	.byte	0x04, 0x2f
        /*040a*/ 	.short	(.L_213 - .L_212)
	.align		4
.L_212:
        /*040c*/ 	.word	index@(_Z35group_norm_nhwc_bwd_one_pass_kernelI11Fp32IOBf16WLi64ELi28ELi448EEv26Group_norm_nhwc_bwd_params)
        /*0410*/ 	.word	0x00000028


	//----- nvinfo : EIATTR_FRAME_SIZE
	.align		4
.L_213:
        /*0414*/ 	.byte	0x04, 0x11
        /*0416*/ 	.short	(.L_215 - .L_214)
	.align		4
.L_214:
        /*0418*/ 	.word	index@(_Z35group_norm_nhwc_bwd_one_pass_kernelI11Fp32IOBf16WLi64ELi28ELi448EEv26Group_norm_nhwc_bwd_params)
        /*041c*/ 	.word	0x00000000


	//----- nvinfo : EIATTR_REGCOUNT
	.align		4
.L_215:
        /*0420*/ 	.byte	0x04, 0x2f
        /*0422*/ 	.short	(.L_217 - .L_216)
	.align		4
.L_216:
        /*0424*/ 	.word	index@(_Z35group_norm_nhwc_bwd_one_pass_kernelI11Fp32IOFp32WLi512ELi28ELi448EEv26Group_norm_nhwc_bwd_params)
        /*0428*/ 	.word	0x00000080


	//----- nvinfo : EIATTR_FRAME_SIZE
	.align		4
.L_217:
        /*042c*/ 	.byte	0x04, 0x11
        /*042e*/ 	.short	(.L_219 - .L_218)
	.align		4
.L_218:
        /*0430*/ 	.word	index@(_Z35group_norm_nhwc_bwd_one_pass_kernelI11Fp32IOFp32WLi512ELi28ELi448EEv26Group_norm_nhwc_bwd_params)
        /*0434*/ 	.word	0x00000000


	//----- nvinfo : EIATTR_REGCOUNT
	.align		4
.L_219:
        /*0438*/ 	.byte	0x04, 0x2f
        /*043a*/ 	.short	(.L_221 - .L_220)
	.align		4
.L_220:
        /*043c*/ 	.word	index@(_Z35group_norm_nhwc_bwd_one_pass_kernelI11Fp32IOFp32WLi256ELi28ELi448EEv26Group_norm_nhwc_bwd_params)
        /*0440*/ 	.word	0x00000048


	//----- nvinfo : EIATTR_FRAME_SIZE
	.align		4
.L_221:
        /*0444*/ 	.byte	0x04, 0x11
        /*0446*/ 	.short	(.L_223 - .L_222)
	.align		4
.L_222:
        /*0448*/ 	.word	index@(_Z35group_norm_nhwc_bwd_one_pass_kernelI11Fp32IOFp32WLi256ELi28ELi448EEv26Group_norm_nhwc_bwd_params)
        /*044c*/ 	.word	0x00000000


	//----- nvinfo : EIATTR_REGCOUNT
	.align		4
.L_223:
        /*0450*/ 	.byte	0x04, 0x2f
        /*0452*/ 	.short	(.L_225 - .L_224)
	.align		4
.L_224:
        /*0454*/ 	.word	index@(_Z35group_norm_nhwc_bwd_one_pass_kernelI11Fp32IOFp32WLi128ELi28ELi448EEv26Group_norm_nhwc_bwd_params)
        /*0458*/ 	.word	0x00000048


	//----- nvinfo : EIATTR_FRAME_SIZE
	.align		4
.L_225:
        /*045c*/ 	.byte	0x04, 0x11
        /*045e*/ 	.short	(.L_227 - .L_226)
	.align		4
.L_226:
        /*0460*/ 	.word	index@(_Z35group_norm_nhwc_bwd_one_pass_kernelI11Fp32IOFp32WLi128ELi28ELi448EEv26Group_norm_nhwc_bwd_params)
        /*0464*/ 	.word	0x00000000


	//----- nvinfo : EIATTR_REGCOUNT
	.align		4
.L_227:
        /*0468*/ 	.byte	0x04, 0x2f
        /*046a*/ 	.short	(.L_229 - .L_228)
	.align		4
.L_228:
        /*046c*/ 	.word	index@(_Z35group_norm_nhwc_bwd_one_pass_kernelI11Fp32IOFp32WLi64ELi28ELi448EEv26Group_norm_nhwc_bwd_params)
        /*0470*/ 	.word	0x00000028


	//----- nvinfo : EIATTR_FRAME_SIZE
	.align		4
.L_229:
        /*0474*/ 	.byte	0x04, 0x11
        /*0476*/ 	.short	(.L_231 - .L_230)
	.align		4
.L_230:
        /*0478*/ 	.word	index@(_Z35group_norm_nhwc_bwd_one_pass_kernelI11Fp32IOFp32WLi64ELi28ELi448EEv26Group_norm_nhwc_bwd_params)
        /*047c*/ 	.word	0x00000000


	//----- nvinfo : EIATTR_REGCOUNT
	.align		4
.L_231:
        /*0480*/ 	.byte	0x04, 0x2f
        /*0482*/ 	.short	(.L_233 - .L_232)
	.align		4
.L_232:
        /*0484*/ 	.word	index@(_Z35group_norm_nhwc_bwd_one_pass_kernelI11Fp16IOFp16WLi512ELi28ELi448EEv26Group_norm_nhwc_bwd_params)
        /*0488*/ 	.word	0x00000080


	//----- nvinfo : EIATTR_FRAME_SIZE
	.align		4
.L_233:
        /*048c*/ 	.byte	0x04, 0x11
        /*048e*/ 	.short	(.L_235 - .L_234)
	.align		4
.L_234:
        /*0490*/ 	.word	index@(_Z35group_norm_nhwc_bwd_one_pass_kernelI11Fp16IOFp16WLi512ELi28ELi448EEv26Group_norm_nhwc_bwd_params)
        /*0494*/ 	.word	0x00000000


	//----- nvinfo : EIATTR_REGCOUNT
	.align		4
.L_235:
        /*0498*/ 	.byte	0x04, 0x2f
        /*049a*/ 	.short	(.L_237 - .L_236)
	.align		4
.L_236:
        /*049c*/ 	.word	index@(_Z35group_norm_nhwc_bwd_one_pass_kernelI11Fp16IOFp16WLi256ELi28ELi448EEv26Group_norm_nhwc_bwd_params)
        /*04a0*/ 	.word	0x00000048


	//----- nvinfo : EIATTR_FRAME_SIZE
	.align		4
.L_237:
        /*04a4*/ 	.byte	0x04, 0x11
        /*04a6*/ 	.short	(.L_239 - .L_238)
	.align		4
.L_238:
        /*04a8*/ 	.word	index@(_Z35group_norm_nhwc_bwd_one_pass_kernelI11Fp16IOFp16WLi256ELi28ELi448EEv26Group_norm_nhwc_bwd_params)
        /*04ac*/ 	.word	0x00000000


	//----- nvinfo : EIATTR_REGCOUNT
	.align		4
.L_239:
        /*04b0*/ 	.byte	0x04, 0x2f
        /*04b2*/ 	.short	(.L_241 - .L_240)
	.align		4
.L_240:
        /*04b4*/ 	.word	index@(_Z35group_norm_nhwc_bwd_one_pass_kernelI11Fp16IOFp16WLi128ELi28ELi448EEv26Group_norm_nhwc_bwd_params)
        /*04b8*/ 	.word	0x00000048


	//----- nvinfo : EIATTR_FRAME_SIZE
	.align		4
.L_241:
        /*04bc*/ 	.byte	0x04, 0x11
        /*04be*/ 	.short	(.L_243 - .L_242)
	.align		4
.L_242:
        /*04c0*/ 	.word	index@(_Z35group_norm_nhwc_bwd_one_pass_kernelI11Fp16IOFp16WLi128ELi28ELi448EEv26Group_norm_nhwc_bwd_params)
        /*04c4*/ 	.word	0x00000000


	//----- nvinfo : EIATTR_REGCOUNT
	.align		4
.L_243:
        /*04c8*/ 	.byte	0x04, 0x2f
        /*04ca*/ 	.short	(.L_245 - .L_244)
	.align		4
.L_244:
        /*04cc*/ 	.word	index@(_Z35group_norm_nhwc_bwd_one_pass_kernelI11Fp16IOFp16WLi64ELi28ELi448EEv26Group_norm_nhwc_bwd_params)
        /*04d0*/ 	.word	0x00000028


	//----- nvinfo : EIATTR_FRAME_SIZE
	.align		4
.L_245:
        /*04d4*/ 	.byte	0x04, 0x11
        /*04d6*/ 	.short	(.L_247 - .L_246)
	.align		4
.L_246:
        /*04d8*/ 	.word	index@(_Z35group_norm_nhwc_bwd_one_pass_kernelI11Fp16IOFp16WLi64ELi28ELi448EEv26Group_norm_nhwc_bwd_params)
        /*04dc*/ 	.word	0x00000000


	//----- nvinfo : EIATTR_REGCOUNT
	.align		4
.L_247:
        /*04e0*/ 	.byte	0x04, 0x2f
        /*04e2*/ 	.short	(.L_249 - .L_248)
	.align		4
.L_248:
        /*04e4*/ 	.word	index@(_Z35group_norm_nhwc_bwd_one_pass_kernelI11Fp16IOBf16WLi512ELi28ELi448EEv26Group_norm_nhwc_bwd_params)
        /*04e8*/ 	.word	0x00000080


	//----- nvinfo : EIATTR_FRAME_SIZE
	.align		4
.L_249:
        /*04ec*/ 	.byte	0x04, 0x11
        /*04ee*/ 	.short	(.L_251 - .L_250)
	.align		4
.L_250:
        /*04f0*/ 	.word	index@(_Z35group_norm_nhwc_bwd_one_pass_kernelI11Fp16IOBf16WLi512ELi28ELi448EEv26Group_norm_nhwc_bwd_params)
        /*04f4*/ 	.word	0x00000000


	//----- nvinfo : EIATTR_REGCOUNT
	.align		4
.L_251:
        /*04f8*/ 	.byte	0x04, 0x2f
        /*04fa*/ 	.short	(.L_253 - .L_252)
	.align		4
.L_252:
        /*04fc*/ 	.word	index@(_Z35group_norm_nhwc_bwd_one_pass_kernelI11Fp16IOBf16WLi256ELi28ELi448EEv26Group_norm_nhwc_bwd_params)
        /*0500*/ 	.word	0x00000048


	//----- nvinfo : EIATTR_FRAME_SIZE
	.align		4
.L_253:
        /*0504*/ 	.byte	0x04, 0x11
        /*0506*/ 	.short	(.L_255 - .L_254)
	.align		4
.L_254:
        /*0508*/ 	.word	index@(_Z35group_norm_nhwc_bwd_one_pass_kernelI11Fp16IOBf16WLi256ELi28ELi448EEv26Group_norm_nhwc_bwd_params)
        /*050c*/ 	.word	0x00000000


	//----- nvinfo : EIATTR_REGCOUNT
	.align		4
.L_255:
        /*0510*/ 	.byte	0x04, 0x2f
        /*0512*/ 	.short	(.L_257 - .L_256)
	.align		4
.L_256:
        /*0514*/ 	.word	index@(_Z35group_norm_nhwc_bwd_one_pass_kernelI11Fp16IOBf16WLi128ELi28ELi448EEv26Group_norm_nhwc_bwd_params)
        /*0518*/ 	.word	0x00000048


	//----- nvinfo : EIATTR_FRAME_SIZE
	.align		4
.L_257:
        /*051c*/ 	.byte	0x04, 0x11
        /*051e*/ 	.short	(.L_259 - .L_258)
	.align		4
.L_258:
        /*0520*/ 	.word	index@(_Z35group_norm_nhwc_bwd_one_pass_kernelI11Fp16IOBf16WLi128ELi28ELi448EEv26Group_norm_nhwc_bwd_params)
        /*0524*/ 	.word	0x00000000


	//----- nvinfo : EIATTR_REGCOUNT
	.align		4
.L_259:
        /*0528*/ 	.byte	0x04, 0x2f
        /*052a*/ 	.short	(.L_261 - .L_260)
	.align		4
.L_260:
        /*052c*/ 	.word	index@(_Z35group_norm_nhwc_bwd_one_pass_kernelI11Fp16IOBf16WLi64ELi28ELi448EEv26Group_norm_nhwc_bwd_params)
        /*0530*/ 	.word	0x00000028


	//----- nvinfo : EIATTR_FRAME_SIZE
	.align		4
.L_261:
        /*0534*/ 	.byte	0x04, 0x11
        /*0536*/ 	.short	(.L_263 - .L_262)
	.align		4
.L_262:
        /*0538*/ 	.word	index@(_Z35group_norm_nhwc_bwd_one_pass_kernelI11Fp16IOBf16WLi64ELi28ELi448EEv26Group_norm_nhwc_bwd_params)
        /*053c*/ 	.word	0x00000000


	//----- nvinfo : EIATTR_REGCOUNT
	.align		4
.L_263:
        /*0540*/ 	.byte	0x04, 0x2f
        /*0542*/ 	.short	(.L_265 - .L_264)
	.align		4
.L_264:
        /*0544*/ 	.word	index@(_Z35group_norm_nhwc_bwd_one_pass_kernelI11Fp16IOFp32WLi512ELi28ELi448EEv26Group_norm_nhwc_bwd_params)
        /*0548*/ 	.word	0x00000080


	//----- nvinfo : EIATTR_FRAME_SIZE
	.align		4
.L_265:
        /*054c*/ 	.byte	0x04, 0x11
        /*054e*/ 	.short	(.L_267 - .L_266)
	.align		4
.L_266:
        /*0550*/ 	.word	index@(_Z35group_norm_nhwc_bwd_one_pass_kernelI11Fp16IOFp32WLi512ELi28ELi448EEv26Group_norm_nhwc_bwd_params)
        /*0554*/ 	.word	0x00000000


	//----- nvinfo : EIATTR_REGCOUNT
	.align		4
.L_267:
        /*0558*/ 	.byte	0x04, 0x2f
        /*055a*/ 	.short	(.L_269 - .L_268)
	.align		4
.L_268:
        /*055c*/ 	.word	index@(_Z35group_norm_nhwc_bwd_one_pass_kernelI11Fp16IOFp32WLi256ELi28ELi448EEv26Group_norm_nhwc_bwd_params)
        /*0560*/ 	.word	0x00000048


	//----- nvinfo : EIATTR_FRAME_SIZE
	.align		4
.L_269:
        /*0564*/ 	.byte	0x04, 0x11
        /*0566*/ 	.short	(.L_271 - .L_270)
	.align		4
.L_270:
        /*0568*/ 	.word	index@(_Z35group_norm_nhwc_bwd_one_pass_kernelI11Fp16IOFp32WLi256ELi28ELi448EEv26Group_norm_nhwc_bwd_params)
        /*056c*/ 	.word	0x00000000


	//----- nvinfo : EIATTR_REGCOUNT
	.align		4
.L_271:
        /*0570*/ 	.byte	0x04, 0x2f
        /*0572*/ 	.short	(.L_273 - .L_272)
	.align		4
.L_272:
        /*0574*/ 	.word	index@(_Z35group_norm_nhwc_bwd_one_pass_kernelI11Fp16IOFp32WLi128ELi28ELi448EEv26Group_norm_nhwc_bwd_params)
        /*0578*/ 	.word	0x00000048


	//----- nvinfo : EIATTR_FRAME_SIZE
	.align		4
.L_273:
        /*057c*/ 	.byte	0x04, 0x11
        /*057e*/ 	.short	(.L_275 - .L_274)
	.align		4
.L_274:
        /*0580*/ 	.word	index@(_Z35group_norm_nhwc_bwd_one_pass_kernelI11Fp16IOFp32WLi128ELi28ELi448EEv26Group_norm_nhwc_bwd_params)
        /*0584*/ 	.word	0x00000000


	//----- nvinfo : EIATTR_REGCOUNT
	.align		4
.L_275:
        /*0588*/ 	.byte	0x04, 0x2f
        /*058a*/ 	.short	(.L_277 - .L_276)
	.align		4
.L_276:
        /*058c*/ 	.word	index@(_Z35group_norm_nhwc_bwd_one_pass_kernelI11Fp16IOFp32WLi64ELi28ELi448EEv26Group_norm_nhwc_bwd_params)
        /*0590*/ 	.word	0x00000028


	//----- nvinfo : EIATTR_FRAME_SIZE
	.align		4
.L_277:
        /*0594*/ 	.byte	0x04, 0x11
        /*0596*/ 	.short	(.L_279 - .L_278)
	.align		4
.L_278:
        /*0598*/ 	.word	index@(_Z35group_norm_nhwc_bwd_one_pass_kernelI11Fp16IOFp32WLi64ELi28ELi448EEv26Group_norm_nhwc_bwd_params)
        /*059c*/ 	.word	0x00000000


	//----- nvinfo : EIATTR_REGCOUNT
	.align		4
.L_279:
        /*05a0*/ 	.byte	0x04, 0x2f
        /*05a2*/ 	.short	(.L_281 - .L_280)
	.align		4
.L_280:
        /*05a4*/ 	.word	index@(_Z35group_norm_nhwc_bwd_one_pass_kernelI11Bf16IOFp16WLi512ELi28ELi448EEv26Group_norm_nhwc_bwd_params)
        /*05a8*/ 	.word	0x00000080


	//----- nvinfo : EIATTR_FRAME_SIZE
	.align		4
.L_281:
        /*05ac*/ 	.byte	0x04, 0x11
        /*05ae*/ 	.short	(.L_283 - .L_282)
	.align		4
.L_282:
        /*05b0*/ 	.word	index@(_Z35group_norm_nhwc_bwd_one_pass_kernelI11Bf16IOFp16WLi512ELi28ELi448EEv26Group_norm_nhwc_bwd_params)
        /*05b4*/ 	.word	0x00000000


	//----- nvinfo : EIATTR_REGCOUNT
	.align		4
.L_283:
        /*05b8*/ 	.byte	0x04, 0x2f
        /*05ba*/ 	.short	(.L_285 - .L_284)
	.align		4
.L_284:
        /*05bc*/ 	.word	index@(_Z35group_norm_nhwc_bwd_one_pass_kernelI11Bf16IOFp16WLi256ELi28ELi448EEv26Group_norm_nhwc_bwd_params)
        /*05c0*/ 	.word	0x00000048


	//----- nvinfo : EIATTR_FRAME_SIZE
	.align		4
.L_285:
        /*05c4*/ 	.byte	0x04, 0x11
        /*05c6*/ 	.short	(.L_287 - .L_286)
	.align		4
.L_286:
        /*05c8*/ 	.word	index@(_Z35group_norm_nhwc_bwd_one_pass_kernelI11Bf16IOFp16WLi256ELi28ELi448EEv26Group_norm_nhwc_bwd_params)
        /*05cc*/ 	.word	0x00000000


	//----- nvinfo : EIATTR_REGCOUNT
	.align		4
.L_287:
        /*05d0*/ 	.byte	0x04, 0x2f
        /*05d2*/ 	.short	(.L_289 - .L_288)
	.align		4
.L_288:
        /*05d4*/ 	.word	index@(_Z35group_norm_nhwc_bwd_one_pass_kernelI11Bf16IOFp16WLi128ELi28ELi448EEv26Group_norm_nhwc_bwd_params)
        /*05d8*/ 	.word	0x00000043


	//----- nvinfo : EIATTR_FRAME_SIZE
	.align		4
.L_289:
        /*05dc*/ 	.byte	0x04, 0x11
        /*05de*/ 	.short	(.L_291 - .L_290)
	.align		4
.L_290:
        /*05e0*/ 	.word	index@(_Z35group_norm_nhwc_bwd_one_pass_kernelI11Bf16IOFp16WLi128ELi28ELi448EEv26Group_norm_nhwc_bwd_params)
        /*05e4*/ 	.word	0x00000000


	//----- nvinfo : EIATTR_REGCOUNT
	.align		4
.L_291:
        /*05e8*/ 	.byte	0x04, 0x2f
        /*05ea*/ 	.short	(.L_293 - .L_292)
	.align		4
.L_292:
        /*05ec*/ 	.word	index@(_Z35group_norm_nhwc_bwd_one_pass_kernelI11Bf16IOFp16WLi64ELi28ELi448EEv26Group_norm_nhwc_bwd_params)
        /*05f0*/ 	.word	0x00000028


	//----- nvinfo : EIATTR_FRAME_SIZE
	.align		4
.L_293:
        /*05f4*/ 	.byte	0x04, 0x11
        /*05f6*/ 	.short	(.L_295 - .L_294)
	.align		4
.L_294:
        /*05f8*/ 	.word	index@(_Z35group_norm_nhwc_bwd_one_pass_kernelI11Bf16IOFp16WLi64ELi28ELi448EEv26Group_norm_nhwc_bwd_params)
        /*05fc*/ 	.word	0x00000000


	//----- nvinfo : EIATTR_REGCOUNT
	.align		4
.L_295:
        /*0600*/ 	.byte	0x04, 0x2f
        /*0602*/ 	.short	(.L_297 - .L_296)
	.align		4
.L_296:
        /*0604*/ 	.word	index@(_Z35group_norm_nhwc_bwd_one_pass_kernelI11Bf16IOBf16WLi512ELi28ELi448EEv26Group_norm_nhwc_bwd_params)
        /*0608*/ 	.word	0x00000080


	//----- nvinfo : EIATTR_FRAME_SIZE
	.align		4
.L_297:
        /*060c*/ 	.byte	0x04, 0x11
        /*060e*/ 	.short	(.L_299 - .L_298)
	.align		4
.L_298:
        /*0610*/ 	.word	index@(_Z35group_norm_nhwc_bwd_one_pass_kernelI11Bf16IOBf16WLi512ELi28ELi448EEv26Group_norm_nhwc_bwd_params)
        /*0614*/ 	.word	0x00000000


	//----- nvinfo : EIATTR_REGCOUNT
	.align		4
.L_299:
        /*0618*/ 	.byte	0x04, 0x2f
        /*061a*/ 	.short	(.L_301 - .L_300)
	.align		4
.L_300:
        /*061c*/ 	.word	index@(_Z35group_norm_nhwc_bwd_one_pass_kernelI11Bf16IOBf16WLi256ELi28ELi448EEv26Group_norm_nhwc_bwd_params)
        /*0620*/ 	.word	0x00000048


	//----- nvinfo : EIATTR_FRAME_SIZE
	.align		4
.L_301:
        /*0624*/ 	.byte	0x04, 0x11
        /*0626*/ 	.short	(.L_303 - .L_302)
	.align		4
.L_302:
        /*0628*/ 	.word	index@(_Z35group_norm_nhwc_bwd_one_pass_kernelI11Bf16IOBf16WLi256ELi28ELi448EEv26Group_norm_nhwc_bwd_params)
        /*062c*/ 	.word	0x00000000


	//----- nvinfo : EIATTR_REGCOUNT
	.align		4
.L_303:
        /*0630*/ 	.byte	0x04, 0x2f
        /*0632*/ 	.short	(.L_305 - .L_304)
	.align		4
.L_304:
        /*0634*/ 	.word	index@(_Z35group_norm_nhwc_bwd_one_pass_kernelI11Bf16IOBf16WLi128ELi28ELi448EEv26Group_norm_nhwc_bwd_params)
        /*0638*/ 	.word	0x00000043


	//----- nvinfo : EIATTR_FRAME_SIZE
	.align		4
.L_305:
        /*063c*/ 	.byte	0x04, 0x11
        /*063e*/ 	.short	(.L_307 - .L_306)
	.align		4
.L_306:
        /*0640*/ 	.word	index@(_Z35group_norm_nhwc_bwd_one_pass_kernelI11Bf16IOBf16WLi128ELi28ELi448EEv26Group_norm_nhwc_bwd_params)
        /*0644*/ 	.word	0x00000000


	//----- nvinfo : EIATTR_REGCOUNT
	.align		4
.L_307:
        /*0648*/ 	.byte	0x04, 0x2f
        /*064a*/ 	.short	(.L_309 - .L_308)
	.align		4
.L_308:
        /*064c*/ 	.word	index@(_Z35group_norm_nhwc_bwd_one_pass_kernelI11Bf16IOBf16WLi64ELi28ELi448EEv26Group_norm_nhwc_bwd_params)
        /*0650*/ 	.word	0x00000028


	//----- nvinfo : EIATTR_FRAME_SIZE
	.align		4
.L_309:
        /*0654*/ 	.byte	0x04, 0x11
        /*0656*/ 	.short	(.L_311 - .L_310)
	.align		4
.L_310:
        /*0658*/ 	.word	index@(_Z35group_norm_nhwc_bwd_one_pass_kernelI11Bf16IOBf16WLi64ELi28ELi448EEv26Group_norm_nhwc_bwd_params)
        /*065c*/ 	.word	0x00000000


	//----- nvinfo : EIATTR_REGCOUNT
	.align		4
.L_311:
        /*0660*/ 	.byte	0x04, 0x2f
        /*0662*/ 	.short	(.L_313 - .L_312)
	.align		4
.L_312:
        /*0664*/ 	.word	index@(_Z35group_norm_nhwc_bwd_one_pass_kernelI11Bf16IOFp32WLi512ELi28ELi448EEv26Group_norm_nhwc_bwd_params)
        /*0668*/ 	.word	0x00000080


	//----- nvinfo : EIATTR_FRAME_SIZE
	.align		4
.L_313:
        /*066c*/ 	.byte	0x04, 0x11
        /*066e*/ 	.short	(.L_315 - .L_314)
	.align		4
.L_314:
        /*0670*/ 	.word	index@(_Z35group_norm_nhwc_bwd_one_pass_kernelI11Bf16IOFp32WLi512ELi28ELi448EEv26Group_norm_nhwc_bwd_params)
        /*0674*/ 	.word	0x00000000


	//----- nvinfo : EIATTR_REGCOUNT
	.align		4
.L_315:
        /*0678*/ 	.byte	0x04, 0x2f
        /*067a*/ 	.short	(.L_317 - .L_316)
	.align		4
.L_316:
        /*067c*/ 	.word	index@(_Z35group_norm_nhwc_bwd_one_pass_kernelI11Bf16IOFp32WLi256ELi28ELi448EEv26Group_norm_nhwc_bwd_params)
        /*0680*/ 	.word	0x00000048


	//----- nvinfo : EIATTR_FRAME_SIZE
	.align		4
.L_317:
        /*0684*/ 	.byte	0x04, 0x11
        /*0686*/ 	.short	(.L_319 - .L_318)
	.align		4
.L_318:
        /*0688*/ 	.word	index@(_Z35group_norm_nhwc_bwd_one_pass_kernelI11Bf16IOFp32WLi256ELi28ELi448EEv26Group_norm_nhwc_bwd_params)
        /*068c*/ 	.word	0x00000000


	//----- nvinfo : EIATTR_REGCOUNT
	.align		4
.L_319:
        /*0690*/ 	.byte	0x04, 0x2f
        /*0692*/ 	.short	(.L_321 - .L_320)
	.align		4
.L_320:
        /*0694*/ 	.word	index@(_Z35group_norm_nhwc_bwd_one_pass_kernelI11Bf16IOFp32WLi128ELi28ELi448EEv26Group_norm_nhwc_bwd_params)
        /*0698*/ 	.word	0x00000042


	//----- nvinfo : EIATTR_FRAME_SIZE
	.align		4
.L_321:
        /*069c*/ 	.byte	0x04, 0x11
        /*069e*/ 	.short	(.L_323 - .L_322)
	.align		4
.L_322:
        /*06a0*/ 	.word	index@(_Z35group_norm_nhwc_bwd_one_pass_kernelI11Bf16IOFp32WLi128ELi28ELi448EEv26Group_norm_nhwc_bwd_params)
        /*06a4*/ 	.word	0x00000000


	//----- nvinfo : EIATTR_REGCOUNT
	.align		4
.L_323:
        /*06a8*/ 	.byte	0x04, 0x2f
        /*06aa*/ 	.short	(.L_325 - .L_324)
	.align		4
.L_324:
        /*06ac*/ 	.word	index@(_Z35group_norm_nhwc_bwd_one_pass_kernelI11Bf16IOFp32WLi64ELi28ELi448EEv26Group_norm_nhwc_bwd_params)
        /*06b0*/ 	.word	0x00000028


	//----- nvinfo : EIATTR_FRAME_SIZE
	.align		4
.L_325:
        /*06b4*/ 	.byte	0x04, 0x11
        /*06b6*/ 	.short	(.L_327 - .L_326)
	.align		4
.L_326:
        /*06b8*/ 	.word	index@(_Z35group_norm_nhwc_bwd_one_pass_kernelI11Bf16IOFp32WLi64ELi28ELi448EEv26Group_norm_nhwc_bwd_params)
        /*06bc*/ 	.word	0x00000000


	//----- nvinfo : EIATTR_REGCOUNT
	.align		4
.L_327:
        /*06c0*/ 	.byte	0x04, 0x2f
        /*06c2*/ 	.short	(.L_329 - .L_328)
	.align		4
.L_328:
        /*06c4*/ 	.word	index@(_ZN3cub17CUB_300001_SM_9006detail11EmptyKernelIvEEvv)
        /*06c8*/ 	.word	0x00000004


	//----- nvinfo : EIATTR_FRAME_SIZE
	.align		4
.L_329:
        /*06cc*/ 	.byte	0x04, 0x11
        /*06ce*/ 	.short	(.L_331 - .L_330)
	.align		4
.L_330:
        /*06d0*/ 	.word	index@(_ZN3cub17CUB_300001_SM_9006detail11EmptyKernelIvEEvv)
        /*06d4*/ 	.word	0x00000000


	//----- nvinfo : EIATTR_MIN_STACK_SIZE
	.align		4
.L_331:
        /*06d8*/ 	.byte	0x04, 0x12
        /*06da*/ 	.short	(.L_333 - .L_332)
	.align		4
.L_332:
        /*06dc*/ 	.word	index@(_ZN3cub17CUB_300001_SM_9006detail11EmptyKernelIvEEvv)
        /*06e0*/ 	.word	0x00000000


	//----- nvinfo : EIATTR_MIN_STACK_SIZE
	.align		4
.L_333:
        /*06e4*/ 	.byte	0x04, 0x12
        /*06e6*/ 	.short	(.L_335 - .L_334)
	.align		4
.L_334:
        /*06e8*/ 	.word	index@(_Z35group_norm_nhwc_bwd_one_pass_kernelI11Bf16IOFp32WLi64ELi28ELi448EEv26Group_norm_nhwc_bwd_params)
        /*06ec*/ 	.word	0x00000000


	//----- nvinfo : EIATTR_MIN_STACK_SIZE
	.align		4
.L_335:
        /*06f0*/ 	.byte	0x04, 0x12
        /*06f2*/ 	.short	(.L_337 - .L_336)
	.align		4
.L_336:
        /*06f4*/ 	.word	index@(_Z35group_norm_nhwc_bwd_one_pass_kernelI11Bf16IOFp32WLi128ELi28ELi448EEv26Group_norm_nhwc_bwd_params)
        /*06f8*/ 	.word	0x00000000


	//----- nvinfo : EIATTR_MIN_STACK_SIZE
	.align		4
.L_337:
        /*06fc*/ 	.byte	0x04, 0x12
        /*06fe*/ 	.short	(.L_339 - .L_338)
	.align		4
.L_338:
        /*0700*/ 	.word	index@(_Z35group_norm_nhwc_bwd_one_pass_kernelI11Bf16IOFp32WLi256ELi28ELi448EEv26Group_norm_nhwc_bwd_params)
        /*0704*/ 	.word	0x00000000


	//----- nvinfo : EIATTR_MIN_STACK_SIZE
	.align		4
.L_339:
        /*0708*/ 	.byte	0x04, 0x12
        /*070a*/ 	.short	(.L_341 - .L_340)
	.align		4
.L_340:
        /*070c*/ 	.word	index@(_Z35group_norm_nhwc_bwd_one_pass_kernelI11Bf16IOFp32WLi512ELi28ELi448EEv26Group_norm_nhwc_bwd_params)
        /*0710*/ 	.word	0x00000000


	//----- nvinfo : EIATTR_MIN_STACK_SIZE
	.align		4
.L_341:
        /*0714*/ 	.byte	0x04, 0x12
        /*0716*/ 	.short	(.L_343 - .L_342)
	.align		4
.L_342:
        /*0718*/ 	.word	index@(_Z35group_norm_nhwc_bwd_one_pass_kernelI11Bf16IOBf16WLi64ELi28ELi448EEv26Group_norm_nhwc_bwd_params)
        /*071c*/ 	.word	0x00000000


	//----- nvinfo : EIATTR_MIN_STACK_SIZE
	.align		4
.L_343:
        /*0720*/ 	.byte	0x04, 0x12
        /*0722*/ 	.short	(.L_345 - .L_344)
	.align		4
.L_344:
        /*0724*/ 	.word	index@(_Z35group_norm_nhwc_bwd_one_pass_kernelI11Bf16IOBf16WLi128ELi28ELi448EEv26Group_norm_nhwc_bwd_params)
        /*0728*/ 	.word	0x00000000


	//----- nvinfo : EIATTR_MIN_STACK_SIZE
	.align		4
.L_345:
        /*072c*/ 	.byte	0x04, 0x12
        /*072e*/ 	.short	(.L_347 - .L_346)
	.align		4
.L_346:
        /*0730*/ 	.word	index@(_Z35group_norm_nhwc_bwd_one_pass_kernelI11Bf16IOBf16WLi256ELi28ELi448EEv26Group_norm_nhwc_bwd_params)
        /*0734*/ 	.word	0x00000000


	//----- nvinfo : EIATTR_MIN_STACK_SIZE
	.align		4
.L_347:
        /*0738*/ 	.byte	0x04, 0x12
        /*073a*/ 	.short	(.L_349 - .L_348)
	.align		4
.L_348:
        /*073c*/ 	.word	index@(_Z35group_norm_nhwc_bwd_one_pass_kernelI11Bf16IOBf16WLi512ELi28ELi448EEv26Group_norm_nhwc_bwd_params)
        /*0740*/ 	.word	0x00000000


	//----- nvinfo : EIATTR_MIN_STACK_SIZE
	.align		4
.L_349:
        /*0744*/ 	.byte	0x04, 0x12
        /*0746*/ 	.short	(.L_351 - .L_350)
	.align		4
.L_350:
        /*0748*/ 	.word	index@(_Z35group_norm_nhwc_bwd_one_pass_kernelI11Bf16IOFp16WLi64ELi28ELi448EEv26Group_norm_nhwc_bwd_params)
        /*074c*/ 	.word	0x00000000


	//----- nvinfo : EIATTR_MIN_STACK_SIZE
	.align		4
.L_351:
        /*0750*/ 	.byte	0x04, 0x12
        /*0752*/ 	.short	(.L_353 - .L_352)
	.align		4
.L_352:
        /*0754*/ 	.word	index@(_Z35group_norm_nhwc_bwd_one_pass_kernelI11Bf16IOFp16WLi128ELi28ELi448EEv26Group_norm_nhwc_bwd_params)
        /*0758*/ 	.word	0x00000000


	//----- nvinfo : EIATTR_MIN_STACK_SIZE
	.align		4
.L_353:
        /*075c*/ 	.byte	0x04, 0x12
        /*075e*/ 	.short	(.L_355 - .L_354)
	.align		4
.L_354:
        /*0760*/ 	.word	index@(_Z35group_norm_nhwc_bwd_one_pass_kernelI11Bf16IOFp16WLi256ELi28ELi448EEv26Group_norm_nhwc_bwd_params)
        /*0764*/ 	.word	0x00000000


	//----- nvinfo : EIATTR_MIN_STACK_SIZE
	.align		4
.L_355:
        /*0768*/ 	.byte	0x04, 0x12
        /*076a*/ 	.short	(.L_357 - .L_356)
	.align		4
.L_356:
        /*076c*/ 	.word	index@(_Z35group_norm_nhwc_bwd_one_pass_kernelI11Bf16IOFp16WLi512ELi28ELi448EEv26Group_norm_nhwc_bwd_params)
        /*0770*/ 	.word	0x00000000


	//----- nvinfo : EIATTR_MIN_STACK_SIZE
	.align		4
.L_357:
        /*0774*/ 	.byte	0x04, 0x12
        /*0776*/ 	.short	(.L_359 - .L_358)
	.align		4
.L_358:
        /*0778*/ 	.word	index@(_Z35group_norm_nhwc_bwd_one_pass_kernelI11Fp16IOFp32WLi64ELi28ELi448EEv26Group_norm_nhwc_bwd_params)
        /*077c*/ 	.word	0x00000000


	//----- nvinfo : EIATTR_MIN_STACK_SIZE
	.align		4
.L_359:
        /*0780*/ 	.byte	0x04, 0x12
        /*0782*/ 	.short	(.L_361 - .L_360)
	.align		4
.L_360:
        /*0784*/ 	.word	index@(_Z35group_norm_nhwc_bwd_one_pass_kernelI11Fp16IOFp32WLi128ELi28ELi448EEv26Group_norm_nhwc_bwd_params)
        /*0788*/ 	.word	0x00000000


	//----- nvinfo : EIATTR_MIN_STACK_SIZE
	.align		4
.L_361:
        /*078c*/ 	.byte	0x04, 0x12
        /*078e*/ 	.short	(.L_363 - .L_362)
	.align		4
.L_362:
        /*0790*/ 	.word	index@(_Z35group_norm_nhwc_bwd_one_pass_kernelI11Fp16IOFp32WLi256ELi28ELi448EEv26Group_norm_nhwc_bwd_params)
        /*0794*/ 	.word	0x00000000


	//----- nvinfo : EIATTR_MIN_STACK_SIZE
	.align		4
.L_363:
        /*0798*/ 	.byte	0x04, 0x12
        /*079a*/ 	.short	(.L_365 - .L_364)
	.align		4
.L_364:
        /*079c*/ 	.word	index@(_Z35group_norm_nhwc_bwd_one_pass_kernelI11Fp16IOFp32WLi512ELi28ELi448EEv26Group_norm_nhwc_bwd_params)
        /*07a0*/ 	.word	0x00000000


	//----- nvinfo : EIATTR_MIN_STACK_SIZE
	.align		4
.L_365:
        /*07a4*/ 	.byte	0x04, 0x12
        /*07a6*/ 	.short	(.L_367 - .L_366)
	.align		4
.L_366:
        /*07a8*/ 	.word	index@(_Z35group_norm_nhwc_bwd_one_pass_kernelI11Fp16IOBf16WLi64ELi28ELi448EEv26Group_norm_nhwc_bwd_params)
        /*07ac*/ 	.word	0x00000000


	//----- nvinfo : EIATTR_MIN_STACK_SIZE
	.align		4
.L_367:
        /*07b0*/ 	.byte	0x04, 0x12
        /*07b2*/ 	.short	(.L_369 - .L_368)
	.align		4
.L_368:
        /*07b4*/ 	.word	index@(_Z35group_norm_nhwc_bwd_one_pass_kernelI11Fp16IOBf16WLi128ELi28ELi448EEv26Group_norm_nhwc_bwd_params)
        /*07b8*/ 	.word	0x00000000


	//----- nvinfo : EIATTR_MIN_STACK_SIZE
	.align		4
.L_369:
        /*07bc*/ 	.byte	0x04, 0x12
        /*07be*/ 	.short	(.L_371 - .L_370)
	.align		4
.L_370:
        /*07c0*/ 	.word	index@(_Z35group_norm_nhwc_bwd_one_pass_kernelI11Fp16IOBf16WLi256ELi28ELi448EEv26Group_norm_nhwc_bwd_params)
        /*07c4*/ 	.word	0x00000000


	//----- nvinfo : EIATTR_MIN_STACK_SIZE
	.align		4
.L_371:
        /*07c8*/ 	.byte	0x04, 0x12
        /*07ca*/ 	.short	(.L_373 - .L_372)
	.align		4
.L_372:
        /*07cc*/ 	.word	index@(_Z35group_norm_nhwc_bwd_one_pass_kernelI11Fp16IOBf16WLi512ELi28ELi448EEv26Group_norm_nhwc_bwd_params)
        /*07d0*/ 	.word	0x00000000


	//----- nvinfo : EIATTR_MIN_STACK_SIZE
	.align		4
.L_373:
        /*07d4*/ 	.byte	0x04, 0x12
        /*07d6*/ 	.short	(.L_375 - .L_374)
	.align		4
.L_374:
        /*07d8*/ 	.word	index@(_Z35group_norm_nhwc_bwd_one_pass_kernelI11Fp16IOFp16WLi64ELi28ELi448EEv26Group_norm_nhwc_bwd_params)
        /*07dc*/ 	.word	0x00000000


	//----- nvinfo : EIATTR_MIN_STACK_SIZE
	.align		4
.L_375:
        /*07e0*/ 	.byte	0x04, 0x12
        /*07e2*/ 	.short	(.L_377 - .L_376)
	.align		4
.L_376:
        /*07e4*/ 	.word	index@(_Z35group_norm_nhwc_bwd_one_pass_kernelI11Fp16IOFp16WLi128ELi28ELi448EEv26Group_norm_nhwc_bwd_params)
        /*07e8*/ 	.word	0x00000000


	//----- nvinfo : EIATTR_MIN_STACK_SIZE
	.align		4
.L_377:
        /*07ec*/ 	.byte	0x04, 0x12
        /*07ee*/ 	.short	(.L_379 - .L_378)
	.align		4
.L_378:
        /*07f0*/ 	.word	index@(_Z35group_norm_nhwc_bwd_one_pass_kernelI11Fp16IOFp16WLi256ELi28ELi448EEv26Group_norm_nhwc_bwd_params)
        /*07f4*/ 	.word	0x00000000


	//----- nvinfo : EIATTR_MIN_STACK_SIZE
	.align		4
.L_379:
        /*07f8*/ 	.byte	0x04, 0x12
        /*07fa*/ 	.short	(.L_381 - .L_380)
	.align		4
.L_380:
        /*07fc*/ 	.word	index@(_Z35group_norm_nhwc_bwd_one_pass_kernelI11Fp16IOFp16WLi512ELi28ELi448EEv26Group_norm_nhwc_bwd_params)
        /*0800*/ 	.word	0x00000000


	//----- nvinfo : EIATTR_MIN_STACK_SIZE
	.align		4
.L_381:
        /*0804*/ 	.byte	0x04, 0x12
        /*0806*/ 	.short	(.L_383 - .L_382)
	.align		4
.L_382:
        /*0808*/ 	.word	index@(_Z35group_norm_nhwc_bwd_one_pass_kernelI11Fp32IOFp32WLi64ELi28ELi448EEv26Group_norm_nhwc_bwd_params)
        /*080c*/ 	.word	0x00000000


	//----- nvinfo : EIATTR_MIN_STACK_SIZE
	.align		4
.L_383:
        /*0810*/ 	.byte	0x04, 0x12
        /*0812*/ 	.short	(.L_385 - .L_384)
	.align		4
.L_384:
        /*0814*/ 	.word	index@(_Z35group_norm_nhwc_bwd_one_pass_kernelI11Fp32IOFp32WLi128ELi28ELi448EEv26Group_norm_nhwc_bwd_params)
        /*0818*/ 	.word	0x00000000


	//----- nvinfo : EIATTR_MIN_STACK_SIZE
	.align		4
.L_385:
        /*081c*/ 	.byte	0x04, 0x12
        /*081e*/ 	.short	(.L_387 - .L_386)
	.align		4
.L_386:
        /*0820*/ 	.word	index@(_Z35group_norm_nhwc_bwd_one_pass_kernelI11Fp32IOFp32WLi256ELi28ELi448EEv26Group_norm_nhwc_bwd_params)
        /*0824*/ 	.word	0x00000000


	//----- nvinfo : EIATTR_MIN_STACK_SIZE
	.align		4
.L_387:
        /*0828*/ 	.byte	0x04, 0x12
        /*082a*/ 	.short	(.L_389 - .L_388)
	.align		4
.L_388:
        /*082c*/ 	.word	index@(_Z35group_norm_nhwc_bwd_one_pass_kernelI11Fp32IOFp32WLi512ELi28ELi448EEv26Group_norm_nhwc_bwd_params)
        /*0830*/ 	.word	0x00000000


	//----- nvinfo : EIATTR_MIN_STACK_SIZE
	.align		4
.L_389:
        /*0834*/ 	.byte	0x04, 0x12
        /*0836*/ 	.short	(.L_391 - .L_390)
	.align		4
.L_390:
        /*0838*/ 	.word	index@(_Z35group_norm_nhwc_bwd_one_pass_kernelI11Fp32IOBf16WLi64ELi28ELi448EEv26Group_norm_nhwc_bwd_params)
        /*083c*/ 	.word	0x00000000


	//----- nvinfo : EIATTR_MIN_STACK_SIZE
	.align		4
.L_391:
        /*0840*/ 	.byte	0x04, 0x12
        /*0842*/ 	.short	(.L_393 - .L_392)
	.align		4
.L_392:
        /*0844*/ 	.word	index@(_Z35group_norm_nhwc_bwd_one_pass_kernelI11Fp32IOBf16WLi128ELi28ELi448EEv26Group_norm_nhwc_bwd_params)
        /*0848*/ 	.word	0x00000000


	//----- nvinfo : EIATTR_MIN_STACK_SIZE
	.align		4
.L_393:
        /*084c*/ 	.byte	0x04, 0x12
        /*084e*/ 	.short	(.L_395 - .L_394)
	.align		4
.L_394:
        /*0850*/ 	.word	index@(_Z35group_norm_nhwc_bwd_one_pass_kernelI11Fp32IOBf16WLi256ELi28ELi448EEv26Group_norm_nhwc_bwd_params)
        /*0854*/ 	.word	0x00000000


	//----- nvinfo : EIATTR_MIN_STACK_SIZE
	.align		4
.L_395:
        /*0858*/ 	.byte	0x04, 0x12
        /*085a*/ 	.short	(.L_397 - .L_396)
	.align		4
.L_396:
        /*085c*/ 	.word	index@(_Z35group_norm_nhwc_bwd_one_pass_kernelI11Fp32IOBf16WLi512ELi28ELi448EEv26Group_norm_nhwc_bwd_params)
        /*0860*/ 	.word	0x00000000


	//----- nvinfo : EIATTR_MIN_STACK_SIZE
	.align		4
.L_397:
        /*0864*/ 	.byte	0x04, 0x12
        /*0866*/ 	.short	(.L_399 - .L_398)
	.align		4
.L_398:
        /*0868*/ 	.word	index@(_Z35group_norm_nhwc_bwd_one_pass_kernelI11Fp32IOFp16WLi64ELi28ELi448EEv26Group_norm_nhwc_bwd_params)
        /*086c*/ 	.word	0x00000000


	//----- nvinfo : EIATTR_MIN_STACK_SIZE
	.align		4
.L_399:
        /*0870*/ 	.byte	0x04, 0x12
        /*0872*/ 	.short	(.L_401 - .L_400)
	.align		4
.L_400:
        /*0874*/ 	.word	index@(_Z35group_norm_nhwc_bwd_one_pass_kernelI11Fp32IOFp16WLi128ELi28ELi448EEv26Group_norm_nhwc_bwd_params)
        /*0878*/ 	.word	0x00000000


	//----- nvinfo : EIATTR_MIN_STACK_SIZE
	.align		4
.L_401:
        /*087c*/ 	.byte	0x04, 0x12
        /*087e*/ 	.short	(.L_403 - .L_402)
	.align		4
.L_402:
        /*0880*/ 	.word	index@(_Z35group_norm_nhwc_bwd_one_pass_kernelI11Fp32IOFp16WLi256ELi28ELi448EEv26Group_norm_nhwc_bwd_params)
        /*0884*/ 	.word	0x00000000


	//----- nvinfo : EIATTR_MIN_STACK_SIZE
	.align		4
.L_403:
        /*0888*/ 	.byte	0x04, 0x12
        /*088a*/ 	.short	(.L_405 - .L_404)
	.align		4
.L_404:
        /*088c*/ 	.word	index@(_Z35group_norm_nhwc_bwd_one_pass_kernelI11Fp32IOFp16WLi512ELi28ELi448EEv26Group_norm_nhwc_bwd_params)
        /*0890*/ 	.word	0x00000000


	//----- nvinfo : EIATTR_MIN_STACK_SIZE
	.align		4
.L_405:
        /*0894*/ 	.byte	0x04, 0x12
        /*0896*/ 	.short	(.L_407 - .L_406)
	.align		4
.L_406:
        /*0898*/ 	.word	index@(_Z35group_norm_nhwc_fwd_one_pass_kernelI11Bf16IOFp32WLi64ELi28ELi448EEv26Group_norm_nhwc_fwd_params)
        /*089c*/ 	.word	0x00000000


	//----- nvinfo : EIATTR_MIN_STACK_SIZE
	.align		4
.L_407:
        /*08a0*/ 	.byte	0x04, 0x12
        /*08a2*/ 	.short	(.L_409 - .L_408)
	.align		4
.L_408:
        /*08a4*/ 	.word	index@(_Z35group_norm_nhwc_fwd_one_pass_kernelI11Bf16IOFp32WLi128ELi28ELi448EEv26Group_norm_nhwc_fwd_params)
        /*08a8*/ 	.word	0x00000000


	//----- nvinfo : EIATTR_MIN_STACK_SIZE
	.align		4
.L_409:
        /*08ac*/ 	.byte	0x04, 0x12
        /*08ae*/ 	.short	(.L_411 - .L_410)
	.align		4
.L_410:
        /*08b0*/ 	.word	index@(_Z35group_norm_nhwc_fwd_one_pass_kernelI11Bf16IOFp32WLi256ELi28ELi448EEv26Group_norm_nhwc_fwd_params)
        /*08b4*/ 	.word	0x00000000


	//----- nvinfo : EIATTR_MIN_STACK_SIZE
	.align		4
.L_411:
        /*08b8*/ 	.byte	0x04, 0x12
        /*08ba*/ 	.short	(.L_413 - .L_412)
	.align		4
.L_412:
        /*08bc*/ 	.word	index@(_Z35group_norm_nhwc_fwd_one_pass_kernelI11Bf16IOFp32WLi512ELi28ELi448EEv26Group_norm_nhwc_fwd_params)
        /*08c0*/ 	.word	0x00000000


	//----- nvinfo : EIATTR_MIN_STACK_SIZE
	.align		4
.L_413:
        /*08c4*/ 	.byte	0x04, 0x12
        /*08c6*/ 	.short	(.L_415 - .L_414)
	.align		4
.L_414:
        /*08c8*/ 	.word	index@(_Z35group_norm_nhwc_fwd_one_pass_kernelI11Bf16IOBf16WLi64ELi28ELi448EEv26Group_norm_nhwc_fwd_params)
        /*08cc*/ 	.word	0x00000000


	//----- nvinfo : EIATTR_MIN_STACK_SIZE
	.align		4
.L_415:
        /*08d0*/ 	.byte	0x04, 0x12
        /*08d2*/ 	.short	(.L_417 - .L_416)
	.align		4
.L_416:
        /*08d4*/ 	.word	index@(_Z35group_norm_nhwc_fwd_one_pass_kernelI11Bf16IOBf16WLi128ELi28ELi448EEv26Group_norm_nhwc_fwd_params)
        /*08d8*/ 	.word	0x00000000


	//----- nvinfo : EIATTR_MIN_STACK_SIZE
	.align		4
.L_417:
        /*08dc*/ 	.byte	0x04, 0x12
        /*08de*/ 	.short	(.L_419 - .L_418)
	.align		4
.L_418:
        /*08e0*/ 	.word	index@(_Z35group_norm_nhwc_fwd_one_pass_kernelI11Bf16IOBf16WLi256ELi28ELi448EEv26Group_norm_nhwc_fwd_params)
        /*08e4*/ 	.word	0x00000000


	//----- nvinfo : EIATTR_MIN_STACK_SIZE
	.align		4
.L_419:
        /*08e8*/ 	.byte	0x04, 0x12
        /*08ea*/ 	.short	(.L_421 - .L_420)
	.align		4
.L_420:
        /*08ec*/ 	.word	index@(_Z35group_norm_nhwc_fwd_one_pass_kernelI11Bf16IOBf16WLi512ELi28ELi448EEv26Group_norm_nhwc_fwd_params)
        /*08f0*/ 	.word	0x00000000


	//----- nvinfo : EIATTR_MIN_STACK_SIZE
	.align		4
.L_421:
        /*08f4*/ 	.byte	0x04, 0x12
        /*08f6*/ 	.short	(.L_423 - .L_422)
	.align		4
.L_422:
        /*08f8*/ 	.word	index@(_Z35group_norm_nhwc_fwd_one_pass_kernelI11Bf16IOFp16WLi64ELi28ELi448EEv26Group_norm_nhwc_fwd_params)
        /*08fc*/ 	.word	0x00000000


	//----- nvinfo : EIATTR_MIN_STACK_SIZE
	.align		4
.L_423:
        /*0900*/ 	.byte	0x04, 0x12
        /*0902*/ 	.short	(.L_425 - .L_424)
	.align		4
.L_424:
        /*0904*/ 	.word	index@(_Z35group_norm_nhwc_fwd_one_pass_kernelI11Bf16IOFp16WLi128ELi28ELi448EEv26Group_norm_nhwc_fwd_params)
        /*0908*/ 	.word	0x00000000


	//----- nvinfo : EIATTR_MIN_STACK_SIZE
	.align		4
.L_425:
        /*090c*/ 	.byte	0x04, 0x12
        /*090e*/ 	.short	(.L_427 - .L_426)
	.align		4
.L_426:
        /*0910*/ 	.word	index@(_Z35group_norm_nhwc_fwd_one_pass_kernelI11Bf16IOFp16WLi256ELi28ELi448EEv26Group_norm_nhwc_fwd_params)
        /*0914*/ 	.word	0x00000000


	//----- nvinfo : EIATTR_MIN_STACK_SIZE
	.align		4
.L_427:
        /*0918*/ 	.byte	0x04, 0x12
        /*091a*/ 	.short	(.L_429 - .L_428)
	.align		4
.L_428:
        /*091c*/ 	.word	index@(_Z35group_norm_nhwc_fwd_one_pass_kernelI11Bf16IOFp16WLi512ELi28ELi448EEv26Group_norm_nhwc_fwd_params)
        /*0920*/ 	.word	0x00000000


	//----- nvinfo : EIATTR_MIN_STACK_SIZE
	.align		4
.L_429:
        /*0924*/ 	.byte	0x04, 0x12
        /*0926*/ 	.short	(.L_431 - .L_430)
	.align		4
.L_430:
        /*0928*/ 	.word	index@(_Z35group_norm_nhwc_fwd_one_pass_kernelI11Fp16IOFp32WLi64ELi28ELi448EEv26Group_norm_nhwc_fwd_params)
        /*092c*/ 	.word	0x00000000


	//----- nvinfo : EIATTR_MIN_STACK_SIZE
	.align		4
.L_431:
        /*0930*/ 	.byte	0x04, 0x12
        /*0932*/ 	.short	(.L_433 - .L_432)
	.align		4
.L_432:
        /*0934*/ 	.word	index@(_Z35group_norm_nhwc_fwd_one_pass_kernelI11Fp16IOFp32WLi128ELi28ELi448EEv26Group_norm_nhwc_fwd_params)
        /*0938*/ 	.word	0x00000000


	//----- nvinfo : EIATTR_MIN_STACK_SIZE
	.align		4
.L_433:
        /*093c*/ 	.byte	0x04, 0x12
        /*093e*/ 	.short	(.L_435 - .L_434)
	.align		4
.L_434:
        /*0940*/ 	.word	index@(_Z35group_norm_nhwc_fwd_one_pass_kernelI11Fp16IOFp32WLi256ELi28ELi448EEv26Group_norm_nhwc_fwd_params)
        /*0944*/ 	.word	0x00000000


	//----- nvinfo : EIATTR_MIN_STACK_SIZE
	.align		4
.L_435:
        /*0948*/ 	.byte	0x04, 0x12
        /*094a*/ 	.short	(.L_437 - .L_436)
	.align		4
.L_436:
        /*094c*/ 	.word	index@(_Z35group_norm_nhwc_fwd_one_pass_kernelI11Fp16IOFp32WLi512ELi28ELi448EEv26Group_norm_nhwc_fwd_params)
        /*0950*/ 	.word	0x00000000


	//----- nvinfo : EIATTR_MIN_STACK_SIZE
	.align		4
.L_437:
        /*0954*/ 	.byte	0x04, 0x12
        /*0956*/ 	.short	(.L_439 - .L_438)
	.align		4
.L_438:
        /*0958*/ 	.word	index@(_Z35group_norm_nhwc_fwd_one_pass_kernelI11Fp16IOBf16WLi64ELi28ELi448EEv26Group_norm_nhwc_fwd_params)
        /*095c*/ 	.word	0x00000000


	//----- nvinfo : EIATTR_MIN_STACK_SIZE
	.align		4
.L_439:
        /*0960*/ 	.byte	0x04, 0x12
        /*0962*/ 	.short	(.L_441 - .L_440)
	.align		4
.L_440:
        /*0964*/ 	.word	index@(_Z35group_norm_nhwc_fwd_one_pass_kernelI11Fp16IOBf16WLi128ELi28ELi448EEv26Group_norm_nhwc_fwd_params)
        /*0968*/ 	.word	0x00000000


	//----- nvinfo : EIATTR_MIN_STACK_SIZE
	.align		4
.L_441:
        /*096c*/ 	.byte	0x04, 0x12
        /*096e*/ 	.short	(.L_443 - .L_442)
	.align		4
.L_442:
        /*0970*/ 	.word	index@(_Z35group_norm_nhwc_fwd_one_pass_kernelI11Fp16IOBf16WLi256ELi28ELi448EEv26Group_norm_nhwc_fwd_params)
        /*0974*/ 	.word	0x00000000


	//----- nvinfo : EIATTR_MIN_STACK_SIZE
	.align		4
.L_443:
        /*0978*/ 	.byte	0x04, 0x12
        /*097a*/ 	.short	(.L_445 - .L_444)
	.align		4
.L_444:
        /*097c*/ 	.word	index@(_Z35group_norm_nhwc_fwd_one_pass_kernelI11Fp16IOBf16WLi512ELi28ELi448EEv26Group_norm_nhwc_fwd_params)
        /*0980*/ 	.word	0x00000000


	//----- nvinfo : EIATTR_MIN_STACK_SIZE
	.align		4
.L_445:
        /*0984*/ 	.byte	0x04, 0x12
        /*0986*/ 	.short	(.L_447 - .L_446)
	.align		4
.L_446:
        /*0988*/ 	.word	index@(_Z35group_norm_nhwc_fwd_one_pass_kernelI11Fp16IOFp16WLi64ELi28ELi448EEv26Group_norm_nhwc_fwd_params)
        /*098c*/ 	.word	0x00000000


	//----- nvinfo : EIATTR_MIN_STACK_SIZE
	.align		4
.L_447:
        /*0990*/ 	.byte	0x04, 0x12
        /*0992*/ 	.short	(.L_449 - .L_448)
	.align		4
.L_448:
        /*0994*/ 	.word	index@(_Z35group_norm_nhwc_fwd_one_pass_kernelI11Fp16IOFp16WLi128ELi28ELi448EEv26Group_norm_nhwc_fwd_params)
        /*0998*/ 	.word	0x00000000


	//----- nvinfo : EIATTR_MIN_STACK_SIZE
	.align		4
.L_449:
        /*099c*/ 	.byte	0x04, 0x12
        /*099e*/ 	.short	(.L_451 - .L_450)
	.align		4
.L_450:
        /*09a0*/ 	.word	index@(_Z35group_norm_nhwc_fwd_one_pass_kernelI11Fp16IOFp16WLi256ELi28ELi448EEv26Group_norm_nhwc_fwd_params)
        /*09a4*/ 	.word	0x00000000


	//----- nvinfo : EIATTR_MIN_STACK_SIZE
	.align		4
.L_451:
        /*09a8*/ 	.byte	0x04, 0x12
        /*09aa*/ 	.short	(.L_453 - .L_452)
	.align		4
.L_452:
        /*09ac*/ 	.word	index@(_Z35group_norm_nhwc_fwd_one_pass_kernelI11Fp16IOFp16WLi512ELi28ELi448EEv26Group_norm_nhwc_fwd_params)
        /*09b0*/ 	.word	0x00000000


	//----- nvinfo : EIATTR_MIN_STACK_SIZE
	.align		4
.L_453:
        /*09b4*/ 	.byte	0x04, 0x12
        /*09b6*/ 	.short	(.L_455 - .L_454)
	.align		4
.L_454:
        /*09b8*/ 	.word	index@(_Z35group_norm_nhwc_fwd_one_pass_kernelI11Fp32IOFp32WLi64ELi28ELi448EEv26Group_norm_nhwc_fwd_params)
        /*09bc*/ 	.word	0x00000000


	//----- nvinfo : EIATTR_MIN_STACK_SIZE
	.align		4
.L_455:
        /*09c0*/ 	.byte	0x04, 0x12
        /*09c2*/ 	.short	(.L_457 - .L_456)
	.align		4
.L_456:
        /*09c4*/ 	.word	index@(_Z35group_norm_nhwc_fwd_one_pass_kernelI11Fp32IOFp32WLi128ELi28ELi448EEv26Group_norm_nhwc_fwd_params)
        /*09c8*/ 	.word	0x00000000


	//----- nvinfo : EIATTR_MIN_STACK_SIZE
	.align		4
.L_457:
        /*09cc*/ 	.byte	0x04, 0x12
        /*09ce*/ 	.short	(.L_459 - .L_458)
	.align		4
.L_458:
        /*09d0*/ 	.word	index@(_Z35group_norm_nhwc_fwd_one_pass_kernelI11Fp32IOFp32WLi256ELi28ELi448EEv26Group_norm_nhwc_fwd_params)
        /*09d4*/ 	.word	0x00000000


	//----- nvinfo : EIATTR_MIN_STACK_SIZE
	.align		4
.L_459:
        /*09d8*/ 	.byte	0x04, 0x12
        /*09da*/ 	.short	(.L_461 - .L_460)
	.align		4
.L_460:
        /*09dc*/ 	.word	index@(_Z35group_norm_nhwc_fwd_one_pass_kernelI11Fp32IOFp32WLi512ELi28ELi448EEv26Group_norm_nhwc_fwd_params)
        /*09e0*/ 	.word	0x00000000


	//----- nvinfo : EIATTR_MIN_STACK_SIZE
	.align		4
.L_461:
        /*09e4*/ 	.byte	0x04, 0x12
        /*09e6*/ 	.short	(.L_463 - .L_462)
	.align		4
.L_462:
        /*09e8*/ 	.word	index@(_Z35group_norm_nhwc_fwd_one_pass_kernelI11Fp32IOBf16WLi64ELi28ELi448EEv26Group_norm_nhwc_fwd_params)
        /*09ec*/ 	.word	0x00000000


	//----- nvinfo : EIATTR_MIN_STACK_SIZE
	.align		4
.L_463:
        /*09f0*/ 	.byte	0x04, 0x12
        /*09f2*/ 	.short	(.L_465 - .L_464)
	.align		4
.L_464:
        /*09f4*/ 	.word	index@(_Z35group_norm_nhwc_fwd_one_pass_kernelI11Fp32IOBf16WLi128ELi28ELi448EEv26Group_norm_nhwc_fwd_params)
        /*09f8*/ 	.word	0x00000000


	//----- nvinfo : EIATTR_MIN_STACK_SIZE
	.align		4
.L_465:
        /*09fc*/ 	.byte	0x04, 0x12
        /*09fe*/ 	.short	(.L_467 - .L_466)
	.align		4
.L_466:
        /*0a00*/ 	.word	index@(_Z35group_norm_nhwc_fwd_one_pass_kernelI11Fp32IOBf16WLi256ELi28ELi448EEv26Group_norm_nhwc_fwd_params)
        /*0a04*/ 	.word	0x00000000


	//----- nvinfo : EIATTR_MIN_STACK_SIZE
	.align		4
.L_467:
        /*0a08*/ 	.byte	0x04, 0x12
        /*0a0a*/ 	.short	(.L_469 - .L_468)
	.align		4
.L_468:
        /*0a0c*/ 	.word	index@(_Z35group_norm_nhwc_fwd_one_pass_kernelI11Fp32IOBf16WLi512ELi28ELi448EEv26Group_norm_nhwc_fwd_params)
        /*0a10*/ 	.word	0x00000000


	//----- nvinfo : EIATTR_MIN_STACK_SIZE
	.align		4
.L_469:
        /*0a14*/ 	.byte	0x04, 0x12
        /*0a16*/ 	.short	(.L_471 - .L_470)
	.align		4
.L_470:
        /*0a18*/ 	.word	index@(_Z35group_norm_nhwc_fwd_one_pass_kernelI11Fp32IOFp16WLi64ELi28ELi448EEv26Group_norm_nhwc_fwd_params)
        /*0a1c*/ 	.word	0x00000000


	//----- nvinfo : EIATTR_MIN_STACK_SIZE
	.align		4
.L_471:
        /*0a20*/ 	.byte	0x04, 0x12
        /*0a22*/ 	.short	(.L_473 - .L_472)
	.align		4
.L_472:
        /*0a24*/ 	.word	index@(_Z35group_norm_nhwc_fwd_one_pass_kernelI11Fp32IOFp16WLi128ELi28ELi448EEv26Group_norm_nhwc_fwd_params)
        /*0a28*/ 	.word	0x00000000


	//----- nvinfo : EIATTR_MIN_STACK_SIZE
	.align		4
.L_473:
        /*0a2c*/ 	.byte	0x04, 0x12
        /*0a2e*/ 	.short	(.L_475 - .L_474)
	.align		4
.L_474:
        /*0a30*/ 	.word	index@(_Z35group_norm_nhwc_fwd_one_pass_kernelI11Fp32IOFp16WLi256ELi28ELi448EEv26Group_norm_nhwc_fwd_params)
        /*0a34*/ 	.word	0x00000000


	//----- nvinfo : EIATTR_MIN_STACK_SIZE
	.align		4
.L_475:
        /*0a38*/ 	.byte	0x04, 0x12
        /*0a3a*/ 	.short	(.L_477 - .L_476)
	.align		4
.L_476:
        /*0a3c*/ 	.word	index@(_Z35group_norm_nhwc_fwd_one_pass_kernelI11Fp32IOFp16WLi512ELi28ELi448EEv26Group_norm_nhwc_fwd_params)
        /*0a40*/ 	.word	0x00000000
.L_477:


//--------------------- .nv.compat                --------------------------
	.section	.nv.compat,"",@"SHT_CUDA_COMPAT_INFO"
	.align	4
        /*0000*/ 	.byte	0x02, 0x09, 0x01, 0x00, 0x02, 0x02, 0x01, 0x00, 0x02, 0x05, 0x05, 0x00, 0x03, 0x07, 0x01, 0x01
        /*0010*/ 	.byte	0x02, 0x03, 0x00, 0x00, 0x02, 0x06, 0x01, 0x00, 0x04, 0x0b, 0x08, 0x00, 0x00, 0x00, 0x00, 0x00
        /*0020*/ 	.byte	0x00, 0x00, 0x00, 0x00


//--------------------- .nv.info._ZN3cub17CUB_300001_SM_9006detail11EmptyKernelIvEEvv --------------------------
	.section	.nv.info._ZN3cub17CUB_300001_SM_9006detail11EmptyKernelIvEEvv,"",@"SHT_CUDA_INFO"
	.sectionflags	@""
	.align	4


	//----- nvinfo : EIATTR_CUDA_API_VERSION
	.align		4
        /*0000*/ 	.byte	0x04, 0x37
        /*0002*/ 	.short	(.L_479 - .L_478)
.L_478:
        /*0004*/ 	.word	0x00000082


	//----- nvinfo : EIATTR_SPARSE_MMA_MASK
	.align		4
.L_479:
        /*0008*/ 	.byte	0x03, 0x50
        /*000a*/ 	.short	0x0000


	//----- nvinfo : EIATTR_MAXREG_COUNT
	.align		4
        /*000c*/ 	.byte	0x03, 0x1b
        /*000e*/ 	.short	0x00ff


	//----- nvinfo : EIATTR_MERCURY_ISA_VERSION
	.align		4
        /*0010*/ 	.byte	0x03, 0x5f
        /*0012*/ 	.short	0x0101


	//----- nvinfo : EIATTR_EXIT_INSTR_OFFSETS
	.align		4
        /*0014*/ 	.byte	0x04, 0x1c
        /*0016*/ 	.short	(.L_481 - .L_480)


	//   ....[0]....
.L_480:
        /*0018*/ 	.word	0x00000010


	//----- nvinfo : EIATTR_SW_WAR
	.align		4
.L_481:
        /*001c*/ 	.byte	0x04, 0x36
        /*001e*/ 	.short	(.L_483 - .L_482)
.L_482:
        /*0020*/ 	.word	0x00000008
.L_483:


//--------------------- .nv.info._Z35group_norm_nhwc_bwd_one_pass_kernelI11Bf16IOFp32WLi64ELi28ELi448EEv26Group_norm_nhwc_bwd_params --------------------------
	.section	.nv.info._Z35group_norm_nhwc_bwd_one_pass_kernelI11Bf16IOFp32WLi64ELi28ELi448EEv26Group_norm_nhwc_bwd_params,"",@"SHT_CUDA_INFO"
	.sectionflags	@""
	.align	4


	//----- nvinfo : EIATTR_CUDA_API_VERSION
	.align		4
        /*0000*/ 	.byte	0x04, 0x37
        /*0002*/ 	.short	(.L_485 - .L_484)
.L_484:
        /*0004*/ 	.word	0x00000082


	//----- nvinfo : EIATTR_KPARAM_INFO
	.align		4
.L_485:
        /*0008*/ 	.byte	0x04, 0x17
        /*000a*/ 	.short	(.L_487 - .L_486)
.L_486:
        /*000c*/ 	.word	0x00000000
        /*0010*/ 	.short	0x0000
        /*0012*/ 	.short	0x0000
        /*0014*/ 	.byte	0x00, 0xf0, 0xe1, 0x02


	//----- nvinfo : EIATTR_SPARSE_MMA_MASK
	.align		4
.L_487:
        /*0018*/ 	.byte	0x03, 0x50
        /*001a*/ 	.short	0x0000


	//----- nvinfo : EIATTR_MAXREG_COUNT
	.align		4
        /*001c*/ 	.byte	0x03, 0x1b
        /*001e*/ 	.short	0x0080


	//----- nvinfo : EIATTR_NUM_BARRIERS
	.align		4
        /*0020*/ 	.byte	0x02, 0x4c
        /*0022*/ 	.byte	0x01
	.zero		1


	//----- nvinfo : EIATTR_MERCURY_ISA_VERSION
	.align		4
        /*0024*/ 	.byte	0x03, 0x5f
        /*0026*/ 	.short	0x0101


	//----- nvinfo : EIATTR_INT_WARP_WIDE_INSTR_OFFSETS
	.align		4
        /*0028*/ 	.byte	0x04, 0x31
        /*002a*/ 	.short	(.L_489 - .L_488)


	//   ....[0]....
.L_488:
        /*002c*/ 	.word	0x00002010


	//   ....[1]....
        /*0030*/ 	.word	0x00003950


	//----- nvinfo : EIATTR_COOP_GROUP_MASK_REGIDS
	.align		4
.L_489:
        /*0034*/ 	.byte	0x04, 0x29
        /*0036*/ 	.short	(.L_491 - .L_490)


	//   ....[0]....
.L_490:
        /*0038*/ 	.word	0xffffffff


	//   ....[1]....
        /*003c*/ 	.word	0xffffffff


	//   ....[2]....
        /*0040*/ 	.word	0xffffffff


	//   ....[3]....
        /*0044*/ 	.word	0xffffffff


	//   ....[4]....
        /*0048*/ 	.word	0xffffffff


	//   ....[5]....
        /*004c*/ 	.word	0xffffffff


	//   ....[6]....
        /*0050*/ 	.word	0xffffffff


	//   ....[7]....
        /*0054*/ 	.word	0xffffffff


	//   ....[8]....
        /*0058*/ 	.word	0xffffffff


	//   ....[9]....
        /*005c*/ 	.word	0xffffffff


	//----- nvinfo : EIATTR_COOP_GROUP_INSTR_OFFSETS
	.align		4
.L_491:
        /*0060*/ 	.byte	0x04, 0x28
        /*0062*/ 	.short	(.L_493 - .L_492)


	//   ....[0]....
.L_492:
        /*0064*/ 	.word	0x00000f10


	//   ....[1]....
        /*0068*/ 	.word	0x00000f50


	//   ....[2]....
        /*006c*/ 	.word	0x00000fe0


	//   ....[3]....
        /*0070*/ 	.word	0x00001000


	//   ....[4]....
        /*0074*/ 	.word	0x00001030


	//   ....[5]....
        /*0078*/ 	.word	0x00001050


	//   ....[6]....
        /*007c*/ 	.word	0x00001080


	//   ....[7]....
        /*0080*/ 	.word	0x000010a0


	//   ....[8]....
        /*0084*/ 	.word	0x000010d0


	//   ....[9]....
        /*0088*/ 	.word	0x000010f0


	//----- nvinfo : EIATTR_EXIT_INSTR_OFFSETS
	.align		4
.L_493:
        /*008c*/ 	.byte	0x04, 0x1c
        /*008e*/ 	.short	(.L_495 - .L_494)


	//   ....[0]....
.L_494:
        /*0090*/ 	.word	0x00003a40


	//   ....[1]....
        /*0094*/ 	.word	0x00003b80


	//   ....[2]....
        /*0098*/ 	.word	0x00003dc0


	//----- nvinfo : EIATTR_MAX_THREADS
	.align		4
.L_495:
        /*009c*/ 	.byte	0x04, 0x05
        /*009e*/ 	.short	(.L_497 - .L_496)
.L_496:
        /*00a0*/ 	.word	0x000001c0
        /*00a4*/ 	.word	0x00000001
        /*00a8*/ 	.word	0x00000001


	//----- nvinfo : EIATTR_CRS_STACK_SIZE
	.align		4
.L_497:
        /*00ac*/ 	.byte	0x04, 0x1e
        /*00ae*/ 	.short	(.L_499 - .L_498)
.L_498:
        /*00b0*/ 	.word	0x00000000


	//----- nvinfo : EIATTR_CBANK_PARAM_SIZE
	.align		4
.L_499:
        /*00b4*/ 	.byte	0x03, 0x19
        /*00b6*/ 	.short	0x00b8


	//----- nvinfo : EIATTR_PARAM_CBANK
	.align		4
        /*00b8*/ 	.byte	0x04, 0x0a
        /*00ba*/ 	.short	(.L_501 - .L_500)
	.align		4
.L_500:
        /*00bc*/ 	.word	index@(.nv.constant0._Z35group_norm_nhwc_bwd_one_pass_kernelI11Bf16IOFp32WLi64ELi28ELi448EEv26Group_norm_nhwc_bwd_params)
        /*00c0*/ 	.short	0x0210
        /*00c2*/ 	.short	0x00b8


	//----- nvinfo : EIATTR_SW_WAR
	.align		4
.L_501:
        /*00c4*/ 	.byte	0x04, 0x36
        /*00c6*/ 	.short	(.L_503 - .L_502)
.L_502:
        /*00c8*/ 	.word	0x00000008
.L_503:


//--------------------- .nv.info._Z35group_norm_nhwc_bwd_one_pass_kernelI11Bf16IOFp32WLi128ELi28ELi448EEv26Group_norm_nhwc_bwd_params --------------------------
	.section	.nv.info._Z35group_norm_nhwc_bwd_one_pass_kernelI11Bf16IOFp32WLi128ELi28ELi448EEv26Group_norm_nhwc_bwd_params,"",@"SHT_CUDA_INFO"
	.sectionflags	@""
	.align	4


	//----- nvinfo : EIATTR_CUDA_API_VERSION
	.align		4
        /*0000*/ 	.byte	0x04, 0x37
        /*0002*/ 	.short	(.L_505 - .L_504)
.L_504:
        /*0004*/ 	.word	0x00000082


	//----- nvinfo : EIATTR_KPARAM_INFO
	.align		4
.L_505:
        /*0008*/ 	.byte	0x04, 0x17
        /*000a*/ 	.short	(.L_507 - .L_506)
.L_506:
        /*000c*/ 	.word	0x00000000
        /*0010*/ 	.short	0x0000
        /*0012*/ 	.short	0x0000
        /*0014*/ 	.byte	0x00, 0xf0, 0xe1, 0x02


	//----- nvinfo : EIATTR_SPARSE_MMA_MASK
	.align		4
.L_507:
        /*0018*/ 	.byte	0x03, 0x50
        /*001a*/ 	.short	0x0000


	//----- nvinfo : EIATTR_MAXREG_COUNT
	.align		4
        /*001c*/ 	.byte	0x03, 0x1b
        /*001e*/ 	.short	0x0080


	//----- nvinfo : EIATTR_NUM_BARRIERS
	.align		4
        /*0020*/ 	.byte	0x02, 0x4c
        /*0022*/ 	.byte	0x01
	.zero		1


	//----- nvinfo : EIATTR_MERCURY_ISA_VERSION
	.align		4
        /*0024*/ 	.byte	0x03, 0x5f
        /*0026*/ 	.short	0x0101


	//----- nvinfo : EIATTR_INT_WARP_WIDE_INSTR_OFFSETS
	.align		4
        /*0028*/ 	.byte	0x04, 0x31
        /*002a*/ 	.short	(.L_509 - .L_508)


	//   ....[0]....
.L_508:
        /*002c*/ 	.word	0x000028c0


	//   ....[1]....
        /*0030*/ 	.word	0x000048a0


	//----- nvinfo : EIATTR_COOP_GROUP_MASK_REGIDS
	.align		4
.L_509:
        /*0034*/ 	.byte	0x04, 0x29
        /*0036*/ 	.short	(.L_511 - .L_510)


	//   ....[0]....
.L_510:
        /*0038*/ 	.word	0xffffffff


	//   ....[1]....
        /*003c*/ 	.word	0xffffffff


	//   ....[2]....
        /*0040*/ 	.word	0xffffffff


	//   ....[3]....
        /*0044*/ 	.word	0xffffffff


	//   ....[4]....
        /*0048*/ 	.word	0xffffffff


	//   ....[5]....
        /*004c*/ 	.word	0xffffffff


	//   ....[6]....
        /*0050*/ 	.word	0xffffffff


	//   ....[7]....
        /*0054*/ 	.word	0xffffffff


	//   ....[8]....
        /*0058*/ 	.word	0xffffffff


	//   ....[9]....
        /*005c*/ 	.word	0xffffffff


	//----- nvinfo : EIATTR_COOP_GROUP_INSTR_OFFSETS
	.align		4
.L_511:
        /*0060*/ 	.byte	0x04, 0x28
        /*0062*/ 	.short	(.L_513 - .L_512)


	//   ....[0]....
.L_512:
        /*0064*/ 	.word	0x000016f0


	//   ....[1]....
        /*0068*/ 	.word	0x00001730


	//   ....[2]....
        /*006c*/ 	.word	0x00001840


	//   ....[3]....
        /*0070*/ 	.word	0x00001860


	//   ....[4]....
        /*0074*/ 	.word	0x00001890


	//   ....[5]....
        /*0078*/ 	.word	0x000018b0


	//   ....[6]....
        /*007c*/ 	.word	0x000018e0


	//   ....[7]....
        /*0080*/ 	.word	0x00001900


	//   ....[8]....
        /*0084*/ 	.word	0x00001930


	//   ....[9]....
        /*0088*/ 	.word	0x00001950


	//----- nvinfo : EIATTR_EXIT_INSTR_OFFSETS
	.align		4
.L_513:
        /*008c*/ 	.byte	0x04, 0x1c
        /*008e*/ 	.short	(.L_515 - .L_514)


	//   ....[0]....
.L_514:
        /*0090*/ 	.word	0x00004930


	//   ....[1]....
        /*0094*/ 	.word	0x00004a70


	//   ....[2]....
        /*0098*/ 	.word	0x00004cb0


	//----- nvinfo : EIATTR_MAX_THREADS
	.align		4
.L_515:
        /*009c*/ 	.byte	0x04, 0x05
        /*009e*/ 	.short	(.L_517 - .L_516)
.L_516:
        /*00a0*/ 	.word	0x000001c0
        /*00a4*/ 	.word	0x00000001
        /*00a8*/ 	.word	0x00000001


	//----- nvinfo : EIATTR_CRS_STACK_SIZE
	.align		4
.L_517:
        /*00ac*/ 	.byte	0x04, 0x1e
        /*00ae*/ 	.short	(.L_519 - .L_518)
.L_518:
        /*00b0*/ 	.word	0x00000000


	//----- nvinfo : EIATTR_CBANK_PARAM_SIZE
	.align		4
.L_519:
        /*00b4*/ 	.byte	0x03, 0x19
        /*00b6*/ 	.short	0x00b8


	//----- nvinfo : EIATTR_PARAM_CBANK
	.align		4
        /*00b8*/ 	.byte	0x04, 0x0a
        /*00ba*/ 	.short	(.L_521 - .L_520)
	.align		4
.L_520:
        /*00bc*/ 	.word	index@(.nv.constant0._Z35group_norm_nhwc_bwd_one_pass_kernelI11Bf16IOFp32WLi128ELi28ELi448EEv26Group_norm_nhwc_bwd_params)
        /*00c0*/ 	.short	0x0210
        /*00c2*/ 	.short	0x00b8


	//----- nvinfo : EIATTR_SW_WAR
	.align		4
.L_521:
        /*00c4*/ 	.byte	0x04, 0x36
        /*00c6*/ 	.short	(.L_523 - .L_522)
.L_522:
        /*00c8*/ 	.word	0x00000008
.L_523:


//--------------------- .nv.info._Z35group_norm_nhwc_bwd_one_pass_kernelI11Bf16IOFp32WLi256ELi28ELi448EEv26Group_norm_nhwc_bwd_params --------------------------
	.section	.nv.info._Z35group_norm_nhwc_bwd_one_pass_kernelI11Bf16IOFp32WLi256ELi28ELi448EEv26Group_norm_nhwc_bwd_params,"",@"SHT_CUDA_INFO"
	.sectionflags	@""
	.align	4


	//----- nvinfo : EIATTR_CUDA_API_VERSION
	.align		4
        /*0000*/ 	.byte	0x04, 0x37
        /*0002*/ 	.short	(.L_525 - .L_524)
.L_524:
        /*0004*/ 	.word	0x00000082


	//----- nvinfo : EIATTR_KPARAM_INFO
	.align		4
.L_525:
        /*0008*/ 	.byte	0x04, 0x17
        /*000a*/ 	.short	(.L_527 - .L_526)
.L_526:
        /*000c*/ 	.word	0x00000000
        /*0010*/ 	.short	0x0000
        /*0012*/ 	.short	0x0000
        /*0014*/ 	.byte	0x00, 0xf0, 0xe1, 0x02


	//----- nvinfo : EIATTR_SPARSE_MMA_MASK
	.align		4
.L_527:
        /*0018*/ 	.byte	0x03, 0x50
        /*001a*/ 	.short	0x0000


	//----- nvinfo : EIATTR_MAXREG_COUNT
	.align		4
        /*001c*/ 	.byte	0x03, 0x1b
        /*001e*/ 	.short	0x0080


	//----- nvinfo : EIATTR_NUM_BARRIERS
	.align		4
        /*0020*/ 	.byte	0x02, 0x4c
        /*0022*/ 	.byte	0x01
	.zero		1


	//----- nvinfo : EIATTR_MERCURY_ISA_VERSION
	.align		4
        /*0024*/ 	.byte	0x03, 0x5f
        /*0026*/ 	.short	0x0101


	//----- nvinfo : EIATTR_INT_WARP_WIDE_INSTR_OFFSETS
	.align		4
        /*0028*/ 	.byte	0x04, 0x31
        /*002a*/ 	.short	(.L_529 - .L_528)


	//   ....[0]....
.L_528:
        /*002c*/ 	.word	0x00003940


	//   ....[1]....
        /*0030*/ 	.word	0x00006650


	//----- nvinfo : EIATTR_COOP_GROUP_MASK_REGIDS
	.align		4
.L_529:
        /*0034*/ 	.byte	0x04, 0x29
        /*0036*/ 	.short	(.L_531 - .L_530)


	//   ....[0]....
.L_530:
        /*0038*/ 	.word	0xffffffff


	//   ....[1]....
        /*003c*/ 	.word	0xffffffff


	//   ....[2]....
        /*0040*/ 	.word	0xffffffff


	//   ....[3]....
        /*0044*/ 	.word	0xffffffff


	//   ....[4]....
        /*0048*/ 	.word	0xffffffff


	//   ....[5]....
        /*004c*/ 	.word	0xffffffff


	//   ....[6]....
        /*0050*/ 	.word	0xffffffff


	//   ....[7]....
        /*0054*/ 	.word	0xffffffff


	//   ....[8]....
        /*0058*/ 	.word	0xffffffff


	//   ....[9]....
        /*005c*/ 	.word	0xffffffff


	//----- nvinfo : EIATTR_COOP_GROUP_INSTR_OFFSETS
	.align		4
.L_531:
        /*0060*/ 	.byte	0x04, 0x28
        /*0062*/ 	.short	(.L_533 - .L_532)


	//   ....[0]....
.L_532:
        /*0064*/ 	.word	0x000026b0


	//   ....[1]....
        /*0068*/ 	.word	0x000026f0


	//   ....[2]....
        /*006c*/ 	.word	0x00002830


	//   ....[3]....
        /*0070*/ 	.word	0x00002850


	//   ....[4]....
        /*0074*/ 	.word	0x00002880


	//   ....[5]....
        /*0078*/ 	.word	0x000028a0


	//   ....[6]....
        /*007c*/ 	.word	0x000028d0


	//   ....[7]....
        /*0080*/ 	.word	0x000028f0


	//   ....[8]....
        /*0084*/ 	.word	0x00002920


	//   ....[9]....
        /*0088*/ 	.word	0x00002940


	//----- nvinfo : EIATTR_EXIT_INSTR_OFFSETS
	.align		4
.L_533:
        /*008c*/ 	.byte	0x04, 0x1c
        /*008e*/ 	.short	(.L_535 - .L_534)


	//   ....[0]....
.L_534:
        /*0090*/ 	.word	0x00006740


	//   ....[1]....
        /*0094*/ 	.word	0x00006880


	//   ....[2]....
        /*0098*/ 	.word	0x00006ad0


	//----- nvinfo : EIATTR_MAX_THREADS
	.align		4
.L_535:
        /*009c*/ 	.byte	0x04, 0x05
        /*009e*/ 	.short	(.L_537 - .L_536)
.L_536:
        /*00a0*/ 	.word	0x000001c0
        /*00a4*/ 	.word	0x00000001
        /*00a8*/ 	.word	0x00000001


	//----- nvinfo : EIATTR_CRS_STACK_SIZE
	.align		4
.L_537:
        /*00ac*/ 	.byte	0x04, 0x1e
        /*00ae*/ 	.short	(.L_539 - .L_538)
.L_538:
        /*00b0*/ 	.word	0x00000000


	//----- nvinfo : EIATTR_CBANK_PARAM_SIZE
	.align		4
.L_539:
        /*00b4*/ 	.byte	0x03, 0x19
        /*00b6*/ 	.short	0x00b8


	//----- nvinfo : EIATTR_PARAM_CBANK
	.align		4
        /*00b8*/ 	.byte	0x04, 0x0a
        /*00ba*/ 	.short	(.L_541 - .L_540)
	.align		4
.L_540:
        /*00bc*/ 	.word	index@(.nv.constant0._Z35group_norm_nhwc_bwd_one_pass_kernelI11Bf16IOFp32WLi256ELi28ELi448EEv26Group_norm_nhwc_bwd_params)
        /*00c0*/ 	.short	0x0210
        /*00c2*/ 	.short	0x00b8


	//----- nvinfo : EIATTR_SW_WAR
	.align		4
.L_541:
        /*00c4*/ 	.byte	0x04, 0x36
        /*00c6*/ 	.short	(.L_543 - .L_542)
.L_542:
        /*00c8*/ 	.word	0x00000008
.L_543:


//--------------------- .nv.info._Z35group_norm_nhwc_bwd_one_pass_kernelI11Bf16IOFp32WLi512ELi28ELi448EEv26Group_norm_nhwc_bwd_params --------------------------
	.section	.nv.info._Z35group_norm_nhwc_bwd_one_pass_kernelI11Bf16IOFp32WLi512ELi28ELi448EEv26Group_norm_nhwc_bwd_params,"",@"SHT_CUDA_INFO"
	.sectionflags	@""
	.align	4


	//----- nvinfo : EIATTR_CUDA_API_VERSION
	.align		4
        /*0000*/ 	.byte	0x04, 0x37
        /*0002*/ 	.short	(.L_545 - .L_544)
.L_544:
        /*0004*/ 	.word	0x00000082


	//----- nvinfo : EIATTR_KPARAM_INFO
	.align		4
.L_545:
        /*0008*/ 	.byte	0x04, 0x17
        /*000a*/ 	.short	(.L_547 - .L_546)
.L_546:
        /*000c*/ 	.word	0x00000000
        /*0010*/ 	.short	0x0000
        /*0012*/ 	.short	0x0000
        /*0014*/ 	.byte	0x00, 0xf0, 0xe1, 0x02


	//----- nvinfo : EIATTR_SPARSE_MMA_MASK
	.align		4
.L_547:
        /*0018*/ 	.byte	0x03, 0x50
        /*001a*/ 	.short	0x0000


	//----- nvinfo : EIATTR_MAXREG_COUNT
	.align		4
        /*001c*/ 	.byte	0x03, 0x1b
        /*001e*/ 	.short	0x0080


	//----- nvinfo : EIATTR_NUM_BARRIERS
	.align		4
        /*0020*/ 	.byte	0x02, 0x4c
        /*0022*/ 	.byte	0x01
	.zero		1


	//----- nvinfo : EIATTR_MERCURY_ISA_VERSION
	.align		4
        /*0024*/ 	.byte	0x03, 0x5f
        /*0026*/ 	.short	0x0101


	//----- nvinfo : EIATTR_INT_WARP_WIDE_INSTR_OFFSETS
	.align		4
        /*0028*/ 	.byte	0x04, 0x31
        /*002a*/ 	.short	(.L_549 - .L_548)


	//   ....[0]....
.L_548:
        /*002c*/ 	.word	0x00005bb0


	//   ....[1]....
        /*0030*/ 	.word	0x0000a350


	//----- nvinfo : EIATTR_COOP_GROUP_MASK_REGIDS
	.align		4
.L_549:
        /*0034*/ 	.byte	0x04, 0x29
        /*0036*/ 	.short	(.L_551 - .L_550)


	//   ....[0]....
.L_550:
        /*0038*/ 	.word	0xffffffff


	//   ....[1]....
        /*003c*/ 	.word	0xffffffff


	//   ....[2]....
        /*0040*/ 	.word	0xffffffff


	//   ....[3]....
        /*0044*/ 	.word	0xffffffff


	//   ....[4]....
        /*0048*/ 	.word	0xffffffff


	//   ....[5]....
        /*004c*/ 	.word	0xffffffff


	//   ....[6]....
        /*0050*/ 	.word	0xffffffff


	//   ....[7]....
        /*0054*/ 	.word	0xffffffff


	//   ....[8]....
        /*0058*/ 	.word	0xffffffff


	//   ....[9]....
        /*005c*/ 	.word	0xffffffff


	//----- nvinfo : EIATTR_COOP_GROUP_INSTR_OFFSETS
	.align		4
.L_551:
        /*0060*/ 	.byte	0x04, 0x28
        /*0062*/ 	.short	(.L_553 - .L_552)


	//   ....[0]....
.L_552:
        /*0064*/ 	.word	0x00004680


	//   ....[1]....
        /*0068*/ 	.word	0x000046c0


	//   ....[2]....
        /*006c*/ 	.word	0x00004850


	//   ....[3]....
        /*0070*/ 	.word	0x00004890


	//   ....[4]....
        /*0074*/ 	.word	0x00004a20


	//   ....[5]....
        /*0078*/ 	.word	0x00004a50


	//   ....[6]....
        /*007c*/ 	.word	0x00004a90


	//   ....[7]....
        /*0080*/ 	.word	0x00004ab0


	//   ....[8]....
        /*0084*/ 	.word	0x00004ae0


	//   ....[9]....
        /*0088*/ 	.word	0x00004b00


	//----- nvinfo : EIATTR_EXIT_INSTR_OFFSETS
	.align		4
.L_553:
        /*008c*/ 	.byte	0x04, 0x1c
        /*008e*/ 	.short	(.L_555 - .L_554)


	//   ....[0]....
.L_554:
        /*0090*/ 	.word	0x0000a3e0


	//   ....[1]....
        /*0094*/ 	.word	0x0000a520


	//   ....[2]....
        /*0098*/ 	.word	0x0000a760


	//----- nvinfo : EIATTR_MAX_THREADS
	.align		4
.L_555:
        /*009c*/ 	.byte	0x04, 0x05
        /*009e*/ 	.short	(.L_557 - .L_556)
.L_556:
        /*00a0*/ 	.word	0x000001c0
        /*00a4*/ 	.word	0x00000001
        /*00a8*/ 	.word	0x00000001


	//----- nvinfo : EIATTR_CRS_STACK_SIZE
	.align		4
.L_557:
        /*00ac*/ 	.byte	0x04, 0x1e
        /*00ae*/ 	.short	(.L_559 - .L_558)
.L_558:
        /*00b0*/ 	.word	0x00000000


	//----- nvinfo : EIATTR_CBANK_PARAM_SIZE
	.align		4
.L_559:
        /*00b4*/ 	.byte	0x03, 0x19
        /*00b6*/ 	.short	0x00b8


	//----- nvinfo : EIATTR_PARAM_CBANK
	.align		4
        /*00b8*/ 	.byte	0x04, 0x0a
        /*00ba*/ 	.short	(.L_561 - .L_560)
	.align		4
.L_560:
        /*00bc*/ 	.word	index@(.nv.constant0._Z35group_norm_nhwc_bwd_one_pass_kernelI11Bf16IOFp32WLi512ELi28ELi448EEv26Group_norm_nhwc_bwd_params)
        /*00c0*/ 	.short	0x0210
        /*00c2*/ 	.short	0x00b8


	//----- nvinfo : EIATTR_SW_WAR
	.align		4
.L_561:
        /*00c4*/ 	.byte	0x04, 0x36
        /*00c6*/ 	.short	(.L_563 - .L_562)
.L_562:
        /*00c8*/ 	.word	0x00000008
.L_563:


//--------------------- .nv.info._Z35group_norm_nhwc_bwd_one_pass_kernelI11Bf16IOBf16WLi64ELi28ELi448EEv26Group_norm_nhwc_bwd_params --------------------------
	.section	.nv.info._Z35group_norm_nhwc_bwd_one_pass_kernelI11Bf16IOBf16WLi64ELi28ELi448EEv26Group_norm_nhwc_bwd_params,"",@"SHT_CUDA_INFO"
	.sectionflags	@""
	.align	4


	//----- nvinfo : EIATTR_CUDA_API_VERSION
	.align		4
        /*0000*/ 	.byte	0x04, 0x37
        /*0002*/ 	.short	(.L_565 - .L_564)
.L_564:
        /*0004*/ 	.word	0x00000082


	//----- nvinfo : EIATTR_KPARAM_INFO
	.align		4
.L_565:
        /*0008*/ 	.byte	0x04, 0x17
        /*000a*/ 	.short	(.L_567 - .L_566)
.L_566:
        /*000c*/ 	.word	0x00000000
        /*0010*/ 	.short	0x0000
        /*0012*/ 	.short	0x0000
        /*0014*/ 	.byte	0x00, 0xf0, 0xe1, 0x02


	//----- nvinfo : EIATTR_SPARSE_MMA_MASK
	.align		4
.L_567:
        /*0018*/ 	.byte	0x03, 0x50
        /*001a*/ 	.short	0x0000


	//----- nvinfo : EIATTR_MAXREG_COUNT
	.align		4
        /*001c*/ 	.byte	0x03, 0x1b
        /*001e*/ 	.short	0x0080


	//----- nvinfo : EIATTR_NUM_BARRIERS
	.align		4
        /*0020*/ 	.byte	0x02, 0x4c
        /*0022*/ 	.byte	0x01
	.zero		1


	//----- nvinfo : EIATTR_MERCURY_ISA_VERSION
	.align		4
        /*0024*/ 	.byte	0x03, 0x5f
        /*0026*/ 	.short	0x0101


	//----- nvinfo : EIATTR_INT_WARP_WIDE_INSTR_OFFSETS
	.align		4
        /*0028*/ 	.byte	0x04, 0x31
        /*002a*/ 	.short	(.L_569 - .L_568)


	//   ....[0]....
.L_568:
        /*002c*/ 	.word	0x000020a0


	//   ....[1]....
        /*0030*/ 	.word	0x000039e0


	//----- nvinfo : EIATTR_COOP_GROUP_MASK_REGIDS
	.align		4
.L_569:
        /*0034*/ 	.byte	0x04, 0x29
        /*0036*/ 	.short	(.L_571 - .L_570)


	//   ....[0]....
.L_570:
        /*0038*/ 	.word	0xffffffff


	//   ....[1]....
        /*003c*/ 	.word	0xffffffff


	//   ....[2]....
        /*0040*/ 	.word	0xffffffff


	//   ....[3]....
        /*0044*/ 	.word	0xffffffff


	//   ....[4]....
        /*0048*/ 	.word	0xffffffff


	//   ....[5]....
        /*004c*/ 	.word	0xffffffff


	//   ....[6]....
        /*0050*/ 	.word	0xffffffff


	//   ....[7]....
        /*0054*/ 	.word	0xffffffff


	//   ....[8]....
        /*0058*/ 	.word	0xffffffff


	//   ....[9]....
        /*005c*/ 	.word	0xffffffff


	//----- nvinfo : EIATTR_COOP_GROUP_INSTR_OFFSETS
	.align		4
.L_571:
        /*0060*/ 	.byte	0x04, 0x28
        /*0062*/ 	.short	(.L_573 - .L_572)


	//   ....[0]....
.L_572:
        /*0064*/ 	.word	0x00000fa0


	//   ....[1]....
        /*0068*/ 	.word	0x00000fc0


	//   ....[2]....
        /*006c*/ 	.word	0x00001010


	//   ....[3]....
        /*0070*/ 	.word	0x00001030


	//   ....[4]....
        /*0074*/ 	.word	0x00001060


	//   ....[5]....
        /*0078*/ 	.word	0x00001080


	//   ....[6]....
        /*007c*/ 	.word	0x000010b0


	//   ....[7]....
        /*0080*/ 	.word	0x000010d0


	//   ....[8]....
        /*0084*/ 	.word	0x00001100


	//   ....[9]....
        /*0088*/ 	.word	0x00001120


	//----- nvinfo : EIATTR_EXIT_INSTR_OFFSETS
	.align		4
.L_573:
        /*008c*/ 	.byte	0x04, 0x1c
        /*008e*/ 	.short	(.L_575 - .L_574)


	//   ....[0]....
.L_574:
        /*0090*/ 	.word	0x00003ad0


	//   ....[1]....
        /*0094*/ 	.word	0x00003c10


	//   ....[2]....
        /*0098*/ 	.word	0x00003e70


	//----- nvinfo : EIATTR_MAX_THREADS
	.align		4
.L_575:
        /*009c*/ 	.byte	0x04, 0x05
        /*009e*/ 	.short	(.L_577 - .L_576)
.L_576:
        /*00a0*/ 	.word	0x000001c0
        /*00a4*/ 	.word	0x00000001
        /*00a8*/ 	.word	0x00000001


	//----- nvinfo : EIATTR_CRS_STACK_SIZE
	.align		4
.L_577:
        /*00ac*/ 	.byte	0x04, 0x1e
        /*00ae*/ 	.short	(.L_579 - .L_578)
.L_578:
        /*00b0*/ 	.word	0x00000000


	//----- nvinfo : EIATTR_CBANK_PARAM_SIZE
	.align		4
.L_579:
        /*00b4*/ 	.byte	0x03, 0x19
        /*00b6*/ 	.short	0x00b8


	//----- nvinfo : EIATTR_PARAM_CBANK
	.align		4
        /*00b8*/ 	.byte	0x04, 0x0a
        /*00ba*/ 	.short	(.L_581 - .L_580)
	.align		4
.L_580:
        /*00bc*/ 	.word	index@(.nv.constant0._Z35group_norm_nhwc_bwd_one_pass_kernelI11Bf16IOBf16WLi64ELi28ELi448EEv26Group_norm_nhwc_bwd_params)
        /*00c0*/ 	.short	0x0210
        /*00c2*/ 	.short	0x00b8


	//----- nvinfo : EIATTR_SW_WAR
	.align		4
.L_581:
        /*00c4*/ 	.byte	0x04, 0x36
        /*00c6*/ 	.short	(.L_583 - .L_582)
.L_582:
        /*00c8*/ 	.word	0x00000008
.L_583:


//--------------------- .nv.info._Z35group_norm_nhwc_bwd_one_pass_kernelI11Bf16IOBf16WLi128ELi28ELi448EEv26Group_norm_nhwc_bwd_params --------------------------
	.section	.nv.info._Z35group_norm_nhwc_bwd_one_pass_kernelI11Bf16IOBf16WLi128ELi28ELi448EEv26Group_norm_nhwc_bwd_params,"",@"SHT_CUDA_INFO"
	.sectionflags	@""
	.align	4


	//----- nvinfo : EIATTR_CUDA_API_VERSION
	.align		4
        /*0000*/ 	.byte	0x04, 0x37
        /*0002*/ 	.short	(.L_585 - .L_584)
.L_584:
        /*0004*/ 	.word	0x00000082


	//----- nvinfo : EIATTR_KPARAM_INFO
	.align		4
.L_585:
        /*0008*/ 	.byte	0x04, 0x17
        /*000a*/ 	.short	(.L_587 - .L_586)
.L_586:
        /*000c*/ 	.word	0x00000000
        /*0010*/ 	.short	0x0000
        /*0012*/ 	.short	0x0000
        /*0014*/ 	.byte	0x00, 0xf0, 0xe1, 0x02


	//----- nvinfo : EIATTR_SPARSE_MMA_MASK
	.align		4
.L_587:
        /*0018*/ 	.byte	0x03, 0x50
        /*001a*/ 	.short	0x0000


	//----- nvinfo : EIATTR_MAXREG_COUNT
	.align		4
        /*001c*/ 	.byte	0x03, 0x1b
        /*001e*/ 	.short	0x0080


	//----- nvinfo : EIATTR_NUM_BARRIERS
	.align		4
        /*0020*/ 	.byte	0x02, 0x4c
        /*0022*/ 	.byte	0x01
	.zero		1


	//----- nvinfo : EIATTR_MERCURY_ISA_VERSION
	.align		4
        /*0024*/ 	.byte	0x03, 0x5f
        /*0026*/ 	.short	0x0101


	//----- nvinfo : EIATTR_INT_WARP_WIDE_INSTR_OFFSETS
	.align		4
        /*0028*/ 	.byte	0x04, 0x31
        /*002a*/ 	.short	(.L_589 - .L_588)


	//   ....[0]....
.L_588:
        /*002c*/ 	.word	0x00002920


	//   ....[1]....
        /*0030*/ 	.word	0x00004900


	//----- nvinfo : EIATTR_COOP_GROUP_MASK_REGIDS
	.align		4
.L_589:
        /*0034*/ 	.byte	0x04, 0x29
        /*0036*/ 	.short	(.L_591 - .L_590)


	//   ....[0]....
.L_590:
        /*0038*/ 	.word	0xffffffff


	//   ....[1]....
        /*003c*/ 	.word	0xffffffff


	//   ....[2]....
        /*0040*/ 	.word	0xffffffff


	//   ....[3]....
        /*0044*/ 	.word	0xffffffff


	//   ....[4]....
        /*0048*/ 	.word	0xffffffff


	//   ....[5]....
        /*004c*/ 	.word	0xffffffff


	//   ....[6]....
        /*0050*/ 	.word	0xffffffff


	//   ....[7]....
        /*0054*/ 	.word	0xffffffff


	//   ....[8]....
        /*0058*/ 	.word	0xffffffff


	//   ....[9]....
        /*005c*/ 	.word	0xffffffff


	//----- nvinfo : EIATTR_COOP_GROUP_INSTR_OFFSETS
	.align		4
.L_591:
        /*0060*/ 	.byte	0x04, 0x28
        /*0062*/ 	.short	(.L_593 - .L_592)


	//   ....[0]....
.L_592:
        /*0064*/ 	.word	0x00001750


	//   ....[1]....
        /*0068*/ 	.word	0x00001790


	//   ....[2]....
        /*006c*/ 	.word	0x000018c0


	//   ....[3]....
        /*0070*/ 	.word	0x000018e0


	//   ....[4]....
        /*0074*/ 	.word	0x00001920


	//   ....[5]....
        /*0078*/ 	.word	0x00001940


	//   ....[6]....
        /*007c*/ 	.word	0x00001970


	//   ....[7]....
        /*0080*/ 	.word	0x00001990


	//   ....[8]....
        /*0084*/ 	.word	0x000019c0


	//   ....[9]....
        /*0088*/ 	.word	0x000019e0


	//----- nvinfo : EIATTR_EXIT_INSTR_OFFSETS
	.align		4
.L_593:
        /*008c*/ 	.byte	0x04, 0x1c
        /*008e*/ 	.short	(.L_595 - .L_594)


	//   ....[0]....
.L_594:
        /*0090*/ 	.word	0x00004990


	//   ....[1]....
        /*0094*/ 	.word	0x00004ad0


	//   ....[2]....
        /*0098*/ 	.word	0x00004d30


	//----- nvinfo : EIATTR_MAX_THREADS
	.align		4
.L_595:
        /*009c*/ 	.byte	0x04, 0x05
        /*009e*/ 	.short	(.L_597 - .L_596)
.L_596:
        /*00a0*/ 	.word	0x000001c0
        /*00a4*/ 	.word	0x00000001
        /*00a8*/ 	.word	0x00000001


	//----- nvinfo : EIATTR_CRS_STACK_SIZE
	.align		4
.L_597:
        /*00ac*/ 	.byte	0x04, 0x1e
        /*00ae*/ 	.short	(.L_599 - .L_598)
.L_598:
        /*00b0*/ 	.word	0x00000000


	//----- nvinfo : EIATTR_CBANK_PARAM_SIZE
	.align		4
.L_599:
        /*00b4*/ 	.byte	0x03, 0x19
        /*00b6*/ 	.short	0x00b8


	//----- nvinfo : EIATTR_PARAM_CBANK
	.align		4
        /*00b8*/ 	.byte	0x04, 0x0a
        /*00ba*/ 	.short	(.L_601 - .L_600)
	.align		4
.L_600:
        /*00bc*/ 	.word	index@(.nv.constant0._Z35group_norm_nhwc_bwd_one_pass_kernelI11Bf16IOBf16WLi128ELi28ELi448EEv26Group_norm_nhwc_bwd_params)
        /*00c0*/ 	.short	0x0210
        /*00c2*/ 	.short	0x00b8


	//----- nvinfo : EIATTR_SW_WAR
	.align		4
.L_601:
        /*00c4*/ 	.byte	0x04, 0x36
        /*00c6*/ 	.short	(.L_603 - .L_602)
.L_602:
        /*00c8*/ 	.word	0x00000008
.L_603:


//--------------------- .nv.info._Z35group_norm_nhwc_bwd_one_pass_kernelI11Bf16IOBf16WLi256ELi28ELi448EEv26Group_norm_nhwc_bwd_params --------------------------
	.section	.nv.info._Z35group_norm_nhwc_bwd_one_pass_kernelI11Bf16IOBf16WLi256ELi28ELi448EEv26Group_norm_nhwc_bwd_params,"",@"SHT_CUDA_INFO"
	.sectionflags	@""
	.align	4


	//----- nvinfo : EIATTR_CUDA_API_VERSION
	.align		4
        /*0000*/ 	.byte	0x04, 0x37
        /*0002*/ 	.short	(.L_605 - .L_604)
.L_604:
        /*0004*/ 	.word	0x00000082


	//----- nvinfo : EIATTR_KPARAM_INFO
	.align		4
.L_605:
        /*0008*/ 	.byte	0x04, 0x17
        /*000a*/ 	.short	(.L_607 - .L_606)
.L_606:
        /*000c*/ 	.word	0x00000000
        /*0010*/ 	.short	0x0000
        /*0012*/ 	.short	0x0000
        /*0014*/ 	.byte	0x00, 0xf0, 0xe1, 0x02


	//----- nvinfo : EIATTR_SPARSE_MMA_MASK
	.align		4
.L_607:
        /*0018*/ 	.byte	0x03, 0x50
        /*001a*/ 	.short	0x0000


	//----- nvinfo : EIATTR_MAXREG_COUNT
	.align		4
        /*001c*/ 	.byte	0x03, 0x1b
        /*001e*/ 	.short	0x0080


	//----- nvinfo : EIATTR_NUM_BARRIERS
	.align		4
        /*0020*/ 	.byte	0x02, 0x4c
        /*0022*/ 	.byte	0x01
	.zero		1


	//----- nvinfo : EIATTR_MERCURY_ISA_VERSION
	.align		4
        /*0024*/ 	.byte	0x03, 0x5f
        /*0026*/ 	.short	0x0101


	//----- nvinfo : EIATTR_INT_WARP_WIDE_INSTR_OFFSETS
	.align		4
        /*0028*/ 	.byte	0x04, 0x31
        /*002a*/ 	.short	(.L_609 - .L_608)


	//   ....[0]....
.L_608:
        /*002c*/ 	.word	0x000039b0


	//   ....[1]....
        /*0030*/ 	.word	0x000066c0


	//----- nvinfo : EIATTR_COOP_GROUP_MASK_REGIDS
	.align		4
.L_609:
        /*0034*/ 	.byte	0x04, 0x29
        /*0036*/ 	.short	(.L_611 - .L_610)


	//   ....[0]....
.L_610:
        /*0038*/ 	.word	0xffffffff


	//   ....[1]....
        /*003c*/ 	.word	0xffffffff


	//   ....[2]....
        /*0040*/ 	.word	0xffffffff


	//   ....[3]....
        /*0044*/ 	.word	0xffffffff


	//   ....[4]....
        /*0048*/ 	.word	0xffffffff


	//   ....[5]....
        /*004c*/ 	.word	0xffffffff


	//   ....[6]....
        /*0050*/ 	.word	0xffffffff


	//   ....[7]....
        /*0054*/ 	.word	0xffffffff


	//   ....[8]....
        /*0058*/ 	.word	0xffffffff


	//   ....[9]....
        /*005c*/ 	.word	0xffffffff


	//----- nvinfo : EIATTR_COOP_GROUP_INSTR_OFFSETS
	.align		4
.L_611:
        /*0060*/ 	.byte	0x04, 0x28
        /*0062*/ 	.short	(.L_613 - .L_612)


	//   ....[0]....
.L_612:
        /*0064*/ 	.word	0x00002720


	//   ....[1]....
        /*0068*/ 	.word	0x00002760


	//   ....[2]....
        /*006c*/ 	.word	0x000028a0


	//   ....[3]....
        /*0070*/ 	.word	0x000028c0


	//   ....[4]....
        /*0074*/ 	.word	0x000028f0


	//   ....[5]....
        /*0078*/ 	.word	0x00002910


	//   ....[6]....
        /*007c*/ 	.word	0x00002940


	//   ....[7]....
        /*0080*/ 	.word	0x00002960


	//   ....[8]....
        /*0084*/ 	.word	0x00002990


	//   ....[9]....
        /*0088*/ 	.word	0x000029b0


	//----- nvinfo : EIATTR_EXIT_INSTR_OFFSETS
	.align		4
.L_613:
        /*008c*/ 	.byte	0x04, 0x1c
        /*008e*/ 	.short	(.L_615 - .L_614)


	//   ....[0]....
.L_614:
        /*0090*/ 	.word	0x000067b0


	//   ....[1]....
        /*0094*/ 	.word	0x000068f0


	//   ....[2]....
        /*0098*/ 	.word	0x00006b60


	//----- nvinfo : EIATTR_MAX_THREADS
	.align		4
.L_615:
        /*009c*/ 	.byte	0x04, 0x05
        /*009e*/ 	.short	(.L_617 - .L_616)
.L_616:
        /*00a0*/ 	.word	0x000001c0
        /*00a4*/ 	.word	0x00000001
        /*00a8*/ 	.word	0x00000001


	//----- nvinfo : EIATTR_CRS_STACK_SIZE
	.align		4
.L_617:
        /*00ac*/ 	.byte	0x04, 0x1e
        /*00ae*/ 	.short	(.L_619 - .L_618)
.L_618:
        /*00b0*/ 	.word	0x00000000


	//----- nvinfo : EIATTR_CBANK_PARAM_SIZE
	.align		4
.L_619:
        /*00b4*/ 	.byte	0x03, 0x19
        /*00b6*/ 	.short	0x00b8


	//----- nvinfo : EIATTR_PARAM_CBANK
	.align		4
        /*00b8*/ 	.byte	0x04, 0x0a
        /*00ba*/ 	.short	(.L_621 - .L_620)
	.align		4
.L_620:
        /*00bc*/ 	.word	index@(.nv.constant0._Z35group_norm_nhwc_bwd_one_pass_kernelI11Bf16IOBf16WLi256ELi28ELi448EEv26Group_norm_nhwc_bwd_params)
        /*00c0*/ 	.short	0x0210
        /*00c2*/ 	.short	0x00b8


	//----- nvinfo : EIATTR_SW_WAR
	.align		4
.L_621:
        /*00c4*/ 	.byte	0x04, 0x36
        /*00c6*/ 	.short	(.L_623 - .L_622)
.L_622:
        /*00c8*/ 	.word	0x00000008
.L_623:


//--------------------- .nv.info._Z35group_norm_nhwc_bwd_one_pass_kernelI11Bf16IOBf16WLi512ELi28ELi448EEv26Group_norm_nhwc_bwd_params --------------------------
	.section	.nv.info._Z35group_norm_nhwc_bwd_one_pass_kernelI11Bf16IOBf16WLi512ELi28ELi448EEv26Group_norm_nhwc_bwd_params,"",@"SHT_CUDA_INFO"
	.sectionflags	@""
	.align	4


	//----- nvinfo : EIATTR_CUDA_API_VERSION
	.align		4
        /*0000*/ 	.byte	0x04, 0x37
        /*0002*/ 	.short	(.L_625 - .L_624)
.L_624:
        /*0004*/ 	.word	0x00000082


	//----- nvinfo : EIATTR_KPARAM_INFO
	.align		4
.L_625:
        /*0008*/ 	.byte	0x04, 0x17
        /*000a*/ 	.short	(.L_627 - .L_626)
.L_626:
        /*000c*/ 	.word	0x00000000
        /*0010*/ 	.short	0x0000
        /*0012*/ 	.short	0x0000
        /*0014*/ 	.byte	0x00, 0xf0, 0xe1, 0x02


	//----- nvinfo : EIATTR_SPARSE_MMA_MASK
	.align		4
.L_627:
        /*0018*/ 	.byte	0x03, 0x50
        /*001a*/ 	.short	0x0000


	//----- nvinfo : EIATTR_MAXREG_COUNT
	.align		4
        /*001c*/ 	.byte	0x03, 0x1b
        /*001e*/ 	.short	0x0080


	//----- nvinfo : EIATTR_NUM_BARRIERS
	.align		4
        /*0020*/ 	.byte	0x02, 0x4c
        /*0022*/ 	.byte	0x01
	.zero		1


	//----- nvinfo : EIATTR_MERCURY_ISA_VERSION
	.align		4
        /*0024*/ 	.byte	0x03, 0x5f
        /*0026*/ 	.short	0x0101


	//----- nvinfo : EIATTR_INT_WARP_WIDE_INSTR_OFFSETS
	.align		4
        /*0028*/ 	.byte	0x04, 0x31
        /*002a*/ 	.short	(.L_629 - .L_628)


	//   ....[0]....
.L_628:
        /*002c*/ 	.word	0x00005c20


	//   ....[1]....
        /*0030*/ 	.word	0x0000a3c0


	//----- nvinfo : EIATTR_COOP_GROUP_MASK_REGIDS
	.align		4
.L_629:
        /*0034*/ 	.byte	0x04, 0x29
        /*0036*/ 	.short	(.L_631 - .L_630)


	//   ....[0]....
.L_630:
        /*0038*/ 	.word	0xffffffff


	//   ....[1]....
        /*003c*/ 	.word	0xffffffff


	//   ....[2]....
        /*0040*/ 	.word	0xffffffff


	//   ....[3]....
        /*0044*/ 	.word	0xffffffff


	//   ....[4]....
        /*0048*/ 	.word	0xffffffff


	//   ....[5]....
        /*004c*/ 	.word	0xffffffff


	//   ....[6]....
        /*0050*/ 	.word	0xffffffff


	//   ....[7]....
        /*0054*/ 	.word	0xffffffff


	//   ....[8]....
        /*0058*/ 	.word	0xffffffff


	//   ....[9]....
        /*005c*/ 	.word	0xffffffff


	//----- nvinfo : EIATTR_COOP_GROUP_INSTR_OFFSETS
	.align		4
.L_631:
        /*0060*/ 	.byte	0x04, 0x28
        /*0062*/ 	.short	(.L_633 - .L_632)


	//   ....[0]....
.L_632:
        /*0064*/ 	.word	0x000046e0


	//   ....[1]....
        /*0068*/ 	.word	0x00004720


	//   ....[2]....
        /*006c*/ 	.word	0x000048b0


	//   ....[3]....
        /*0070*/ 	.word	0x000048f0


	//   ....[4]....
        /*0074*/ 	.word	0x00004a80


	//   ....[5]....
        /*0078*/ 	.word	0x00004ac0


	//   ....[6]....
        /*007c*/ 	.word	0x00004b00


	//   ....[7]....
        /*0080*/ 	.word	0x00004b20


	//   ....[8]....
        /*0084*/ 	.word	0x00004b50


	//   ....[9]....
        /*0088*/ 	.word	0x00004b70


	//----- nvinfo : EIATTR_EXIT_INSTR_OFFSETS
	.align		4
.L_633:
        /*008c*/ 	.byte	0x04, 0x1c
        /*008e*/ 	.short	(.L_635 - .L_634)


	//   ....[0]....
.L_634:
        /*0090*/ 	.word	0x0000a450


	//   ....[1]....
        /*0094*/ 	.word	0x0000a590


	//   ....[2]....
        /*0098*/ 	.word	0x0000a7f0


	//----- nvinfo : EIATTR_MAX_THREADS
	.align		4
.L_635:
        /*009c*/ 	.byte	0x04, 0x05
        /*009e*/ 	.short	(.L_637 - .L_636)
.L_636:
        /*00a0*/ 	.word	0x000001c0
        /*00a4*/ 	.word	0x00000001
        /*00a8*/ 	.word	0x00000001


	//----- nvinfo : EIATTR_CRS_STACK_SIZE
	.align		4
.L_637:
        /*00ac*/ 	.byte	0x04, 0x1e
        /*00ae*/ 	.short	(.L_639 - .L_638)
.L_638:
        /*00b0*/ 	.word	0x00000000


	//----- nvinfo : EIATTR_CBANK_PARAM_SIZE
	.align		4
.L_639:
        /*00b4*/ 	.byte	0x03, 0x19
        /*00b6*/ 	.short	0x00b8


	//----- nvinfo : EIATTR_PARAM_CBANK
	.align		4
        /*00b8*/ 	.byte	0x04, 0x0a
        /*00ba*/ 	.short	(.L_641 - .L_640)
	.align		4
.L_640:
        /*00bc*/ 	.word	index@(.nv.constant0._Z35group_norm_nhwc_bwd_one_pass_kernelI11Bf16IOBf16WLi512ELi28ELi448EEv26Group_norm_nhwc_bwd_params)
        /*00c0*/ 	.short	0x0210
        /*00c2*/ 	.short	0x00b8


	//----- nvinfo : EIATTR_SW_WAR
	.align		4
.L_641:
        /*00c4*/ 	.byte	0x04, 0x36
        /*00c6*/ 	.short	(.L_643 - .L_642)
.L_642:
        /*00c8*/ 	.word	0x00000008
.L_643:


//--------------------- .nv.info._Z35group_norm_nhwc_bwd_one_pass_kernelI11Bf16IOFp16WLi64ELi28ELi448EEv26Group_norm_nhwc_bwd_params --------------------------
	.section	.nv.info._Z35group_norm_nhwc_bwd_one_pass_kernelI11Bf16IOFp16WLi64ELi28ELi448EEv26Group_norm_nhwc_bwd_params,"",@"SHT_CUDA_INFO"
	.sectionflags	@""
	.align	4


	//----- nvinfo : EIATTR_CUDA_API_VERSION
	.align		4
        /*0000*/ 	.byte	0x04, 0x37
        /*0002*/ 	.short	(.L_645 - .L_644)
.L_644:
        /*0004*/ 	.word	0x00000082


	//----- nvinfo : EIATTR_KPARAM_INFO
	.align		4
.L_645:
        /*0008*/ 	.byte	0x04, 0x17
        /*000a*/ 	.short	(.L_647 - .L_646)
.L_646:
        /*000c*/ 	.word	0x00000000
        /*0010*/ 	.short	0x0000
        /*0012*/ 	.short	0x0000
        /*0014*/ 	.byte	0x00, 0xf0, 0xe1, 0x02


	//----- nvinfo : EIATTR_SPARSE_MMA_MASK
	.align		4
.L_647:
        /*0018*/ 	.byte	0x03, 0x50
        /*001a*/ 	.short	0x0000


	//----- nvinfo : EIATTR_MAXREG_COUNT
	.align		4
        /*001c*/ 	.byte	0x03, 0x1b
        /*001e*/ 	.short	0x0080


	//----- nvinfo : EIATTR_NUM_BARRIERS
	.align		4
        /*0020*/ 	.byte	0x02, 0x4c
        /*0022*/ 	.byte	0x01
	.zero		1


	//----- nvinfo : EIATTR_MERCURY_ISA_VERSION
	.align		4
        /*0024*/ 	.byte	0x03, 0x5f
        /*0026*/ 	.short	0x0101


	//----- nvinfo : EIATTR_INT_WARP_WIDE_INSTR_OFFSETS
	.align		4
        /*0028*/ 	.byte	0x04, 0x31
        /*002a*/ 	.short	(.L_649 - .L_648)


	//   ....[0]....
.L_648:
        /*002c*/ 	.word	0x000020a0


	//   ....[1]....
        /*0030*/ 	.word	0x000039e0


	//----- nvinfo : EIATTR_COOP_GROUP_MASK_REGIDS
	.align		4
.L_649:
        /*0034*/ 	.byte	0x04, 0x29
        /*0036*/ 	.short	(.L_651 - .L_650)


	//   ....[0]....
.L_650:
        /*0038*/ 	.word	0xffffffff


	//   ....[1]....
        /*003c*/ 	.word	0xffffffff


	//   ....[2]....
        /*0040*/ 	.word	0xffffffff


	//   ....[3]....
        /*0044*/ 	.word	0xffffffff


	//   ....[4]....
        /*0048*/ 	.word	0xffffffff


	//   ....[5]....
        /*004c*/ 	.word	0xffffffff


	//   ....[6]....
        /*0050*/ 	.word	0xffffffff


	//   ....[7]....
        /*0054*/ 	.word	0xffffffff


	//   ....[8]....
        /*0058*/ 	.word	0xffffffff


	//   ....[9]....
        /*005c*/ 	.word	0xffffffff


	//----- nvinfo : EIATTR_COOP_GROUP_INSTR_OFFSETS
	.align		4
.L_651:
        /*0060*/ 	.byte	0x04, 0x28
        /*0062*/ 	.short	(.L_653 - .L_652)


	//   ....[0]....
.L_652:
        /*0064*/ 	.word	0x00000fa0


	//   ....[1]....
        /*0068*/ 	.word	0x00000fc0


	//   ....[2]....
        /*006c*/ 	.word	0x00001010


	//   ....[3]....
        /*0070*/ 	.word	0x00001030


	//   ....[4]....
        /*0074*/ 	.word	0x00001060


	//   ....[5]....
        /*0078*/ 	.word	0x00001080


	//   ....[6]....
        /*007c*/ 	.word	0x000010b0


	//   ....[7]....
        /*0080*/ 	.word	0x000010d0


	//   ....[8]....
        /*0084*/ 	.word	0x00001100


	//   ....[9]....
        /*0088*/ 	.word	0x00001120


	//----- nvinfo : EIATTR_EXIT_INSTR_OFFSETS
	.align		4
.L_653:
        /*008c*/ 	.byte	0x04, 0x1c
        /*008e*/ 	.short	(.L_655 - .L_654)


	//   ....[0]....
.L_654:
        /*0090*/ 	.word	0x00003ad0


	//   ....[1]....
        /*0094*/ 	.word	0x00003c10


	//   ....[2]....
        /*0098*/ 	.word	0x00003e70


	//----- nvinfo : EIATTR_MAX_THREADS
	.align		4
.L_655:
        /*009c*/ 	.byte	0x04, 0x05
        /*009e*/ 	.short	(.L_657 - .L_656)
.L_656:
        /*00a0*/ 	.word	0x000001c0
        /*00a4*/ 	.word	0x00000001
        /*00a8*/ 	.word	0x00000001


	//----- nvinfo : EIATTR_CRS_STACK_SIZE
	.align		4
.L_657:
        /*00ac*/ 	.byte	0x04, 0x1e
        /*00ae*/ 	.short	(.L_659 - .L_658)
.L_658:
        /*00b0*/ 	.word	0x00000000


	//----- nvinfo : EIATTR_CBANK_PARAM_SIZE
	.align		4
.L_659:
        /*00b4*/ 	.byte	0x03, 0x19
        /*00b6*/ 	.short	0x00b8


	//----- nvinfo : EIATTR_PARAM_CBANK
	.align		4
        /*00b8*/ 	.byte	0x04, 0x0a
        /*00ba*/ 	.short	(.L_661 - .L_660)
	.align		4
.L_660:
        /*00bc*/ 	.word	index@(.nv.constant0._Z35group_norm_nhwc_bwd_one_pass_kernelI11Bf16IOFp16WLi64ELi28ELi448EEv26Group_norm_nhwc_bwd_params)
        /*00c0*/ 	.short	0x0210
        /*00c2*/ 	.short	0x00b8


	//----- nvinfo : EIATTR_SW_WAR
	.align		4
.L_661:
        /*00c4*/ 	.byte	0x04, 0x36
        /*00c6*/ 	.short	(.L_663 - .L_662)
.L_662:
        /*00c8*/ 	.word	0x00000008
.L_663:


//--------------------- .nv.info._Z35group_norm_nhwc_bwd_one_pass_kernelI11Bf16IOFp16WLi128ELi28ELi448EEv26Group_norm_nhwc_bwd_params --------------------------
	.section	.nv.info._Z35group_norm_nhwc_bwd_one_pass_kernelI11Bf16IOFp16WLi128ELi28ELi448EEv26Group_norm_nhwc_bwd_params,"",@"SHT_CUDA_INFO"
	.sectionflags	@""
	.align	4


	//----- nvinfo : EIATTR_CUDA_API_VERSION
	.align		4
        /*0000*/ 	.byte	0x04, 0x37
        /*0002*/ 	.short	(.L_665 - .L_664)
.L_664:
        /*0004*/ 	.word	0x00000082


	//----- nvinfo : EIATTR_KPARAM_INFO
	.align		4
.L_665:
        /*0008*/ 	.byte	0x04, 0x17
        /*000a*/ 	.short	(.L_667 - .L_666)
.L_666:
        /*000c*/ 	.word	0x00000000
        /*0010*/ 	.short	0x0000
        /*0012*/ 	.short	0x0000
        /*0014*/ 	.byte	0x00, 0xf0, 0xe1, 0x02


	//----- nvinfo : EIATTR_SPARSE_MMA_MASK
	.align		4
.L_667:
        /*0018*/ 	.byte	0x03, 0x50
        /*001a*/ 	.short	0x0000


	//----- nvinfo : EIATTR_MAXREG_COUNT
	.align		4
        /*001c*/ 	.byte	0x03, 0x1b
        /*001e*/ 	.short	0x0080


	//----- nvinfo : EIATTR_NUM_BARRIERS
	.align		4
        /*0020*/ 	.byte	0x02, 0x4c
        /*0022*/ 	.byte	0x01
	.zero		1


	//----- nvinfo : EIATTR_MERCURY_ISA_VERSION
	.align		4
        /*0024*/ 	.byte	0x03, 0x5f
        /*0026*/ 	.short	0x0101


	//----- nvinfo : EIATTR_INT_WARP_WIDE_INSTR_OFFSETS
	.align		4
        /*0028*/ 	.byte	0x04, 0x31
        /*002a*/ 	.short	(.L_669 - .L_668)


	//   ....[0]....
.L_668:
        /*002c*/ 	.word	0x00002920


	//   ....[1]....
        /*0030*/ 	.word	0x00004900


	//----- nvinfo : EIATTR_COOP_GROUP_MASK_REGIDS
	.align		4
.L_669:
        /*0034*/ 	.byte	0x04, 0x29
        /*0036*/ 	.short	(.L_671 - .L_670)


	//   ....[0]....
.L_670:
        /*0038*/ 	.word	0xffffffff


	//   ....[1]....
        /*003c*/ 	.word	0xffffffff


	//   ....[2]....
        /*0040*/ 	.word	0xffffffff


	//   ....[3]....
        /*0044*/ 	.word	0xffffffff


	//   ....[4]....
        /*0048*/ 	.word	0xffffffff


	//   ....[5]....
        /*004c*/ 	.word	0xffffffff


	//   ....[6]....
        /*0050*/ 	.word	0xffffffff


	//   ....[7]....
        /*0054*/ 	.word	0xffffffff


	//   ....[8]....
        /*0058*/ 	.word	0xffffffff


	//   ....[9]....
        /*005c*/ 	.word	0xffffffff


	//----- nvinfo : EIATTR_COOP_GROUP_INSTR_OFFSETS
	.align		4
.L_671:
        /*0060*/ 	.byte	0x04, 0x28
        /*0062*/ 	.short	(.L_673 - .L_672)


	//   ....[0]....
.L_672:
        /*0064*/ 	.word	0x00001750


	//   ....[1]....
        /*0068*/ 	.word	0x00001790


	//   ....[2]....
        /*006c*/ 	.word	0x000018c0


	//   ....[3]....
        /*0070*/ 	.word	0x000018e0


	//   ....[4]....
        /*0074*/ 	.word	0x00001920


	//   ....[5]....
        /*0078*/ 	.word	0x00001940


	//   ....[6]....
        /*007c*/ 	.word	0x00001970


	//   ....[7]....
        /*0080*/ 	.word	0x00001990


	//   ....[8]....
        /*0084*/ 	.word	0x000019c0


	//   ....[9]....
        /*0088*/ 	.word	0x000019e0


	//----- nvinfo : EIATTR_EXIT_INSTR_OFFSETS
	.align		4
.L_673:
        /*008c*/ 	.byte	0x04, 0x1c
        /*008e*/ 	.short	(.L_675 - .L_674)


	//   ....[0]....
.L_674:
        /*0090*/ 	.word	0x00004990


	//   ....[1]....
        /*0094*/ 	.word	0x00004ad0


	//   ....[2]....
        /*0098*/ 	.word	0x00004d30


	//----- nvinfo : EIATTR_MAX_THREADS
	.align		4
.L_675:
        /*009c*/ 	.byte	0x04, 0x05
        /*009e*/ 	.short	(.L_677 - .L_676)
.L_676:
        /*00a0*/ 	.word	0x000001c0
        /*00a4*/ 	.word	0x00000001
        /*00a8*/ 	.word	0x00000001


	//----- nvinfo : EIATTR_CRS_STACK_SIZE
	.align		4
.L_677:
        /*00ac*/ 	.byte	0x04, 0x1e
        /*00ae*/ 	.short	(.L_679 - .L_678)
.L_678:
        /*00b0*/ 	.word	0x00000000


	//----- nvinfo : EIATTR_CBANK_PARAM_SIZE
	.align		4
.L_679:
        /*00b4*/ 	.byte	0x03, 0x19
        /*00b6*/ 	.short	0x00b8


	//----- nvinfo : EIATTR_PARAM_CBANK
	.align		4
        /*00b8*/ 	.byte	0x04, 0x0a
        /*00ba*/ 	.short	(.L_681 - .L_680)
	.align		4
.L_680:
        /*00bc*/ 	.word	index@(.nv.constant0._Z35group_norm_nhwc_bwd_one_pass_kernelI11Bf16IOFp16WLi128ELi28ELi448EEv26Group_norm_nhwc_bwd_params)
        /*00c0*/ 	.short	0x0210
        /*00c2*/ 	.short	0x00b8


	//----- nvinfo : EIATTR_SW_WAR
	.align		4
.L_681:
        /*00c4*/ 	.byte	0x04, 0x36
        /*00c6*/ 	.short	(.L_683 - .L_682)
.L_682:
        /*00c8*/ 	.word	0x00000008
.L_683:


//--------------------- .nv.info._Z35group_norm_nhwc_bwd_one_pass_kernelI11Bf16IOFp16WLi256ELi28ELi448EEv26Group_norm_nhwc_bwd_params --------------------------
	.section	.nv.info._Z35group_norm_nhwc_bwd_one_pass_kernelI11Bf16IOFp16WLi256ELi28ELi448EEv26Group_norm_nhwc_bwd_params,"",@"SHT_CUDA_INFO"
	.sectionflags	@""
	.align	4


	//----- nvinfo : EIATTR_CUDA_API_VERSION
	.align		4
        /*0000*/ 	.byte	0x04, 0x37
        /*0002*/ 	.short	(.L_685 - .L_684)
.L_684:
        /*0004*/ 	.word	0x00000082


	//----- nvinfo : EIATTR_KPARAM_INFO
	.align		4
.L_685:
        /*0008*/ 	.byte	0x04, 0x17
        /*000a*/ 	.short	(.L_687 - .L_686)
.L_686:
        /*000c*/ 	.word	0x00000000
        /*0010*/ 	.short	0x0000
        /*0012*/ 	.short	0x0000
        /*0014*/ 	.byte	0x00, 0xf0, 0xe1, 0x02


	//----- nvinfo : EIATTR_SPARSE_MMA_MASK
	.align		4
.L_687:
        /*0018*/ 	.byte	0x03, 0x50
        /*001a*/ 	.short	0x0000


	//----- nvinfo : EIATTR_MAXREG_COUNT
	.align		4
        /*001c*/ 	.byte	0x03, 0x1b
        /*001e*/ 	.short	0x0080


	//----- nvinfo : EIATTR_NUM_BARRIERS
	.align		4
        /*0020*/ 	.byte	0x02, 0x4c
        /*0022*/ 	.byte	0x01
	.zero		1


	//----- nvinfo : EIATTR_MERCURY_ISA_VERSION
	.align		4
        /*0024*/ 	.byte	0x03, 0x5f
        /*0026*/ 	.short	0x0101


	//----- nvinfo : EIATTR_INT_WARP_WIDE_INSTR_OFFSETS
	.align		4
        /*0028*/ 	.byte	0x04, 0x31
        /*002a*/ 	.short	(.L_689 - .L_688)


	//   ....[0]....
.L_688:
        /*002c*/ 	.word	0x000039b0


	//   ....[1]....
        /*0030*/ 	.word	0x000066c0


	//----- nvinfo : EIATTR_COOP_GROUP_MASK_REGIDS
	.align		4
.L_689:
        /*0034*/ 	.byte	0x04, 0x29
        /*0036*/ 	.short	(.L_691 - .L_690)


	//   ....[0]....
.L_690:
        /*0038*/ 	.word	0xffffffff


	//   ....[1]....
        /*003c*/ 	.word	0xffffffff


	//   ....[2]....
        /*0040*/ 	.word	0xffffffff


	//   ....[3]....
        /*0044*/ 	.word	0xffffffff


	//   ....[4]....
        /*0048*/ 	.word	0xffffffff


	//   ....[5]....
        /*004c*/ 	.word	0xffffffff


	//   ....[6]....
        /*0050*/ 	.word	0xffffffff


	//   ....[7]....
        /*0054*/ 	.word	0xffffffff


	//   ....[8]....
        /*0058*/ 	.word	0xffffffff


	//   ....[9]....
        /*005c*/ 	.word	0xffffffff


	//----- nvinfo : EIATTR_COOP_GROUP_INSTR_OFFSETS
	.align		4
.L_691:
        /*0060*/ 	.byte	0x04, 0x28
        /*0062*/ 	.short	(.L_693 - .L_692)


	//   ....[0]....
.L_692:
        /*0064*/ 	.word	0x00002720


	//   ....[1]....
        /*0068*/ 	.word	0x00002760


	//   ....[2]....
        /*006c*/ 	.word	0x000028a0


	//   ....[3]....
        /*0070*/ 	.word	0x000028c0


	//   ....[4]....
        /*0074*/ 	.word	0x000028f0


	//   ....[5]....
        /*0078*/ 	.word	0x00002910


	//   ....[6]....
        /*007c*/ 	.word	0x00002940


	//   ....[7]....
        /*0080*/ 	.word	0x00002960


	//   ....[8]....
        /*0084*/ 	.word	0x00002990


	//   ....[9]....
        /*0088*/ 	.word	0x000029b0


	//----- nvinfo : EIATTR_EXIT_INSTR_OFFSETS
	.align		4
.L_693:
        /*008c*/ 	.byte	0x04, 0x1c
        /*008e*/ 	.short	(.L_695 - .L_694)


	//   ....[0]....
.L_694:
        /*0090*/ 	.word	0x000067b0


	//   ....[1]....
        /*0094*/ 	.word	0x000068f0


	//   ....[2]....
        /*0098*/ 	.word	0x00006b60


	//----- nvinfo : EIATTR_MAX_THREADS
	.align		4
.L_695:
        /*009c*/ 	.byte	0x04, 0x05
        /*009e*/ 	.short	(.L_697 - .L_696)
.L_696:
        /*00a0*/ 	.word	0x000001c0
        /*00a4*/ 	.word	0x00000001
        /*00a8*/ 	.word	0x00000001


	//----- nvinfo : EIATTR_CRS_STACK_SIZE
	.align		4
.L_697:
        /*00ac*/ 	.byte	0x04, 0x1e
        /*00ae*/ 	.short	(.L_699 - .L_698)
.L_698:
        /*00b0*/ 	.word	0x00000000


	//----- nvinfo : EIATTR_CBANK_PARAM_SIZE
	.align		4
.L_699:
        /*00b4*/ 	.byte	0x03, 0x19
        /*00b6*/ 	.short	0x00b8


	//----- nvinfo : EIATTR_PARAM_CBANK
	.align		4
        /*00b8*/ 	.byte	0x04, 0x0a
        /*00ba*/ 	.short	(.L_701 - .L_700)
	.align		4
.L_700:
        /*00bc*/ 	.word	index@(.nv.constant0._Z35group_norm_nhwc_bwd_one_pass_kernelI11Bf16IOFp16WLi256ELi28ELi448EEv26Group_norm_nhwc_bwd_params)
        /*00c0*/ 	.short	0x0210
        /*00c2*/ 	.short	0x00b8


	//----- nvinfo : EIATTR_SW_WAR
	.align		4
.L_701:
        /*00c4*/ 	.byte	0x04, 0x36
        /*00c6*/ 	.short	(.L_703 - .L_702)
.L_702:
        /*00c8*/ 	.word	0x00000008
.L_703:


//--------------------- .nv.info._Z35group_norm_nhwc_bwd_one_pass_kernelI11Bf16IOFp16WLi512ELi28ELi448EEv26Group_norm_nhwc_bwd_params --------------------------
	.section	.nv.info._Z35group_norm_nhwc_bwd_one_pass_kernelI11Bf16IOFp16WLi512ELi28ELi448EEv26Group_norm_nhwc_bwd_params,"",@"SHT_CUDA_INFO"
	.sectionflags	@""
	.align	4


	//----- nvinfo : EIATTR_CUDA_API_VERSION
	.align		4
        /*0000*/ 	.byte	0x04, 0x37
        /*0002*/ 	.short	(.L_705 - .L_704)
.L_704:
        /*0004*/ 	.word	0x00000082


	//----- nvinfo : EIATTR_KPARAM_INFO
	.align		4
.L_705:
        /*0008*/ 	.byte	0x04, 0x17
        /*000a*/ 	.short	(.L_707 - .L_706)
.L_706:
        /*000c*/ 	.word	0x00000000
        /*0010*/ 	.short	0x0000
        /*0012*/ 	.short	0x0000
        /*0014*/ 	.byte	0x00, 0xf0, 0xe1, 0x02


	//----- nvinfo : EIATTR_SPARSE_MMA_MASK
	.align		4
.L_707:
        /*0018*/ 	.byte	0x03, 0x50
        /*001a*/ 	.short	0x0000


	//----- nvinfo : EIATTR_MAXREG_COUNT
	.align		4
        /*001c*/ 	.byte	0x03, 0x1b
        /*001e*/ 	.short	0x0080


	//----- nvinfo : EIATTR_NUM_BARRIERS
	.align		4
        /*0020*/ 	.byte	0x02, 0x4c
        /*0022*/ 	.byte	0x01
	.zero		1


	//----- nvinfo : EIATTR_MERCURY_ISA_VERSION
	.align		4
        /*0024*/ 	.byte	0x03, 0x5f
        /*0026*/ 	.short	0x0101


	//----- nvinfo : EIATTR_INT_WARP_WIDE_INSTR_OFFSETS
	.align		4
        /*0028*/ 	.byte	0x04, 0x31
        /*002a*/ 	.short	(.L_709 - .L_708)


	//   ....[0]....
.L_708:
        /*002c*/ 	.word	0x00005c20


	//   ....[1]....
        /*0030*/ 	.word	0x0000a3c0


	//----- nvinfo : EIATTR_COOP_GROUP_MASK_REGIDS
	.align		4
.L_709:
        /*0034*/ 	.byte	0x04, 0x29
        /*0036*/ 	.short	(.L_711 - .L_710)


	//   ....[0]....
.L_710:
        /*0038*/ 	.word	0xffffffff


	//   ....[1]....
        /*003c*/ 	.word	0xffffffff


	//   ....[2]....
        /*0040*/ 	.word	0xffffffff


	//   ....[3]....
        /*0044*/ 	.word	0xffffffff


	//   ....[4]....
        /*0048*/ 	.word	0xffffffff


	//   ....[5]....
        /*004c*/ 	.word	0xffffffff


	//   ....[6]....
        /*0050*/ 	.word	0xffffffff


	//   ....[7]....
        /*0054*/ 	.word	0xffffffff


	//   ....[8]....
        /*0058*/ 	.word	0xffffffff


	//   ....[9]....
        /*005c*/ 	.word	0xffffffff


	//----- nvinfo : EIATTR_COOP_GROUP_INSTR_OFFSETS
	.align		4
.L_711:
        /*0060*/ 	.byte	0x04, 0x28
        /*0062*/ 	.short	(.L_713 - .L_712)


	//   ....[0]....
.L_712:
        /*0064*/ 	.word	0x000046e0


	//   ....[1]....
        /*0068*/ 	.word	0x00004720


	//   ....[2]....
        /*006c*/ 	.word	0x000048b0


	//   ....[3]....
        /*0070*/ 	.word	0x000048f0


	//   ....[4]....
        /*0074*/ 	.word	0x00004a80


	//   ....[5]....
        /*0078*/ 	.word	0x00004ac0


	//   ....[6]....
        /*007c*/ 	.word	0x00004b00


	//   ....[7]....
        /*0080*/ 	.word	0x00004b20


	//   ....[8]....
        /*0084*/ 	.word	0x00004b50


	//   ....[9]....
        /*0088*/ 	.word	0x00004b70


	//----- nvinfo : EIATTR_EXIT_INSTR_OFFSETS
	.align		4
.L_713:
        /*008c*/ 	.byte	0x04, 0x1c
        /*008e*/ 	.short	(.L_715 - .L_714)


	//   ....[0]....
.L_714:
        /*0090*/ 	.word	0x0000a450


	//   ....[1]....
        /*0094*/ 	.word	0x0000a590


	//   ....[2]....
        /*0098*/ 	.word	0x0000a7f0


	//----- nvinfo : EIATTR_MAX_THREADS
	.align		4
.L_715:
        /*009c*/ 	.byte	0x04, 0x05
        /*009e*/ 	.short	(.L_717 - .L_716)
.L_716:
        /*00a0*/ 	.word	0x000001c0
        /*00a4*/ 	.word	0x00000001
        /*00a8*/ 	.word	0x00000001


	//----- nvinfo : EIATTR_CRS_STACK_SIZE
	.align		4
.L_717:
        /*00ac*/ 	.byte	0x04, 0x1e
        /*00ae*/ 	.short	(.L_719 - .L_718)
.L_718:
        /*00b0*/ 	.word	0x00000000


	//----- nvinfo : EIATTR_CBANK_PARAM_SIZE
	.align		4
.L_719:
        /*00b4*/ 	.byte	0x03, 0x19
        /*00b6*/ 	.short	0x00b8


	//----- nvinfo : EIATTR_PARAM_CBANK
	.align		4
        /*00b8*/ 	.byte	0x04, 0x0a
        /*00ba*/ 	.short	(.L_721 - .L_720)
	.align		4
.L_720:
        /*00bc*/ 	.word	index@(.nv.constant0._Z35group_norm_nhwc_bwd_one_pass_kernelI11Bf16IOFp16WLi512ELi28ELi448EEv26Group_norm_nhwc_bwd_params)
        /*00c0*/ 	.short	0x0210
        /*00c2*/ 	.short	0x00b8


	//----- nvinfo : EIATTR_SW_WAR
	.align		4
.L_721:
        /*00c4*/ 	.byte	0x04, 0x36
        /*00c6*/ 	.short	(.L_723 - .L_722)
.L_722:
        /*00c8*/ 	.word	0x00000008
.L_723:


//--------------------- .nv.info._Z35group_norm_nhwc_bwd_one_pass_kernelI11Fp16IOFp32WLi64ELi28ELi448EEv26Group_norm_nhwc_bwd_params --------------------------
	.section	.nv.info._Z35group_norm_nhwc_bwd_one_pass_kernelI11Fp16IOFp32WLi64ELi28ELi448EEv26Group_norm_nhwc_bwd_params,"",@"SHT_CUDA_INFO"
	.sectionflags	@""
	.align	4


	//----- nvinfo : EIATTR_CUDA_API_VERSION
	.align		4
        /*0000*/ 	.byte	0x04, 0x37
        /*0002*/ 	.short	(.L_725 - .L_724)
.L_724:
        /*0004*/ 	.word	0x00000082


	//----- nvinfo : EIATTR_KPARAM_INFO
	.align		4
.L_725:
        /*0008*/ 	.byte	0x04, 0x17
        /*000a*/ 	.short	(.L_727 - .L_726)
.L_726:
        /*000c*/ 	.word	0x00000000
        /*0010*/ 	.short	0x0000
        /*0012*/ 	.short	0x0000
        /*0014*/ 	.byte	0x00, 0xf0, 0xe1, 0x02


	//----- nvinfo : EIATTR_SPARSE_MMA_MASK
	.align		4
.L_727:
        /*0018*/ 	.byte	0x03, 0x50
        /*001a*/ 	.short	0x0000


	//----- nvinfo : EIATTR_MAXREG_COUNT
	.align		4
        /*001c*/ 	.byte	0x03, 0x1b
        /*001e*/ 	.short	0x0080


	//----- nvinfo : EIATTR_NUM_BARRIERS
	.align		4
        /*0020*/ 	.byte	0x02, 0x4c
        /*0022*/ 	.byte	0x01
	.zero		1


	//----- nvinfo : EIATTR_MERCURY_ISA_VERSION
	.align		4
        /*0024*/ 	.byte	0x03, 0x5f
        /*0026*/ 	.short	0x0101


	//----- nvinfo : EIATTR_INT_WARP_WIDE_INSTR_OFFSETS
	.align		4
        /*0028*/ 	.byte	0x04, 0x31
        /*002a*/ 	.short	(.L_729 - .L_728)


	//   ....[0]....
.L_728:
        /*002c*/ 	.word	0x00001f90


	//   ....[1]....
        /*0030*/ 	.word	0x000038d0


	//----- nvinfo : EIATTR_COOP_GROUP_MASK_REGIDS
	.align		4
.L_729:
        /*0034*/ 	.byte	0x04, 0x29
        /*0036*/ 	.short	(.L_731 - .L_730)


	//   ....[0]....
.L_730:
        /*0038*/ 	.word	0xffffffff


	//   ....[1]....
        /*003c*/ 	.word	0xffffffff


	//   ....[2]....
        /*0040*/ 	.word	0xffffffff


	//   ....[3]....
        /*0044*/ 	.word	0xffffffff


	//   ....[4]....
        /*0048*/ 	.word	0xffffffff


	//   ....[5]....
        /*004c*/ 	.word	0xffffffff


	//   ....[6]....
        /*0050*/ 	.word	0xffffffff


	//   ....[7]....
        /*0054*/ 	.word	0xffffffff


	//   ....[8]....
        /*0058*/ 	.word	0xffffffff


	//   ....[9]....
        /*005c*/ 	.word	0xffffffff


	//----- nvinfo : EIATTR_COOP_GROUP_INSTR_OFFSETS
	.align		4
.L_731:
        /*0060*/ 	.byte	0x04, 0x28
        /*0062*/ 	.short	(.L_733 - .L_732)


	//   ....[0]....
.L_732:
        /*0064*/ 	.word	0x00000ed0


	//   ....[1]....
        /*0068*/ 	.word	0x00000f10


	//   ....[2]....
        /*006c*/ 	.word	0x00000f90


	//   ....[3]....
        /*0070*/ 	.word	0x00000fb0


	//   ....[4]....
        /*0074*/ 	.word	0x00000fe0


	//   ....[5]....
        /*0078*/ 	.word	0x00001000


	//   ....[6]....
        /*007c*/ 	.word	0x00001030


	//   ....[7]....
        /*0080*/ 	.word	0x00001050


	//   ....[8]....
        /*0084*/ 	.word	0x00001080


	//   ....[9]....
        /*0088*/ 	.word	0x000010a0


	//----- nvinfo : EIATTR_EXIT_INSTR_OFFSETS
	.align		4
.L_733:
        /*008c*/ 	.byte	0x04, 0x1c
        /*008e*/ 	.short	(.L_735 - .L_734)


	//   ....[0]....
.L_734:
        /*0090*/ 	.word	0x000039c0


	//   ....[1]....
        /*0094*/ 	.word	0x00003b00


	//   ....[2]....
        /*0098*/ 	.word	0x00003d40


	//----- nvinfo : EIATTR_MAX_THREADS
	.align		4
.L_735:
        /*009c*/ 	.byte	0x04, 0x05
        /*009e*/ 	.short	(.L_737 - .L_736)
.L_736:
        /*00a0*/ 	.word	0x000001c0
        /*00a4*/ 	.word	0x00000001
        /*00a8*/ 	.word	0x00000001


	//----- nvinfo : EIATTR_CRS_STACK_SIZE
	.align		4
.L_737:
        /*00ac*/ 	.byte	0x04, 0x1e
        /*00ae*/ 	.short	(.L_739 - .L_738)
.L_738:
        /*00b0*/ 	.word	0x00000000


	//----- nvinfo : EIATTR_CBANK_PARAM_SIZE
	.align		4
.L_739:
        /*00b4*/ 	.byte	0x03, 0x19
        /*00b6*/ 	.short	0x00b8


	//----- nvinfo : EIATTR_PARAM_CBANK
	.align		4
        /*00b8*/ 	.byte	0x04, 0x0a
        /*00ba*/ 	.short	(.L_741 - .L_740)
	.align		4
.L_740:
        /*00bc*/ 	.word	index@(.nv.constant0._Z35group_norm_nhwc_bwd_one_pass_kernelI11Fp16IOFp32WLi64ELi28ELi448EEv26Group_norm_nhwc_bwd_params)
        /*00c0*/ 	.short	0x0210
        /*00c2*/ 	.short	0x00b8


	//----- nvinfo : EIATTR_SW_WAR
	.align		4
.L_741:
        /*00c4*/ 	.byte	0x04, 0x36
        /*00c6*/ 	.short	(.L_743 - .L_742)
.L_742:
        /*00c8*/ 	.word	0x00000008
.L_743:


//--------------------- .nv.info._Z35group_norm_nhwc_bwd_one_pass_kernelI11Fp16IOFp32WLi128ELi28ELi448EEv26Group_norm_nhwc_bwd_params --------------------------
	.section	.nv.info._Z35group_norm_nhwc_bwd_one_pass_kernelI11Fp16IOFp32WLi128ELi28ELi448EEv26Group_norm_nhwc_bwd_params,"",@"SHT_CUDA_INFO"
	.sectionflags	@""
	.align	4


	//----- nvinfo : EIATTR_CUDA_API_VERSION
	.align		4
        /*0000*/ 	.byte	0x04, 0x37
        /*0002*/ 	.short	(.L_745 - .L_744)
.L_744:
        /*0004*/ 	.word	0x00000082


	//----- nvinfo : EIATTR_KPARAM_INFO
	.align		4
.L_745:
        /*0008*/ 	.byte	0x04, 0x17
        /*000a*/ 	.short	(.L_747 - .L_746)
.L_746:
        /*000c*/ 	.word	0x00000000
        /*0010*/ 	.short	0x0000
        /*0012*/ 	.short	0x0000
        /*0014*/ 	.byte	0x00, 0xf0, 0xe1, 0x02


	//----- nvinfo : EIATTR_SPARSE_MMA_MASK
	.align		4
.L_747:
        /*0018*/ 	.byte	0x03, 0x50
        /*001a*/ 	.short	0x0000


	//----- nvinfo : EIATTR_MAXREG_COUNT
	.align		4
        /*001c*/ 	.byte	0x03, 0x1b
        /*001e*/ 	.short	0x0080


	//----- nvinfo : EIATTR_NUM_BARRIERS
	.align		4
        /*0020*/ 	.byte	0x02, 0x4c
        /*0022*/ 	.byte	0x01
	.zero		1


	//----- nvinfo : EIATTR_MERCURY_ISA_VERSION
	.align		4
        /*0024*/ 	.byte	0x03, 0x5f
        /*0026*/ 	.short	0x0101


	//----- nvinfo : EIATTR_INT_WARP_WIDE_INSTR_OFFSETS
	.align		4
        /*0028*/ 	.byte	0x04, 0x31
        /*002a*/ 	.short	(.L_749 - .L_748)


	//   ....[0]....
.L_748:
        /*002c*/ 	.word	0x00002730


	//   ....[1]....
        /*0030*/ 	.word	0x00004710


	//----- nvinfo : EIATTR_COOP_GROUP_MASK_REGIDS
	.align		4
.L_749:
        /*0034*/ 	.byte	0x04, 0x29
        /*0036*/ 	.short	(.L_751 - .L_750)


	//   ....[0]....
.L_750:
        /*0038*/ 	.word	0xffffffff


	//   ....[1]....
        /*003c*/ 	.word	0xffffffff


	//   ....[2]....
        /*0040*/ 	.word	0xffffffff


	//   ....[3]....
        /*0044*/ 	.word	0xffffffff


	//   ....[4]....
        /*0048*/ 	.word	0xffffffff


	//   ....[5]....
        /*004c*/ 	.word	0xffffffff


	//   ....[6]....
        /*0050*/ 	.word	0xffffffff


	//   ....[7]....
        /*0054*/ 	.word	0xffffffff


	//   ....[8]....
        /*0058*/ 	.word	0xffffffff


	//   ....[9]....
        /*005c*/ 	.word	0xffffffff


	//----- nvinfo : EIATTR_COOP_GROUP_INSTR_OFFSETS
	.align		4
.L_751:
        /*0060*/ 	.byte	0x04, 0x28
        /*0062*/ 	.short	(.L_753 - .L_752)


	//   ....[0]....
.L_752:
        /*0064*/ 	.word	0x00001600


	//   ....[1]....
        /*0068*/ 	.word	0x00001640


	//   ....[2]....
        /*006c*/ 	.word	0x00001770


	//   ....[3]....
        /*0070*/ 	.word	0x00001790


	//   ....[4]....
        /*0074*/ 	.word	0x000017d0


	//   ....[5]....
        /*0078*/ 	.word	0x000017f0


	//   ....[6]....
        /*007c*/ 	.word	0x00001820


	//   ....[7]....
        /*0080*/ 	.word	0x00001840


	//   ....[8]....
        /*0084*/ 	.word	0x00001870


	//   ....[9]....
        /*0088*/ 	.word	0x00001890


	//----- nvinfo : EIATTR_EXIT_INSTR_OFFSETS
	.align		4
.L_753:
        /*008c*/ 	.byte	0x04, 0x1c
        /*008e*/ 	.short	(.L_755 - .L_754)


	//   ....[0]....
.L_754:
        /*0090*/ 	.word	0x000047a0


	//   ....[1]....
        /*0094*/ 	.word	0x000048e0


	//   ....[2]....
        /*0098*/ 	.word	0x00004b20


	//----- nvinfo : EIATTR_MAX_THREADS
	.align		4
.L_755:
        /*009c*/ 	.byte	0x04, 0x05
        /*009e*/ 	.short	(.L_757 - .L_756)
.L_756:
        /*00a0*/ 	.word	0x000001c0
        /*00a4*/ 	.word	0x00000001
        /*00a8*/ 	.word	0x00000001


	//----- nvinfo : EIATTR_CRS_STACK_SIZE
	.align		4
.L_757:
        /*00ac*/ 	.byte	0x04, 0x1e
        /*00ae*/ 	.short	(.L_759 - .L_758)
.L_758:
        /*00b0*/ 	.word	0x00000000


	//----- nvinfo : EIATTR_CBANK_PARAM_SIZE
	.align		4
.L_759:
        /*00b4*/ 	.byte	0x03, 0x19
        /*00b6*/ 	.short	0x00b8


	//----- nvinfo : EIATTR_PARAM_CBANK
	.align		4
        /*00b8*/ 	.byte	0x04, 0x0a
        /*00ba*/ 	.short	(.L_761 - .L_760)
	.align		4
.L_760:
        /*00bc*/ 	.word	index@(.nv.constant0._Z35group_norm_nhwc_bwd_one_pass_kernelI11Fp16IOFp32WLi128ELi28ELi448EEv26Group_norm_nhwc_bwd_params)
        /*00c0*/ 	.short	0x0210
        /*00c2*/ 	.short	0x00b8


	//----- nvinfo : EIATTR_SW_WAR
	.align		4
.L_761:
        /*00c4*/ 	.byte	0x04, 0x36
        /*00c6*/ 	.short	(.L_763 - .L_762)
.L_762:
        /*00c8*/ 	.word	0x00000008
.L_763:


//--------------------- .nv.info._Z35group_norm_nhwc_bwd_one_pass_kernelI11Fp16IOFp32WLi256ELi28ELi448EEv26Group_norm_nhwc_bwd_params --------------------------
	.section	.nv.info._Z35group_norm_nhwc_bwd_one_pass_kernelI11Fp16IOFp32WLi256ELi28ELi448EEv26Group_norm_nhwc_bwd_params,"",@"SHT_CUDA_INFO"
	.sectionflags	@""
	.align	4


	//----- nvinfo : EIATTR_CUDA_API_VERSION
	.align		4
        /*0000*/ 	.byte	0x04, 0x37
        /*0002*/ 	.short	(.L_765 - .L_764)
.L_764:
        /*0004*/ 	.word	0x00000082


	//----- nvinfo : EIATTR_KPARAM_INFO
	.align		4
.L_765:
        /*0008*/ 	.byte	0x04, 0x17
        /*000a*/ 	.short	(.L_767 - .L_766)
.L_766:
        /*000c*/ 	.word	0x00000000
        /*0010*/ 	.short	0x0000
        /*0012*/ 	.short	0x0000
        /*0014*/ 	.byte	0x00, 0xf0, 0xe1, 0x02


	//----- nvinfo : EIATTR_SPARSE_MMA_MASK
	.align		4
.L_767:
        /*0018*/ 	.byte	0x03, 0x50
        /*001a*/ 	.short	0x0000


	//----- nvinfo : EIATTR_MAXREG_COUNT
	.align		4
        /*001c*/ 	.byte	0x03, 0x1b
        /*001e*/ 	.short	0x0080


	//----- nvinfo : EIATTR_NUM_BARRIERS
	.align		4
        /*0020*/ 	.byte	0x02, 0x4c
        /*0022*/ 	.byte	0x01
	.zero		1


	//----- nvinfo : EIATTR_MERCURY_ISA_VERSION
	.align		4
        /*0024*/ 	.byte	0x03, 0x5f
        /*0026*/ 	.short	0x0101


	//----- nvinfo : EIATTR_INT_WARP_WIDE_INSTR_OFFSETS
	.align		4
        /*0028*/ 	.byte	0x04, 0x31
        /*002a*/ 	.short	(.L_769 - .L_768)


	//   ....[0]....
.L_768:
        /*002c*/ 	.word	0x00003690


	//   ....[1]....
        /*0030*/ 	.word	0x00006380


	//----- nvinfo : EIATTR_COOP_GROUP_MASK_REGIDS
	.align		4
.L_769:
        /*0034*/ 	.byte	0x04, 0x29
        /*0036*/ 	.short	(.L_771 - .L_770)


	//   ....[0]....
.L_770:
        /*0038*/ 	.word	0xffffffff


	//   ....[1]....
        /*003c*/ 	.word	0xffffffff


	//   ....[2]....
        /*0040*/ 	.word	0xffffffff


	//   ....[3]....
        /*0044*/ 	.word	0xffffffff


	//   ....[4]....
        /*0048*/ 	.word	0xffffffff


	//   ....[5]....
        /*004c*/ 	.word	0xffffffff


	//   ....[6]....
        /*0050*/ 	.word	0xffffffff


	//   ....[7]....
        /*0054*/ 	.word	0xffffffff


	//   ....[8]....
        /*0058*/ 	.word	0xffffffff


	//   ....[9]....
        /*005c*/ 	.word	0xffffffff


	//----- nvinfo : EIATTR_COOP_GROUP_INSTR_OFFSETS
	.align		4
.L_771:
        /*0060*/ 	.byte	0x04, 0x28
        /*0062*/ 	.short	(.L_773 - .L_772)


	//   ....[0]....
.L_772:
        /*0064*/ 	.word	0x00002590


	//   ....[1]....
        /*0068*/ 	.word	0x000025d0


	//   ....[2]....
        /*006c*/ 	.word	0x00002690


	//   ....[3]....
        /*0070*/ 	.word	0x000026b0


	//   ....[4]....
        /*0074*/ 	.word	0x000026e0


	//   ....[5]....
        /*0078*/ 	.word	0x00002700


	//   ....[6]....
        /*007c*/ 	.word	0x00002730


	//   ....[7]....
        /*0080*/ 	.word	0x00002750


	//   ....[8]....
        /*0084*/ 	.word	0x00002780


	//   ....[9]....
        /*0088*/ 	.word	0x000027a0


	//----- nvinfo : EIATTR_EXIT_INSTR_OFFSETS
	.align		4
.L_773:
        /*008c*/ 	.byte	0x04, 0x1c
        /*008e*/ 	.short	(.L_775 - .L_774)


	//   ....[0]....
.L_774:
        /*0090*/ 	.word	0x00006470


	//   ....[1]....
        /*0094*/ 	.word	0x000065b0


	//   ....[2]....
        /*0098*/ 	.word	0x00006800


	//----- nvinfo : EIATTR_MAX_THREADS
	.align		4
.L_775:
        /*009c*/ 	.byte	0x04, 0x05
        /*009e*/ 	.short	(.L_777 - .L_776)
.L_776:
        /*00a0*/ 	.word	0x000001c0
        /*00a4*/ 	.word	0x00000001
        /*00a8*/ 	.word	0x00000001


	//----- nvinfo : EIATTR_CRS_STACK_SIZE
	.align		4
.L_777:
        /*00ac*/ 	.byte	0x04, 0x1e
        /*00ae*/ 	.short	(.L_779 - .L_778)
.L_778:
        /*00b0*/ 	.word	0x00000000


	//----- nvinfo : EIATTR_CBANK_PARAM_SIZE
	.align		4
.L_779:
        /*00b4*/ 	.byte	0x03, 0x19
        /*00b6*/ 	.short	0x00b8


	//----- nvinfo : EIATTR_PARAM_CBANK
	.align		4
        /*00b8*/ 	.byte	0x04, 0x0a
        /*00ba*/ 	.short	(.L_781 - .L_780)
	.align		4
.L_780:
        /*00bc*/ 	.word	index@(.nv.constant0._Z35group_norm_nhwc_bwd_one_pass_kernelI11Fp16IOFp32WLi256ELi28ELi448EEv26Group_norm_nhwc_bwd_params)
        /*00c0*/ 	.short	0x0210
        /*00c2*/ 	.short	0x00b8


	//----- nvinfo : EIATTR_SW_WAR
	.align		4
.L_781:
        /*00c4*/ 	.byte	0x04, 0x36
        /*00c6*/ 	.short	(.L_783 - .L_782)
.L_782:
        /*00c8*/ 	.word	0x00000008
.L_783:


//--------------------- .nv.info._Z35group_norm_nhwc_bwd_one_pass_kernelI11Fp16IOFp32WLi512ELi28ELi448EEv26Group_norm_nhwc_bwd_params --------------------------
	.section	.nv.info._Z35group_norm_nhwc_bwd_one_pass_kernelI11Fp16IOFp32WLi512ELi28ELi448EEv26Group_norm_nhwc_bwd_params,"",@"SHT_CUDA_INFO"
	.sectionflags	@""
	.align	4


	//----- nvinfo : EIATTR_CUDA_API_VERSION
	.align		4
        /*0000*/ 	.byte	0x04, 0x37
        /*0002*/ 	.short	(.L_785 - .L_784)
.L_784:
        /*0004*/ 	.word	0x00000082


	//----- nvinfo : EIATTR_KPARAM_INFO
	.align		4
.L_785:
        /*0008*/ 	.byte	0x04, 0x17
        /*000a*/ 	.short	(.L_787 - .L_786)
.L_786:
        /*000c*/ 	.word	0x00000000
        /*0010*/ 	.short	0x0000
        /*0012*/ 	.short	0x0000
        /*0014*/ 	.byte	0x00, 0xf0, 0xe1, 0x02


	//----- nvinfo : EIATTR_SPARSE_MMA_MASK
	.align		4
.L_787:
        /*0018*/ 	.byte	0x03, 0x50
        /*001a*/ 	.short	0x0000


	//----- nvinfo : EIATTR_MAXREG_COUNT
	.align		4
        /*001c*/ 	.byte	0x03, 0x1b
        /*001e*/ 	.short	0x0080


	//----- nvinfo : EIATTR_NUM_BARRIERS
	.align		4
        /*0020*/ 	.byte	0x02, 0x4c
        /*0022*/ 	.byte	0x01
	.zero		1


	//----- nvinfo : EIATTR_MERCURY_ISA_VERSION
	.align		4
        /*0024*/ 	.byte	0x03, 0x5f
        /*0026*/ 	.short	0x0101


	//----- nvinfo : EIATTR_INT_WARP_WIDE_INSTR_OFFSETS
	.align		4
        /*0028*/ 	.byte	0x04, 0x31
        /*002a*/ 	.short	(.L_789 - .L_788)


	//   ....[0]....
.L_788:
        /*002c*/ 	.word	0x00005700


	//   ....[1]....
        /*0030*/ 	.word	0x00009d30


	//----- nvinfo : EIATTR_COOP_GROUP_MASK_REGIDS
	.align		4
.L_789:
        /*0034*/ 	.byte	0x04, 0x29
        /*0036*/ 	.short	(.L_791 - .L_790)


	//   ....[0]....
.L_790:
        /*0038*/ 	.word	0xffffffff


	//   ....[1]....
        /*003c*/ 	.word	0xffffffff


	//   ....[2]....
        /*0040*/ 	.word	0xffffffff


	//   ....[3]....
        /*0044*/ 	.word	0xffffffff


	//   ....[4]....
        /*0048*/ 	.word	0xffffffff


	//   ....[5]....
        /*004c*/ 	.word	0xffffffff


	//   ....[6]....
        /*0050*/ 	.word	0xffffffff


	//   ....[7]....
        /*0054*/ 	.word	0xffffffff


	//   ....[8]....
        /*0058*/ 	.word	0xffffffff


	//   ....[9]....
        /*005c*/ 	.word	0xffffffff


	//----- nvinfo : EIATTR_COOP_GROUP_INSTR_OFFSETS
	.align		4
.L_791:
        /*0060*/ 	.byte	0x04, 0x28
        /*0062*/ 	.short	(.L_793 - .L_792)


	//   ....[0]....
.L_792:
        /*0064*/ 	.word	0x00004540


	//   ....[1]....
        /*0068*/ 	.word	0x00004580


	//   ....[2]....
        /*006c*/ 	.word	0x00004710


	//   ....[3]....
        /*0070*/ 	.word	0x00004730


	//   ....[4]....
        /*0074*/ 	.word	0x00004780


	//   ....[5]....
        /*0078*/ 	.word	0x000047a0


	//   ....[6]....
        /*007c*/ 	.word	0x000047d0


	//   ....[7]....
        /*0080*/ 	.word	0x000047f0


	//   ....[8]....
        /*0084*/ 	.word	0x00004820


	//   ....[9]....
        /*0088*/ 	.word	0x00004840


	//----- nvinfo : EIATTR_EXIT_INSTR_OFFSETS
	.align		4
.L_793:
        /*008c*/ 	.byte	0x04, 0x1c
        /*008e*/ 	.short	(.L_795 - .L_794)


	//   ....[0]....
.L_794:
        /*0090*/ 	.word	0x00009dc0


	//   ....[1]....
        /*0094*/ 	.word	0x00009f00


	//   ....[2]....
        /*0098*/ 	.word	0x0000a140


	//----- nvinfo : EIATTR_MAX_THREADS
	.align		4
.L_795:
        /*009c*/ 	.byte	0x04, 0x05
        /*009e*/ 	.short	(.L_797 - .L_796)
.L_796:
        /*00a0*/ 	.word	0x000001c0
        /*00a4*/ 	.word	0x00000001
        /*00a8*/ 	.word	0x00000001


	//----- nvinfo : EIATTR_CRS_STACK_SIZE
	.align		4
.L_797:
        /*00ac*/ 	.byte	0x04, 0x1e
        /*00ae*/ 	.short	(.L_799 - .L_798)
.L_798:
        /*00b0*/ 	.word	0x00000000


	//----- nvinfo : EIATTR_CBANK_PARAM_SIZE
	.align		4
.L_799:
        /*00b4*/ 	.byte	0x03, 0x19
        /*00b6*/ 	.short	0x00b8


	//----- nvinfo : EIATTR_PARAM_CBANK
	.align		4
        /*00b8*/ 	.byte	0x04, 0x0a
        /*00ba*/ 	.short	(.L_801 - .L_800)
	.align		4
.L_800:
        /*00bc*/ 	.word	index@(.nv.constant0._Z35group_norm_nhwc_bwd_one_pass_kernelI11Fp16IOFp32WLi512ELi28ELi448EEv26Group_norm_nhwc_bwd_params)
        /*00c0*/ 	.short	0x0210
        /*00c2*/ 	.short	0x00b8


	//----- nvinfo : EIATTR_SW_WAR
	.align		4
.L_801:
        /*00c4*/ 	.byte	0x04, 0x36
        /*00c6*/ 	.short	(.L_803 - .L_802)
.L_802:
        /*00c8*/ 	.word	0x00000008
.L_803:


//--------------------- .nv.info._Z35group_norm_nhwc_bwd_one_pass_kernelI11Fp16IOBf16WLi64ELi28ELi448EEv26Group_norm_nhwc_bwd_params --------------------------
	.section	.nv.info._Z35group_norm_nhwc_bwd_one_pass_kernelI11Fp16IOBf16WLi64ELi28ELi448EEv26Group_norm_nhwc_bwd_params,"",@"SHT_CUDA_INFO"
	.sectionflags	@""
	.align	4


	//----- nvinfo : EIATTR_CUDA_API_VERSION
	.align		4
        /*0000*/ 	.byte	0x04, 0x37
        /*0002*/ 	.short	(.L_805 - .L_804)
.L_804:
        /*0004*/ 	.word	0x00000082


	//----- nvinfo : EIATTR_KPARAM_INFO
	.align		4
.L_805:
        /*0008*/ 	.byte	0x04, 0x17
        /*000a*/ 	.short	(.L_807 - .L_806)
.L_806:
        /*000c*/ 	.word	0x00000000
        /*0010*/ 	.short	0x0000
        /*0012*/ 	.short	0x0000
        /*0014*/ 	.byte	0x00, 0xf0, 0xe1, 0x02


	//----- nvinfo : EIATTR_SPARSE_MMA_MASK
	.align		4
.L_807:
        /*0018*/ 	.byte	0x03, 0x50
        /*001a*/ 	.short	0x0000


	//----- nvinfo : EIATTR_MAXREG_COUNT
	.align		4
        /*001c*/ 	.byte	0x03, 0x1b
        /*001e*/ 	.short	0x0080


	//----- nvinfo : EIATTR_NUM_BARRIERS
	.align		4
        /*0020*/ 	.byte	0x02, 0x4c
        /*0022*/ 	.byte	0x01
	.zero		1


	//----- nvinfo : EIATTR_MERCURY_ISA_VERSION
	.align		4
        /*0024*/ 	.byte	0x03, 0x5f
        /*0026*/ 	.short	0x0101


	//----- nvinfo : EIATTR_INT_WARP_WIDE_INSTR_OFFSETS
	.align		4
        /*0028*/ 	.byte	0x04, 0x31
        /*002a*/ 	.short	(.L_809 - .L_808)


	//   ....[0]....
.L_808:
        /*002c*/ 	.word	0x00002020


	//   ....[1]....
        /*0030*/ 	.word	0x00003960


	//----- nvinfo : EIATTR_COOP_GROUP_MASK_REGIDS
	.align		4
.L_809:
        /*0034*/ 	.byte	0x04, 0x29
        /*0036*/ 	.short	(.L_811 - .L_810)


	//   ....[0]....
.L_810:
        /*0038*/ 	.word	0xffffffff


	//   ....[1]....
        /*003c*/ 	.word	0xffffffff


	//   ....[2]....
        /*0040*/ 	.word	0xffffffff


	//   ....[3]....
        /*0044*/ 	.word	0xffffffff


	//   ....[4]....
        /*0048*/ 	.word	0xffffffff


	//   ....[5]....
        /*004c*/ 	.word	0xffffffff


	//   ....[6]....
        /*0050*/ 	.word	0xffffffff


	//   ....[7]....
        /*0054*/ 	.word	0xffffffff


	//   ....[8]....
        /*0058*/ 	.word	0xffffffff


	//   ....[9]....
        /*005c*/ 	.word	0xffffffff


	//----- nvinfo : EIATTR_COOP_GROUP_INSTR_OFFSETS
	.align		4
.L_811:
        /*0060*/ 	.byte	0x04, 0x28
        /*0062*/ 	.short	(.L_813 - .L_812)


	//   ....[0]....
.L_812:
        /*0064*/ 	.word	0x00000f50


	//   ....[1]....
        /*0068*/ 	.word	0x00000f70


	//   ....[2]....
        /*006c*/ 	.word	0x00000fc0


	//   ....[3]....
        /*0070*/ 	.word	0x00000fe0


	//   ....[4]....
        /*0074*/ 	.word	0x00001010


	//   ....[5]....
        /*0078*/ 	.word	0x00001030


	//   ....[6]....
        /*007c*/ 	.word	0x00001060


	//   ....[7]....
        /*0080*/ 	.word	0x00001080


	//   ....[8]....
        /*0084*/ 	.word	0x000010b0


	//   ....[9]....
        /*0088*/ 	.word	0x000010d0


	//----- nvinfo : EIATTR_EXIT_INSTR_OFFSETS
	.align		4
.L_813:
        /*008c*/ 	.byte	0x04, 0x1c
        /*008e*/ 	.short	(.L_815 - .L_814)


	//   ....[0]....
.L_814:
        /*0090*/ 	.word	0x00003a50


	//   ....[1]....
        /*0094*/ 	.word	0x00003b90


	//   ....[2]....
        /*0098*/ 	.word	0x00003df0


	//----- nvinfo : EIATTR_MAX_THREADS
	.align		4
.L_815:
        /*009c*/ 	.byte	0x04, 0x05
        /*009e*/ 	.short	(.L_817 - .L_816)
.L_816:
        /*00a0*/ 	.word	0x000001c0
        /*00a4*/ 	.word	0x00000001
        /*00a8*/ 	.word	0x00000001


	//----- nvinfo : EIATTR_CRS_STACK_SIZE
	.align		4
.L_817:
        /*00ac*/ 	.byte	0x04, 0x1e
        /*00ae*/ 	.short	(.L_819 - .L_818)
.L_818:
        /*00b0*/ 	.word	0x00000000


	//----- nvinfo : EIATTR_CBANK_PARAM_SIZE
	.align		4
.L_819:
        /*00b4*/ 	.byte	0x03, 0x19
        /*00b6*/ 	.short	0x00b8


	//----- nvinfo : EIATTR_PARAM_CBANK
	.align		4
        /*00b8*/ 	.byte	0x04, 0x0a
        /*00ba*/ 	.short	(.L_821 - .L_820)
	.align		4
.L_820:
        /*00bc*/ 	.word	index@(.nv.constant0._Z35group_norm_nhwc_bwd_one_pass_kernelI11Fp16IOBf16WLi64ELi28ELi448EEv26Group_norm_nhwc_bwd_params)
        /*00c0*/ 	.short	0x0210
        /*00c2*/ 	.short	0x00b8


	//----- nvinfo : EIATTR_SW_WAR
	.align		4
.L_821:
        /*00c4*/ 	.byte	0x04, 0x36
        /*00c6*/ 	.short	(.L_823 - .L_822)
.L_822:
        /*00c8*/ 	.word	0x00000008
.L_823:


//--------------------- .nv.info._Z35group_norm_nhwc_bwd_one_pass_kernelI11Fp16IOBf16WLi128ELi28ELi448EEv26Group_norm_nhwc_bwd_params --------------------------
	.section	.nv.info._Z35group_norm_nhwc_bwd_one_pass_kernelI11Fp16IOBf16WLi128ELi28ELi448EEv26Group_norm_nhwc_bwd_params,"",@"SHT_CUDA_INFO"
	.sectionflags	@""
	.align	4


	//----- nvinfo : EIATTR_CUDA_API_VERSION
	.align		4
        /*0000*/ 	.byte	0x04, 0x37
        /*0002*/ 	.short	(.L_825 - .L_824)
.L_824:
        /*0004*/ 	.word	0x00000082


	//----- nvinfo : EIATTR_KPARAM_INFO
	.align		4
.L_825:
        /*0008*/ 	.byte	0x04, 0x17
        /*000a*/ 	.short	(.L_827 - .L_826)
.L_826:
        /*000c*/ 	.word	0x00000000
        /*0010*/ 	.short	0x0000
        /*0012*/ 	.short	0x0000
        /*0014*/ 	.byte	0x00, 0xf0, 0xe1, 0x02


	//----- nvinfo : EIATTR_SPARSE_MMA_MASK
	.align		4
.L_827:
        /*0018*/ 	.byte	0x03, 0x50
        /*001a*/ 	.short	0x0000


	//----- nvinfo : EIATTR_MAXREG_COUNT
	.align		4
        /*001c*/ 	.byte	0x03, 0x1b
        /*001e*/ 	.short	0x0080


	//----- nvinfo : EIATTR_NUM_BARRIERS
	.align		4
        /*0020*/ 	.byte	0x02, 0x4c
        /*0022*/ 	.byte	0x01
	.zero		1


	//----- nvinfo : EIATTR_MERCURY_ISA_VERSION
	.align		4
        /*0024*/ 	.byte	0x03, 0x5f
        /*0026*/ 	.short	0x0101


	//----- nvinfo : EIATTR_INT_WARP_WIDE_INSTR_OFFSETS
	.align		4
        /*0028*/ 	.byte	0x04, 0x31
        /*002a*/ 	.short	(.L_829 - .L_828)


	//   ....[0]....
.L_828:
        /*002c*/ 	.word	0x000027a0


	//   ....[1]....
        /*0030*/ 	.word	0x00004780


	//----- nvinfo : EIATTR_COOP_GROUP_MASK_REGIDS
	.align		4
.L_829:
        /*0034*/ 	.byte	0x04, 0x29
        /*0036*/ 	.short	(.L_831 - .L_830)


	//   ....[0]....
.L_830:
        /*0038*/ 	.word	0xffffffff


	//   ....[1]....
        /*003c*/ 	.word	0xffffffff


	//   ....[2]....
        /*0040*/ 	.word	0xffffffff


	//   ....[3]....
        /*0044*/ 	.word	0xffffffff


	//   ....[4]....
        /*0048*/ 	.word	0xffffffff


	//   ....[5]....
        /*004c*/ 	.word	0xffffffff


	//   ....[6]....
        /*0050*/ 	.word	0xffffffff


	//   ....[7]....
        /*0054*/ 	.word	0xffffffff


	//   ....[8]....
        /*0058*/ 	.word	0xffffffff


	//   ....[9]....
        /*005c*/ 	.word	0xffffffff


	//----- nvinfo : EIATTR_COOP_GROUP_INSTR_OFFSETS
	.align		4
.L_831:
        /*0060*/ 	.byte	0x04, 0x28
        /*0062*/ 	.short	(.L_833 - .L_832)


	//   ....[0]....
.L_832:
        /*0064*/ 	.word	0x00001670


	//   ....[1]....
        /*0068*/ 	.word	0x000016b0


	//   ....[2]....
        /*006c*/ 	.word	0x000017e0


	//   ....[3]....
        /*0070*/ 	.word	0x00001800


	//   ....[4]....
        /*0074*/ 	.word	0x00001840


	//   ....[5]....
        /*0078*/ 	.word	0x00001860


	//   ....[6]....
        /*007c*/ 	.word	0x00001890


	//   ....[7]....
        /*0080*/ 	.word	0x000018b0


	//   ....[8]....
        /*0084*/ 	.word	0x000018e0


	//   ....[9]....
        /*0088*/ 	.word	0x00001900


	//----- nvinfo : EIATTR_EXIT_INSTR_OFFSETS
	.align		4
.L_833:
        /*008c*/ 	.byte	0x04, 0x1c
        /*008e*/ 	.short	(.L_835 - .L_834)


	//   ....[0]....
.L_834:
        /*0090*/ 	.word	0x00004810


	//   ....[1]....
        /*0094*/ 	.word	0x00004950


	//   ....[2]....
        /*0098*/ 	.word	0x00004bb0


	//----- nvinfo : EIATTR_MAX_THREADS
	.align		4
.L_835:
        /*009c*/ 	.byte	0x04, 0x05
        /*009e*/ 	.short	(.L_837 - .L_836)
.L_836:
        /*00a0*/ 	.word	0x000001c0
        /*00a4*/ 	.word	0x00000001
        /*00a8*/ 	.word	0x00000001


	//----- nvinfo : EIATTR_CRS_STACK_SIZE
	.align		4
.L_837:
        /*00ac*/ 	.byte	0x04, 0x1e
        /*00ae*/ 	.short	(.L_839 - .L_838)
.L_838:
        /*00b0*/ 	.word	0x00000000


	//----- nvinfo : EIATTR_CBANK_PARAM_SIZE
	.align		4
.L_839:
        /*00b4*/ 	.byte	0x03, 0x19
        /*00b6*/ 	.short	0x00b8


	//----- nvinfo : EIATTR_PARAM_CBANK
	.align		4
        /*00b8*/ 	.byte	0x04, 0x0a
        /*00ba*/ 	.short	(.L_841 - .L_840)
	.align		4
.L_840:
        /*00bc*/ 	.word	index@(.nv.constant0._Z35group_norm_nhwc_bwd_one_pass_kernelI11Fp16IOBf16WLi128ELi28ELi448EEv26Group_norm_nhwc_bwd_params)
        /*00c0*/ 	.short	0x0210
        /*00c2*/ 	.short	0x00b8


	//----- nvinfo : EIATTR_SW_WAR
	.align		4
.L_841:
        /*00c4*/ 	.byte	0x04, 0x36
        /*00c6*/ 	.short	(.L_843 - .L_842)
.L_842:
        /*00c8*/ 	.word	0x00000008
.L_843:


//--------------------- .nv.info._Z35group_norm_nhwc_bwd_one_pass_kernelI11Fp16IOBf16WLi256ELi28ELi448EEv26Group_norm_nhwc_bwd_params --------------------------
	.section	.nv.info._Z35group_norm_nhwc_bwd_one_pass_kernelI11Fp16IOBf16WLi256ELi28ELi448EEv26Group_norm_nhwc_bwd_params,"",@"SHT_CUDA_INFO"
	.sectionflags	@""
	.align	4


	//----- nvinfo : EIATTR_CUDA_API_VERSION
	.align		4
        /*0000*/ 	.byte	0x04, 0x37
        /*0002*/ 	.short	(.L_845 - .L_844)
.L_844:
        /*0004*/ 	.word	0x00000082


	//----- nvinfo : EIATTR_KPARAM_INFO
	.align		4
.L_845:
        /*0008*/ 	.byte	0x04, 0x17
        /*000a*/ 	.short	(.L_847 - .L_846)
.L_846:
        /*000c*/ 	.word	0x00000000
        /*0010*/ 	.short	0x0000
        /*0012*/ 	.short	0x0000
        /*0014*/ 	.byte	0x00, 0xf0, 0xe1, 0x02


	//----- nvinfo : EIATTR_SPARSE_MMA_MASK
	.align		4
.L_847:
        /*0018*/ 	.byte	0x03, 0x50
        /*001a*/ 	.short	0x0000


	//----- nvinfo : EIATTR_MAXREG_COUNT
	.align		4
        /*001c*/ 	.byte	0x03, 0x1b
        /*001e*/ 	.short	0x0080


	//----- nvinfo : EIATTR_NUM_BARRIERS
	.align		4
        /*0020*/ 	.byte	0x02, 0x4c
        /*0022*/ 	.byte	0x01
	.zero		1


	//----- nvinfo : EIATTR_MERCURY_ISA_VERSION
	.align		4
        /*0024*/ 	.byte	0x03, 0x5f
        /*0026*/ 	.short	0x0101


	//----- nvinfo : EIATTR_INT_WARP_WIDE_INSTR_OFFSETS
	.align		4
        /*0028*/ 	.byte	0x04, 0x31
        /*002a*/ 	.short	(.L_849 - .L_848)


	//   ....[0]....
.L_848:
        /*002c*/ 	.word	0x00003700


	//   ....[1]....
        /*0030*/ 	.word	0x000063f0


	//----- nvinfo : EIATTR_COOP_GROUP_MASK_REGIDS
	.align		4
.L_849:
        /*0034*/ 	.byte	0x04, 0x29
        /*0036*/ 	.short	(.L_851 - .L_850)


	//   ....[0]....
.L_850:
        /*0038*/ 	.word	0xffffffff


	//   ....[1]....
        /*003c*/ 	.word	0xffffffff


	//   ....[2]....
        /*0040*/ 	.word	0xffffffff


	//   ....[3]....
        /*0044*/ 	.word	0xffffffff


	//   ....[4]....
        /*0048*/ 	.word	0xffffffff


	//   ....[5]....
        /*004c*/ 	.word	0xffffffff


	//   ....[6]....
        /*0050*/ 	.word	0xffffffff


	//   ....[7]....
        /*0054*/ 	.word	0xffffffff


	//   ....[8]....
        /*0058*/ 	.word	0xffffffff


	//   ....[9]....
        /*005c*/ 	.word	0xffffffff


	//----- nvinfo : EIATTR_COOP_GROUP_INSTR_OFFSETS
	.align		4
.L_851:
        /*0060*/ 	.byte	0x04, 0x28
        /*0062*/ 	.short	(.L_853 - .L_852)


	//   ....[0]....
.L_852:
        /*0064*/ 	.word	0x00002600


	//   ....[1]....
        /*0068*/ 	.word	0x00002640


	//   ....[2]....
        /*006c*/ 	.word	0x000026f0


	//   ....[3]....
        /*0070*/ 	.word	0x00002710


	//   ....[4]....
        /*0074*/ 	.word	0x00002740


	//   ....[5]....
        /*0078*/ 	.word	0x00002760


	//   ....[6]....
        /*007c*/ 	.word	0x00002790


	//   ....[7]....
        /*0080*/ 	.word	0x000027b0


	//   ....[8]....
        /*0084*/ 	.word	0x000027e0


	//   ....[9]....
        /*0088*/ 	.word	0x00002800


	//----- nvinfo : EIATTR_EXIT_INSTR_OFFSETS
	.align		4
.L_853:
        /*008c*/ 	.byte	0x04, 0x1c
        /*008e*/ 	.short	(.L_855 - .L_854)


	//   ....[0]....
.L_854:
        /*0090*/ 	.word	0x000064e0


	//   ....[1]....
        /*0094*/ 	.word	0x00006620


	//   ....[2]....
        /*0098*/ 	.word	0x00006880


	//----- nvinfo : EIATTR_MAX_THREADS
	.align		4
.L_855:
        /*009c*/ 	.byte	0x04, 0x05
        /*009e*/ 	.short	(.L_857 - .L_856)
.L_856:
        /*00a0*/ 	.word	0x000001c0
        /*00a4*/ 	.word	0x00000001
        /*00a8*/ 	.word	0x00000001


	//----- nvinfo : EIATTR_CRS_STACK_SIZE
	.align		4
.L_857:
        /*00ac*/ 	.byte	0x04, 0x1e
        /*00ae*/ 	.short	(.L_859 - .L_858)
.L_858:
        /*00b0*/ 	.word	0x00000000


	//----- nvinfo : EIATTR_CBANK_PARAM_SIZE
	.align		4
.L_859:
        /*00b4*/ 	.byte	0x03, 0x19
        /*00b6*/ 	.short	0x00b8


	//----- nvinfo : EIATTR_PARAM_CBANK
	.align		4
        /*00b8*/ 	.byte	0x04, 0x0a
        /*00ba*/ 	.short	(.L_861 - .L_860)
	.align		4
.L_860:
        /*00bc*/ 	.word	index@(.nv.constant0._Z35group_norm_nhwc_bwd_one_pass_kernelI11Fp16IOBf16WLi256ELi28ELi448EEv26Group_norm_nhwc_bwd_params)
        /*00c0*/ 	.short	0x0210
        /*00c2*/ 	.short	0x00b8


	//----- nvinfo : EIATTR_SW_WAR
	.align		4
.L_861:
        /*00c4*/ 	.byte	0x04, 0x36
        /*00c6*/ 	.short	(.L_863 - .L_862)
.L_862:
        /*00c8*/ 	.word	0x00000008
.L_863:


//--------------------- .nv.info._Z35group_norm_nhwc_bwd_one_pass_kernelI11Fp16IOBf16WLi512ELi28ELi448EEv26Group_norm_nhwc_bwd_params --------------------------
	.section	.nv.info._Z35group_norm_nhwc_bwd_one_pass_kernelI11Fp16IOBf16WLi512ELi28ELi448EEv26Group_norm_nhwc_bwd_params,"",@"SHT_CUDA_INFO"
	.sectionflags	@""
	.align	4


	//----- nvinfo : EIATTR_CUDA_API_VERSION
	.align		4
        /*0000*/ 	.byte	0x04, 0x37
        /*0002*/ 	.short	(.L_865 - .L_864)
.L_864:
        /*0004*/ 	.word	0x00000082


	//----- nvinfo : EIATTR_KPARAM_INFO
	.align		4
.L_865:
        /*0008*/ 	.byte	0x04, 0x17
        /*000a*/ 	.short	(.L_867 - .L_866)
.L_866:
        /*000c*/ 	.word	0x00000000
        /*0010*/ 	.short	0x0000
        /*0012*/ 	.short	0x0000
        /*0014*/ 	.byte	0x00, 0xf0, 0xe1, 0x02


	//----- nvinfo : EIATTR_SPARSE_MMA_MASK
	.align		4
.L_867:
        /*0018*/ 	.byte	0x03, 0x50
        /*001a*/ 	.short	0x0000


	//----- nvinfo : EIATTR_MAXREG_COUNT
	.align		4
        /*001c*/ 	.byte	0x03, 0x1b
        /*001e*/ 	.short	0x0080


	//----- nvinfo : EIATTR_NUM_BARRIERS
	.align		4
        /*0020*/ 	.byte	0x02, 0x4c
        /*0022*/ 	.byte	0x01
	.zero		1


	//----- nvinfo : EIATTR_MERCURY_ISA_VERSION
	.align		4
        /*0024*/ 	.byte	0x03, 0x5f
        /*0026*/ 	.short	0x0101


	//----- nvinfo : EIATTR_INT_WARP_WIDE_INSTR_OFFSETS
	.align		4
        /*0028*/ 	.byte	0x04, 0x31
        /*002a*/ 	.short	(.L_869 - .L_868)


	//   ....[0]....
.L_868:
        /*002c*/ 	.word	0x00005740


	//   ....[1]....
        /*0030*/ 	.word	0x00009d70


	//----- nvinfo : EIATTR_COOP_GROUP_MASK_REGIDS
	.align		4
.L_869:
        /*0034*/ 	.byte	0x04, 0x29
        /*0036*/ 	.short	(.L_871 - .L_870)


	//   ....[0]....
.L_870:
        /*0038*/ 	.word	0xffffffff


	//   ....[1]....
        /*003c*/ 	.word	0xffffffff


	//   ....[2]....
        /*0040*/ 	.word	0xffffffff


	//   ....[3]....
        /*0044*/ 	.word	0xffffffff


	//   ....[4]....
        /*0048*/ 	.word	0xffffffff


	//   ....[5]....
        /*004c*/ 	.word	0xffffffff


	//   ....[6]....
        /*0050*/ 	.word	0xffffffff


	//   ....[7]....
        /*0054*/ 	.word	0xffffffff


	//   ....[8]....
        /*0058*/ 	.word	0xffffffff


	//   ....[9]....
        /*005c*/ 	.word	0xffffffff


	//----- nvinfo : EIATTR_COOP_GROUP_INSTR_OFFSETS
	.align		4
.L_871:
        /*0060*/ 	.byte	0x04, 0x28
        /*0062*/ 	.short	(.L_873 - .L_872)


	//   ....[0]....
.L_872:
        /*0064*/ 	.word	0x00004580


	//   ....[1]....
        /*0068*/ 	.word	0x000045c0


	//   ....[2]....
        /*006c*/ 	.word	0x00004750


	//   ....[3]....
        /*0070*/ 	.word	0x00004790


	//   ....[4]....
        /*0074*/ 	.word	0x000047e0


	//   ....[5]....
        /*0078*/ 	.word	0x00004800


	//   ....[6]....
        /*007c*/ 	.word	0x00004830


	//   ....[7]....
        /*0080*/ 	.word	0x00004850


	//   ....[8]....
        /*0084*/ 	.word	0x00004880


	//   ....[9]....
        /*0088*/ 	.word	0x000048a0


	//----- nvinfo : EIATTR_EXIT_INSTR_OFFSETS
	.align		4
.L_873:
        /*008c*/ 	.byte	0x04, 0x1c
        /*008e*/ 	.short	(.L_875 - .L_874)


	//   ....[0]....
.L_874:
        /*0090*/ 	.word	0x00009e00


	//   ....[1]....
        /*0094*/ 	.word	0x00009f40


	//   ....[2]....
        /*0098*/ 	.word	0x0000a1a0


	//----- nvinfo : EIATTR_MAX_THREADS
	.align		4
.L_875:
        /*009c*/ 	.byte	0x04, 0x05
        /*009e*/ 	.short	(.L_877 - .L_876)
.L_876:
        /*00a0*/ 	.word	0x000001c0
        /*00a4*/ 	.word	0x00000001
        /*00a8*/ 	.word	0x00000001


	//----- nvinfo : EIATTR_CRS_STACK_SIZE
	.align		4
.L_877:
        /*00ac*/ 	.byte	0x04, 0x1e
        /*00ae*/ 	.short	(.L_879 - .L_878)
.L_878:
        /*00b0*/ 	.word	0x00000000


	//----- nvinfo : EIATTR_CBANK_PARAM_SIZE
	.align		4
.L_879:
        /*00b4*/ 	.byte	0x03, 0x19
        /*00b6*/ 	.short	0x00b8


	//----- nvinfo : EIATTR_PARAM_CBANK
	.align		4
        /*00b8*/ 	.byte	0x04, 0x0a
        /*00ba*/ 	.short	(.L_881 - .L_880)
	.align		4
.L_880:
        /*00bc*/ 	.word	index@(.nv.constant0._Z35group_norm_nhwc_bwd_one_pass_kernelI11Fp16IOBf16WLi512ELi28ELi448EEv26Group_norm_nhwc_bwd_params)
        /*00c0*/ 	.short	0x0210
        /*00c2*/ 	.short	0x00b8


	//----- nvinfo : EIATTR_SW_WAR
	.align		4
.L_881:
        /*00c4*/ 	.byte	0x04, 0x36
        /*00c6*/ 	.short	(.L_883 - .L_882)
.L_882:
        /*00c8*/ 	.word	0x00000008
.L_883:


//--------------------- .nv.info._Z35group_norm_nhwc_bwd_one_pass_kernelI11Fp16IOFp16WLi64ELi28ELi448EEv26Group_norm_nhwc_bwd_params --------------------------
	.section	.nv.info._Z35group_norm_nhwc_bwd_one_pass_kernelI11Fp16IOFp16WLi64ELi28ELi448EEv26Group_norm_nhwc_bwd_params,"",@"SHT_CUDA_INFO"
	.sectionflags	@""
	.align	4


	//----- nvinfo : EIATTR_CUDA_API_VERSION
	.align		4
        /*0000*/ 	.byte	0x04, 0x37
        /*0002*/ 	.short	(.L_885 - .L_884)
.L_884:
        /*0004*/ 	.word	0x00000082


	//----- nvinfo : EIATTR_KPARAM_INFO
	.align		4
.L_885:
        /*0008*/ 	.byte	0x04, 0x17
        /*000a*/ 	.short	(.L_887 - .L_886)
.L_886:
        /*000c*/ 	.word	0x00000000
        /*0010*/ 	.short	0x0000
        /*0012*/ 	.short	0x0000
        /*0014*/ 	.byte	0x00, 0xf0, 0xe1, 0x02


	//----- nvinfo : EIATTR_SPARSE_MMA_MASK
	.align		4
.L_887:
        /*0018*/ 	.byte	0x03, 0x50
        /*001a*/ 	.short	0x0000


	//----- nvinfo : EIATTR_MAXREG_COUNT
	.align		4
        /*001c*/ 	.byte	0x03, 0x1b
        /*001e*/ 	.short	0x0080


	//----- nvinfo : EIATTR_NUM_BARRIERS
	.align		4
        /*0020*/ 	.byte	0x02, 0x4c
        /*0022*/ 	.byte	0x01
	.zero		1


	//----- nvinfo : EIATTR_MERCURY_ISA_VERSION
	.align		4
        /*0024*/ 	.byte	0x03, 0x5f
        /*0026*/ 	.short	0x0101


	//----- nvinfo : EIATTR_INT_WARP_WIDE_INSTR_OFFSETS
	.align		4
        /*0028*/ 	.byte	0x04, 0x31
        /*002a*/ 	.short	(.L_889 - .L_888)


	//   ....[0]....
.L_888:
        /*002c*/ 	.word	0x00002020


	//   ....[1]....
        /*0030*/ 	.word	0x00003960


	//----- nvinfo : EIATTR_COOP_GROUP_MASK_REGIDS
	.align		4
.L_889:
        /*0034*/ 	.byte	0x04, 0x29
        /*0036*/ 	.short	(.L_891 - .L_890)


	//   ....[0]....
.L_890:
        /*0038*/ 	.word	0xffffffff


	//   ....[1]....
        /*003c*/ 	.word	0xffffffff


	//   ....[2]....
        /*0040*/ 	.word	0xffffffff


	//   ....[3]....
        /*0044*/ 	.word	0xffffffff


	//   ....[4]....
        /*0048*/ 	.word	0xffffffff


	//   ....[5]....
        /*004c*/ 	.word	0xffffffff


	//   ....[6]....
        /*0050*/ 	.word	0xffffffff


	//   ....[7]....
        /*0054*/ 	.word	0xffffffff


	//   ....[8]....
        /*0058*/ 	.word	0xffffffff


	//   ....[9]....
        /*005c*/ 	.word	0xffffffff


	//----- nvinfo : EIATTR_COOP_GROUP_INSTR_OFFSETS
	.align		4
.L_891:
        /*0060*/ 	.byte	0x04, 0x28
        /*0062*/ 	.short	(.L_893 - .L_892)


	//   ....[0]....
.L_892:
        /*0064*/ 	.word	0x00000f50


	//   ....[1]....
        /*0068*/ 	.word	0x00000f70


	//   ....[2]....
        /*006c*/ 	.word	0x00000fc0


	//   ....[3]....
        /*0070*/ 	.word	0x00000fe0


	//   ....[4]....
        /*0074*/ 	.word	0x00001010


	//   ....[5]....
        /*0078*/ 	.word	0x00001030


	//   ....[6]....
        /*007c*/ 	.word	0x00001060


	//   ....[7]....
        /*0080*/ 	.word	0x00001080


	//   ....[8]....
        /*0084*/ 	.word	0x000010b0


	//   ....[9]....
        /*0088*/ 	.word	0x000010d0


	//----- nvinfo : EIATTR_EXIT_INSTR_OFFSETS
	.align		4
.L_893:
        /*008c*/ 	.byte	0x04, 0x1c
        /*008e*/ 	.short	(.L_895 - .L_894)


	//   ....[0]....
.L_894:
        /*0090*/ 	.word	0x00003a50


	//   ....[1]....
        /*0094*/ 	.word	0x00003b90


	//   ....[2]....
        /*0098*/ 	.word	0x00003df0


	//----- nvinfo : EIATTR_MAX_THREADS
	.align		4
.L_895:
        /*009c*/ 	.byte	0x04, 0x05
        /*009e*/ 	.short	(.L_897 - .L_896)
.L_896:
        /*00a0*/ 	.word	0x000001c0
        /*00a4*/ 	.word	0x00000001
        /*00a8*/ 	.word	0x00000001


	//----- nvinfo : EIATTR_CRS_STACK_SIZE
	.align		4
.L_897:
        /*00ac*/ 	.byte	0x04, 0x1e
        /*00ae*/ 	.short	(.L_899 - .L_898)
.L_898:
        /*00b0*/ 	.word	0x00000000


	//----- nvinfo : EIATTR_CBANK_PARAM_SIZE
	.align		4
.L_899:
        /*00b4*/ 	.byte	0x03, 0x19
        /*00b6*/ 	.short	0x00b8


	//----- nvinfo : EIATTR_PARAM_CBANK
	.align		4
        /*00b8*/ 	.byte	0x04, 0x0a
        /*00ba*/ 	.short	(.L_901 - .L_900)
	.align		4
.L_900:
        /*00bc*/ 	.word	index@(.nv.constant0._Z35group_norm_nhwc_bwd_one_pass_kernelI11Fp16IOFp16WLi64ELi28ELi448EEv26Group_norm_nhwc_bwd_params)
        /*00c0*/ 	.short	0x0210
        /*00c2*/ 	.short	0x00b8


	//----- nvinfo : EIATTR_SW_WAR
	.align		4
.L_901:
        /*00c4*/ 	.byte	0x04, 0x36
        /*00c6*/ 	.short	(.L_903 - .L_902)
.L_902:
        /*00c8*/ 	.word	0x00000008
.L_903:


//--------------------- .nv.info._Z35group_norm_nhwc_bwd_one_pass_kernelI11Fp16IOFp16WLi128ELi28ELi448EEv26Group_norm_nhwc_bwd_params --------------------------
	.section	.nv.info._Z35group_norm_nhwc_bwd_one_pass_kernelI11Fp16IOFp16WLi128ELi28ELi448EEv26Group_norm_nhwc_bwd_params,"",@"SHT_CUDA_INFO"
	.sectionflags	@""
	.align	4


	//----- nvinfo : EIATTR_CUDA_API_VERSION
	.align		4
        /*0000*/ 	.byte	0x04, 0x37
        /*0002*/ 	.short	(.L_905 - .L_904)
.L_904:
        /*0004*/ 	.word	0x00000082


	//----- nvinfo : EIATTR_KPARAM_INFO
	.align		4
.L_905:
        /*0008*/ 	.byte	0x04, 0x17
        /*000a*/ 	.short	(.L_907 - .L_906)
.L_906:
        /*000c*/ 	.word	0x00000000
        /*0010*/ 	.short	0x0000
        /*0012*/ 	.short	0x0000
        /*0014*/ 	.byte	0x00, 0xf0, 0xe1, 0x02


	//----- nvinfo : EIATTR_SPARSE_MMA_MASK
	.align		4
.L_907:
        /*0018*/ 	.byte	0x03, 0x50
        /*001a*/ 	.short	0x0000


	//----- nvinfo : EIATTR_MAXREG_COUNT
	.align		4
        /*001c*/ 	.byte	0x03, 0x1b
        /*001e*/ 	.short	0x0080


	//----- nvinfo : EIATTR_NUM_BARRIERS
	.align		4
        /*0020*/ 	.byte	0x02, 0x4c
        /*0022*/ 	.byte	0x01
	.zero		1


	//----- nvinfo : EIATTR_MERCURY_ISA_VERSION
	.align		4
        /*0024*/ 	.byte	0x03, 0x5f
        /*0026*/ 	.short	0x0101


	//----- nvinfo : EIATTR_INT_WARP_WIDE_INSTR_OFFSETS
	.align		4
        /*0028*/ 	.byte	0x04, 0x31
        /*002a*/ 	.short	(.L_909 - .L_908)


	//   ....[0]....
.L_908:
        /*002c*/ 	.word	0x000027a0


	//   ....[1]....
        /*0030*/ 	.word	0x00004780


	//----- nvinfo : EIATTR_COOP_GROUP_MASK_REGIDS
	.align		4
.L_909:
        /*0034*/ 	.byte	0x04, 0x29
        /*0036*/ 	.short	(.L_911 - .L_910)


	//   ....[0]....
.L_910:
        /*0038*/ 	.word	0xffffffff


	//   ....[1]....
        /*003c*/ 	.word	0xffffffff


	//   ....[2]....
        /*0040*/ 	.word	0xffffffff


	//   ....[3]....
        /*0044*/ 	.word	0xffffffff


	//   ....[4]....
        /*0048*/ 	.word	0xffffffff


	//   ....[5]....
        /*004c*/ 	.word	0xffffffff


	//   ....[6]....
        /*0050*/ 	.word	0xffffffff


	//   ....[7]....
        /*0054*/ 	.word	0xffffffff


	//   ....[8]....
        /*0058*/ 	.word	0xffffffff


	//   ....[9]....
        /*005c*/ 	.word	0xffffffff


	//----- nvinfo : EIATTR_COOP_GROUP_INSTR_OFFSETS
	.align		4
.L_911:
        /*0060*/ 	.byte	0x04, 0x28
        /*0062*/ 	.short	(.L_913 - .L_912)


	//   ....[0]....
.L_912:
        /*0064*/ 	.word	0x00001670


	//   ....[1]....
        /*0068*/ 	.word	0x000016b0


	//   ....[2]....
        /*006c*/ 	.word	0x000017e0


	//   ....[3]....
        /*0070*/ 	.word	0x00001800


	//   ....[4]....
        /*0074*/ 	.word	0x00001840


	//   ....[5]....
        /*0078*/ 	.word	0x00001860


	//   ....[6]....
        /*007c*/ 	.word	0x00001890


	//   ....[7]....
        /*0080*/ 	.word	0x000018b0


	//   ....[8]....
        /*0084*/ 	.word	0x000018e0


	//   ....[9]....
        /*0088*/ 	.word	0x00001900


	//----- nvinfo : EIATTR_EXIT_INSTR_OFFSETS
	.align		4
.L_913:
        /*008c*/ 	.byte	0x04, 0x1c
        /*008e*/ 	.short	(.L_915 - .L_914)


	//   ....[0]....
.L_914:
        /*0090*/ 	.word	0x00004810


	//   ....[1]....
        /*0094*/ 	.word	0x00004950


	//   ....[2]....
        /*0098*/ 	.word	0x00004bb0


	//----- nvinfo : EIATTR_MAX_THREADS
	.align		4
.L_915:
        /*009c*/ 	.byte	0x04, 0x05
        /*009e*/ 	.short	(.L_917 - .L_916)
.L_916:
        /*00a0*/ 	.word	0x000001c0
        /*00a4*/ 	.word	0x00000001
        /*00a8*/ 	.word	0x00000001


	//----- nvinfo : EIATTR_CRS_STACK_SIZE
	.align		4
.L_917:
        /*00ac*/ 	.byte	0x04, 0x1e
        /*00ae*/ 	.short	(.L_919 - .L_918)
.L_918:
        /*00b0*/ 	.word	0x00000000


	//----- nvinfo : EIATTR_CBANK_PARAM_SIZE
	.align		4
.L_919:
        /*00b4*/ 	.byte	0x03, 0x19
        /*00b6*/ 	.short	0x00b8


	//----- nvinfo : EIATTR_PARAM_CBANK
	.align		4
        /*00b8*/ 	.byte	0x04, 0x0a
        /*00ba*/ 	.short	(.L_921 - .L_920)
	.align		4
.L_920:
        /*00bc*/ 	.word	index@(.nv.constant0._Z35group_norm_nhwc_bwd_one_pass_kernelI11Fp16IOFp16WLi128ELi28ELi448EEv26Group_norm_nhwc_bwd_params)
        /*00c0*/ 	.short	0x0210
        /*00c2*/ 	.short	0x00b8


	//----- nvinfo : EIATTR_SW_WAR
	.align		4
.L_921:
        /*00c4*/ 	.byte	0x04, 0x36
        /*00c6*/ 	.short	(.L_923 - .L_922)
.L_922:
        /*00c8*/ 	.word	0x00000008
.L_923:


//--------------------- .nv.info._Z35group_norm_nhwc_bwd_one_pass_kernelI11Fp16IOFp16WLi256ELi28ELi448EEv26Group_norm_nhwc_bwd_params --------------------------
	.section	.nv.info._Z35group_norm_nhwc_bwd_one_pass_kernelI11Fp16IOFp16WLi256ELi28ELi448EEv26Group_norm_nhwc_bwd_params,"",@"SHT_CUDA_INFO"
	.sectionflags	@""
	.align	4


	//----- nvinfo : EIATTR_CUDA_API_VERSION
	.align		4
        /*0000*/ 	.byte	0x04, 0x37
        /*0002*/ 	.short	(.L_925 - .L_924)
.L_924:
        /*0004*/ 	.word	0x00000082


	//----- nvinfo : EIATTR_KPARAM_INFO
	.align		4
.L_925:
        /*0008*/ 	.byte	0x04, 0x17
        /*000a*/ 	.short	(.L_927 - .L_926)
.L_926:
        /*000c*/ 	.word	0x00000000
        /*0010*/ 	.short	0x0000
        /*0012*/ 	.short	0x0000
        /*0014*/ 	.byte	0x00, 0xf0, 0xe1, 0x02


	//----- nvinfo : EIATTR_SPARSE_MMA_MASK
	.align		4
.L_927:
        /*0018*/ 	.byte	0x03, 0x50
        /*001a*/ 	.short	0x0000


	//----- nvinfo : EIATTR_MAXREG_COUNT
	.align		4
        /*001c*/ 	.byte	0x03, 0x1b
        /*001e*/ 	.short	0x0080


	//----- nvinfo : EIATTR_NUM_BARRIERS
	.align		4
        /*0020*/ 	.byte	0x02, 0x4c
        /*0022*/ 	.byte	0x01
	.zero		1


	//----- nvinfo : EIATTR_MERCURY_ISA_VERSION
	.align		4
        /*0024*/ 	.byte	0x03, 0x5f
        /*0026*/ 	.short	0x0101


	//----- nvinfo : EIATTR_INT_WARP_WIDE_INSTR_OFFSETS
	.align		4
        /*0028*/ 	.byte	0x04, 0x31
        /*002a*/ 	.short	(.L_929 - .L_928)


	//   ....[0]....
.L_928:
        /*002c*/ 	.word	0x00003700


	//   ....[1]....
        /*0030*/ 	.word	0x000063f0


	//----- nvinfo : EIATTR_COOP_GROUP_MASK_REGIDS
	.align		4
.L_929:
        /*0034*/ 	.byte	0x04, 0x29
        /*0036*/ 	.short	(.L_931 - .L_930)


	//   ....[0]....
.L_930:
        /*0038*/ 	.word	0xffffffff


	//   ....[1]....
        /*003c*/ 	.word	0xffffffff


	//   ....[2]....
        /*0040*/ 	.word	0xffffffff


	//   ....[3]....
        /*0044*/ 	.word	0xffffffff


	//   ....[4]....
        /*0048*/ 	.word	0xffffffff


	//   ....[5]....
        /*004c*/ 	.word	0xffffffff


	//   ....[6]....
        /*0050*/ 	.word	0xffffffff


	//   ....[7]....
        /*0054*/ 	.word	0xffffffff


	//   ....[8]....
        /*0058*/ 	.word	0xffffffff


	//   ....[9]....
        /*005c*/ 	.word	0xffffffff


	//----- nvinfo : EIATTR_COOP_GROUP_INSTR_OFFSETS
	.align		4
.L_931:
        /*0060*/ 	.byte	0x04, 0x28
        /*0062*/ 	.short	(.L_933 - .L_932)


	//   ....[0]....
.L_932:
        /*0064*/ 	.word	0x00002600


	//   ....[1]....
        /*0068*/ 	.word	0x00002640


	//   ....[2]....
        /*006c*/ 	.word	0x000026f0


	//   ....[3]....
        /*0070*/ 	.word	0x00002710


	//   ....[4]....
        /*0074*/ 	.word	0x00002740


	//   ....[5]....
        /*0078*/ 	.word	0x00002760


	//   ....[6]....
        /*007c*/ 	.word	0x00002790


	//   ....[7]....
        /*0080*/ 	.word	0x000027b0


	//   ....[8]....
        /*0084*/ 	.word	0x000027e0


	//   ....[9]....
        /*0088*/ 	.word	0x00002800


	//----- nvinfo : EIATTR_EXIT_INSTR_OFFSETS
	.align		4
.L_933:
        /*008c*/ 	.byte	0x04, 0x1c
        /*008e*/ 	.short	(.L_935 - .L_934)


	//   ....[0]....
.L_934:
        /*0090*/ 	.word	0x000064e0


	//   ....[1]....
        /*0094*/ 	.word	0x00006620


	//   ....[2]....
        /*0098*/ 	.word	0x00006880


	//----- nvinfo : EIATTR_MAX_THREADS
	.align		4
.L_935:
        /*009c*/ 	.byte	0x04, 0x05
        /*009e*/ 	.short	(.L_937 - .L_936)
.L_936:
        /*00a0*/ 	.word	0x000001c0
        /*00a4*/ 	.word	0x00000001
        /*00a8*/ 	.word	0x00000001


	//----- nvinfo : EIATTR_CRS_STACK_SIZE
	.align		4
.L_937:
        /*00ac*/ 	.byte	0x04, 0x1e
        /*00ae*/ 	.short	(.L_939 - .L_938)
.L_938:
        /*00b0*/ 	.word	0x00000000


	//----- nvinfo : EIATTR_CBANK_PARAM_SIZE
	.align		4
.L_939:
        /*00b4*/ 	.byte	0x03, 0x19
        /*00b6*/ 	.short	0x00b8


	//----- nvinfo : EIATTR_PARAM_CBANK
	.align		4
        /*00b8*/ 	.byte	0x04, 0x0a
        /*00ba*/ 	.short	(.L_941 - .L_940)
	.align		4
.L_940:
        /*00bc*/ 	.word	index@(.nv.constant0._Z35group_norm_nhwc_bwd_one_pass_kernelI11Fp16IOFp16WLi256ELi28ELi448EEv26Group_norm_nhwc_bwd_params)
        /*00c0*/ 	.short	0x0210
        /*00c2*/ 	.short	0x00b8


	//----- nvinfo : EIATTR_SW_WAR
	.align		4
.L_941:
        /*00c4*/ 	.byte	0x04, 0x36
        /*00c6*/ 	.short	(.L_943 - .L_942)
.L_942:
        /*00c8*/ 	.word	0x00000008
.L_943:


//--------------------- .nv.info._Z35group_norm_nhwc_bwd_one_pass_kernelI11Fp16IOFp16WLi512ELi28ELi448EEv26Group_norm_nhwc_bwd_params --------------------------
	.section	.nv.info._Z35group_norm_nhwc_bwd_one_pass_kernelI11Fp16IOFp16WLi512ELi28ELi448EEv26Group_norm_nhwc_bwd_params,"",@"SHT_CUDA_INFO"
	.sectionflags	@""
	.align	4


	//----- nvinfo : EIATTR_CUDA_API_VERSION
	.align		4
        /*0000*/ 	.byte	0x04, 0x37
        /*0002*/ 	.short	(.L_945 - .L_944)
.L_944:
        /*0004*/ 	.word	0x00000082


	//----- nvinfo : EIATTR_KPARAM_INFO
	.align		4
.L_945:
        /*0008*/ 	.byte	0x04, 0x17
        /*000a*/ 	.short	(.L_947 - .L_946)
.L_946:
        /*000c*/ 	.word	0x00000000
        /*0010*/ 	.short	0x0000
        /*0012*/ 	.short	0x0000
        /*0014*/ 	.byte	0x00, 0xf0, 0xe1, 0x02


	//----- nvinfo : EIATTR_SPARSE_MMA_MASK
	.align		4
.L_947:
        /*0018*/ 	.byte	0x03, 0x50
        /*001a*/ 	.short	0x0000


	//----- nvinfo : EIATTR_MAXREG_COUNT
	.align		4
        /*001c*/ 	.byte	0x03, 0x1b
        /*001e*/ 	.short	0x0080


	//----- nvinfo : EIATTR_NUM_BARRIERS
	.align		4
        /*0020*/ 	.byte	0x02, 0x4c
        /*0022*/ 	.byte	0x01
	.zero		1


	//----- nvinfo : EIATTR_MERCURY_ISA_VERSION
	.align		4
        /*0024*/ 	.byte	0x03, 0x5f
        /*0026*/ 	.short	0x0101


	//----- nvinfo : EIATTR_INT_WARP_WIDE_INSTR_OFFSETS
	.align		4
        /*0028*/ 	.byte	0x04, 0x31
        /*002a*/ 	.short	(.L_949 - .L_948)


	//   ....[0]....
.L_948:
        /*002c*/ 	.word	0x00005740


	//   ....[1]....
        /*0030*/ 	.word	0x00009d70


	//----- nvinfo : EIATTR_COOP_GROUP_MASK_REGIDS
	.align		4
.L_949:
        /*0034*/ 	.byte	0x04, 0x29
        /*0036*/ 	.short	(.L_951 - .L_950)


	//   ....[0]....
.L_950:
        /*0038*/ 	.word	0xffffffff


	//   ....[1]....
        /*003c*/ 	.word	0xffffffff


	//   ....[2]....
        /*0040*/ 	.word	0xffffffff


	//   ....[3]....
        /*0044*/ 	.word	0xffffffff


	//   ....[4]....
        /*0048*/ 	.word	0xffffffff


	//   ....[5]....
        /*004c*/ 	.word	0xffffffff


	//   ....[6]....
        /*0050*/ 	.word	0xffffffff


	//   ....[7]....
        /*0054*/ 	.word	0xffffffff


	//   ....[8]....
        /*0058*/ 	.word	0xffffffff


	//   ....[9]....
        /*005c*/ 	.word	0xffffffff


	//----- nvinfo : EIATTR_COOP_GROUP_INSTR_OFFSETS
	.align		4
.L_951:
        /*0060*/ 	.byte	0x04, 0x28
        /*0062*/ 	.short	(.L_953 - .L_952)


	//   ....[0]....
.L_952:
        /*0064*/ 	.word	0x00004580


	//   ....[1]....
        /*0068*/ 	.word	0x000045c0


	//   ....[2]....
        /*006c*/ 	.word	0x00004750


	//   ....[3]....
        /*0070*/ 	.word	0x00004790


	//   ....[4]....
        /*0074*/ 	.word	0x000047e0


	//   ....[5]....
        /*0078*/ 	.word	0x00004800


	//   ....[6]....
        /*007c*/ 	.word	0x00004830


	//   ....[7]....
        /*0080*/ 	.word	0x00004850


	//   ....[8]....
        /*0084*/ 	.word	0x00004880


	//   ....[9]....
        /*0088*/ 	.word	0x000048a0


	//----- nvinfo : EIATTR_EXIT_INSTR_OFFSETS
	.align		4
.L_953:
        /*008c*/ 	.byte	0x04, 0x1c
        /*008e*/ 	.short	(.L_955 - .L_954)


	//   ....[0]....
.L_954:
        /*0090*/ 	.word	0x00009e00


	//   ....[1]....
        /*0094*/ 	.word	0x00009f40


	//   ....[2]....
        /*0098*/ 	.word	0x0000a1a0


	//----- nvinfo : EIATTR_MAX_THREADS
	.align		4
.L_955:
        /*009c*/ 	.byte	0x04, 0x05
        /*009e*/ 	.short	(.L_957 - .L_956)
.L_956:
        /*00a0*/ 	.word	0x000001c0
        /*00a4*/ 	.word	0x00000001
        /*00a8*/ 	.word	0x00000001


	//----- nvinfo : EIATTR_CRS_STACK_SIZE
	.align		4
.L_957:
        /*00ac*/ 	.byte	0x04, 0x1e
        /*00ae*/ 	.short	(.L_959 - .L_958)
.L_958:
        /*00b0*/ 	.word	0x00000000


	//----- nvinfo : EIATTR_CBANK_PARAM_SIZE
	.align		4
.L_959:
        /*00b4*/ 	.byte	0x03, 0x19
        /*00b6*/ 	.short	0x00b8


	//----- nvinfo : EIATTR_PARAM_CBANK
	.align		4
        /*00b8*/ 	.byte	0x04, 0x0a
        /*00ba*/ 	.short	(.L_961 - .L_960)
	.align		4
.L_960:
        /*00bc*/ 	.word	index@(.nv.constant0._Z35group_norm_nhwc_bwd_one_pass_kernelI11Fp16IOFp16WLi512ELi28ELi448EEv26Group_norm_nhwc_bwd_params)
        /*00c0*/ 	.short	0x0210
        /*00c2*/ 	.short	0x00b8


	//----- nvinfo : EIATTR_SW_WAR
	.align		4
.L_961:
        /*00c4*/ 	.byte	0x04, 0x36
        /*00c6*/ 	.short	(.L_963 - .L_962)
.L_962:
        /*00c8*/ 	.word	0x00000008
.L_963:


//--------------------- .nv.info._Z35group_norm_nhwc_bwd_one_pass_kernelI11Fp32IOFp32WLi64ELi28ELi448EEv26Group_norm_nhwc_bwd_params --------------------------
	.section	.nv.info._Z35group_norm_nhwc_bwd_one_pass_kernelI11Fp32IOFp32WLi64ELi28ELi448EEv26Group_norm_nhwc_bwd_params,"",@"SHT_CUDA_INFO"
	.sectionflags	@""
	.align	4


	//----- nvinfo : EIATTR_CUDA_API_VERSION
	.align		4
        /*0000*/ 	.byte	0x04, 0x37
        /*0002*/ 	.short	(.L_965 - .L_964)
.L_964:
        /*0004*/ 	.word	0x00000082


	//----- nvinfo : EIATTR_KPARAM_INFO
	.align		4
.L_965:
        /*0008*/ 	.byte	0x04, 0x17
        /*000a*/ 	.short	(.L_967 - .L_966)
.L_966:
        /*000c*/ 	.word	0x00000000
        /*0010*/ 	.short	0x0000
        /*0012*/ 	.short	0x0000
        /*0014*/ 	.byte	0x00, 0xf0, 0xe1, 0x02


	//----- nvinfo : EIATTR_SPARSE_MMA_MASK
	.align		4
.L_967:
        /*0018*/ 	.byte	0x03, 0x50
        /*001a*/ 	.short	0x0000


	//----- nvinfo : EIATTR_MAXREG_COUNT
	.align		4
        /*001c*/ 	.byte	0x03, 0x1b
        /*001e*/ 	.short	0x0080


	//----- nvinfo : EIATTR_NUM_BARRIERS
	.align		4
        /*0020*/ 	.byte	0x02, 0x4c
        /*0022*/ 	.byte	0x01
	.zero		1


	//----- nvinfo : EIATTR_MERCURY_ISA_VERSION
	.align		4
        /*0024*/ 	.byte	0x03, 0x5f
        /*0026*/ 	.short	0x0101


	//----- nvinfo : EIATTR_INT_WARP_WIDE_INSTR_OFFSETS
	.align		4
        /*0028*/ 	.byte	0x04, 0x31
        /*002a*/ 	.short	(.L_969 - .L_968)


	//   ....[0]....
.L_968:
        /*002c*/ 	.word	0x00001f50


	//   ....[1]....
        /*0030*/ 	.word	0x00003770


	//----- nvinfo : EIATTR_COOP_GROUP_MASK_REGIDS
	.align		4
.L_969:
        /*0034*/ 	.byte	0x04, 0x29
        /*0036*/ 	.short	(.L_971 - .L_970)


	//   ....[0]....
.L_970:
        /*0038*/ 	.word	0xffffffff


	//   ....[1]....
        /*003c*/ 	.word	0xffffffff


	//   ....[2]....
        /*0040*/ 	.word	0xffffffff


	//   ....[3]....
        /*0044*/ 	.word	0xffffffff


	//   ....[4]....
        /*0048*/ 	.word	0xffffffff


	//   ....[5]....
        /*004c*/ 	.word	0xffffffff


	//   ....[6]....
        /*0050*/ 	.word	0xffffffff


	//   ....[7]....
        /*0054*/ 	.word	0xffffffff


	//   ....[8]....
        /*0058*/ 	.word	0xffffffff


	//   ....[9]....
        /*005c*/ 	.word	0xffffffff


	//----- nvinfo : EIATTR_COOP_GROUP_INSTR_OFFSETS
	.align		4
.L_971:
        /*0060*/ 	.byte	0x04, 0x28
        /*0062*/ 	.short	(.L_973 - .L_972)


	//   ....[0]....
.L_972:
        /*0064*/ 	.word	0x00000e90


	//   ....[1]....
        /*0068*/ 	.word	0x00000ec0


	//   ....[2]....
        /*006c*/ 	.word	0x00000f00


	//   ....[3]....
        /*0070*/ 	.word	0x00000f20


	//   ....[4]....
        /*0074*/ 	.word	0x00000f50


	//   ....[5]....
        /*0078*/ 	.word	0x00000f70


	//   ....[6]....
        /*007c*/ 	.word	0x00000fa0


	//   ....[7]....
        /*0080*/ 	.word	0x00000fc0


	//   ....[8]....
        /*0084*/ 	.word	0x00000ff0


	//   ....[9]....
        /*0088*/ 	.word	0x00001030


	//----- nvinfo : EIATTR_EXIT_INSTR_OFFSETS
	.align		4
.L_973:
        /*008c*/ 	.byte	0x04, 0x1c
        /*008e*/ 	.short	(.L_975 - .L_974)


	//   ....[0]....
.L_974:
        /*0090*/ 	.word	0x00003860


	//   ....[1]....
        /*0094*/ 	.word	0x000039a0


	//   ....[2]....
        /*0098*/ 	.word	0x00003bf0


	//----- nvinfo : EIATTR_MAX_THREADS
	.align		4
.L_975:
        /*009c*/ 	.byte	0x04, 0x05
        /*009e*/ 	.short	(.L_977 - .L_976)
.L_976:
        /*00a0*/ 	.word	0x000001c0
        /*00a4*/ 	.word	0x00000001
        /*00a8*/ 	.word	0x00000001


	//----- nvinfo : EIATTR_CRS_STACK_SIZE
	.align		4
.L_977:
        /*00ac*/ 	.byte	0x04, 0x1e
        /*00ae*/ 	.short	(.L_979 - .L_978)
.L_978:
        /*00b0*/ 	.word	0x00000000


	//----- nvinfo : EIATTR_CBANK_PARAM_SIZE
	.align		4
.L_979:
        /*00b4*/ 	.byte	0x03, 0x19
        /*00b6*/ 	.short	0x00b8


	//----- nvinfo : EIATTR_PARAM_CBANK
	.align		4
        /*00b8*/ 	.byte	0x04, 0x0a
        /*00ba*/ 	.short	(.L_981 - .L_980)
	.align		4
.L_980:
        /*00bc*/ 	.word	index@(.nv.constant0._Z35group_norm_nhwc_bwd_one_pass_kernelI11Fp32IOFp32WLi64ELi28ELi448EEv26Group_norm_nhwc_bwd_params)
        /*00c0*/ 	.short	0x0210
        /*00c2*/ 	.short	0x00b8


	//----- nvinfo : EIATTR_SW_WAR
	.align		4
.L_981:
        /*00c4*/ 	.byte	0x04, 0x36
        /*00c6*/ 	.short	(.L_983 - .L_982)
.L_982:
        /*00c8*/ 	.word	0x00000008
.L_983:


//--------------------- .nv.info._Z35group_norm_nhwc_bwd_one_pass_kernelI11Fp32IOFp32WLi128ELi28ELi448EEv26Group_norm_nhwc_bwd_params --------------------------
	.section	.nv.info._Z35group_norm_nhwc_bwd_one_pass_kernelI11Fp32IOFp32WLi128ELi28ELi448EEv26Group_norm_nhwc_bwd_params,"",@"SHT_CUDA_INFO"
	.sectionflags	@""
	.align	4


	//----- nvinfo : EIATTR_CUDA_API_VERSION
	.align		4
        /*0000*/ 	.byte	0x04, 0x37
        /*0002*/ 	.short	(.L_985 - .L_984)
.L_984:
        /*0004*/ 	.word	0x00000082


	//----- nvinfo : EIATTR_KPARAM_INFO
	.align		4
.L_985:
        /*0008*/ 	.byte	0x04, 0x17
        /*000a*/ 	.short	(.L_987 - .L_986)
.L_986:
        /*000c*/ 	.word	0x00000000
        /*0010*/ 	.short	0x0000
        /*0012*/ 	.short	0x0000
        /*0014*/ 	.byte	0x00, 0xf0, 0xe1, 0x02


	//----- nvinfo : EIATTR_SPARSE_MMA_MASK
	.align		4
.L_987:
        /*0018*/ 	.byte	0x03, 0x50
        /*001a*/ 	.short	0x0000


	//----- nvinfo : EIATTR_MAXREG_COUNT
	.align		4
        /*001c*/ 	.byte	0x03, 0x1b
        /*001e*/ 	.short	0x0080


	//----- nvinfo : EIATTR_NUM_BARRIERS
	.align		4
        /*0020*/ 	.byte	0x02, 0x4c
        /*0022*/ 	.byte	0x01
	.zero		1


	//----- nvinfo : EIATTR_MERCURY_ISA_VERSION
	.align		4
        /*0024*/ 	.byte	0x03, 0x5f
        /*0026*/ 	.short	0x0101


	//----- nvinfo : EIATTR_INT_WARP_WIDE_INSTR_OFFSETS
	.align		4
        /*0028*/ 	.byte	0x04, 0x31
        /*002a*/ 	.short	(.L_989 - .L_988)


	//   ....[0]....
.L_988:
        /*002c*/ 	.word	0x000026e0


	//   ....[1]....
        /*0030*/ 	.word	0x00004490


	//----- nvinfo : EIATTR_COOP_GROUP_MASK_REGIDS
	.align		4
.L_989:
        /*0034*/ 	.byte	0x04, 0x29
        /*0036*/ 	.short	(.L_991 - .L_990)


	//   ....[0]....
.L_990:
        /*0038*/ 	.word	0xffffffff


	//   ....[1]....
        /*003c*/ 	.word	0xffffffff


	//   ....[2]....
        /*0040*/ 	.word	0xffffffff


	//   ....[3]....
        /*0044*/ 	.word	0xffffffff


	//   ....[4]....
        /*0048*/ 	.word	0xffffffff


	//   ....[5]....
        /*004c*/ 	.word	0xffffffff


	//   ....[6]....
        /*0050*/ 	.word	0xffffffff


	//   ....[7]....
        /*0054*/ 	.word	0xffffffff


	//   ....[8]....
        /*0058*/ 	.word	0xffffffff


	//   ....[9]....
        /*005c*/ 	.word	0xffffffff


	//----- nvinfo : EIATTR_COOP_GROUP_INSTR_OFFSETS
	.align		4
.L_991:
        /*0060*/ 	.byte	0x04, 0x28
        /*0062*/ 	.short	(.L_993 - .L_992)


	//   ....[0]....
.L_992:
        /*0064*/ 	.word	0x000015d0


	//   ....[1]....
        /*0068*/ 	.word	0x00001610


	//   ....[2]....
        /*006c*/ 	.word	0x00001730


	//   ....[3]....
        /*0070*/ 	.word	0x00001750


	//   ....[4]....
        /*0074*/ 	.word	0x00001780


	//   ....[5]....
        /*0078*/ 	.word	0x000017a0


	//   ....[6]....
        /*007c*/ 	.word	0x000017d0


	//   ....[7]....
        /*0080*/ 	.word	0x000017f0


	//   ....[8]....
        /*0084*/ 	.word	0x00001820


	//   ....[9]....
        /*0088*/ 	.word	0x00001840


	//----- nvinfo : EIATTR_EXIT_INSTR_OFFSETS
	.align		4
.L_993:
        /*008c*/ 	.byte	0x04, 0x1c
        /*008e*/ 	.short	(.L_995 - .L_994)


	//   ....[0]....
.L_994:
        /*0090*/ 	.word	0x00004520


	//   ....[1]....
        /*0094*/ 	.word	0x00004660


	//   ....[2]....
        /*0098*/ 	.word	0x000048a0


	//----- nvinfo : EIATTR_MAX_THREADS
	.align		4
.L_995:
        /*009c*/ 	.byte	0x04, 0x05
        /*009e*/ 	.short	(.L_997 - .L_996)
.L_996:
        /*00a0*/ 	.word	0x000001c0
        /*00a4*/ 	.word	0x00000001
        /*00a8*/ 	.word	0x00000001


	//----- nvinfo : EIATTR_CRS_STACK_SIZE
	.align		4
.L_997:
        /*00ac*/ 	.byte	0x04, 0x1e
        /*00ae*/ 	.short	(.L_999 - .L_998)
.L_998:
        /*00b0*/ 	.word	0x00000000


	//----- nvinfo : EIATTR_CBANK_PARAM_SIZE
	.align		4
.L_999:
        /*00b4*/ 	.byte	0x03, 0x19
        /*00b6*/ 	.short	0x00b8


	//----- nvinfo : EIATTR_PARAM_CBANK
	.align		4
        /*00b8*/ 	.byte	0x04, 0x0a
        /*00ba*/ 	.short	(.L_1001 - .L_1000)
	.align		4
.L_1000:
        /*00bc*/ 	.word	index@(.nv.constant0._Z35group_norm_nhwc_bwd_one_pass_kernelI11Fp32IOFp32WLi128ELi28ELi448EEv26Group_norm_nhwc_bwd_params)
        /*00c0*/ 	.short	0x0210
        /*00c2*/ 	.short	0x00b8


	//----- nvinfo : EIATTR_SW_WAR
	.align		4
.L_1001:
        /*00c4*/ 	.byte	0x04, 0x36
        /*00c6*/ 	.short	(.L_1003 - .L_1002)
.L_1002:
        /*00c8*/ 	.word	0x00000008
.L_1003:


//--------------------- .nv.info._Z35group_norm_nhwc_bwd_one_pass_kernelI11Fp32IOFp32WLi256ELi28ELi448EEv26Group_norm_nhwc_bwd_params --------------------------
	.section	.nv.info._Z35group_norm_nhwc_bwd_one_pass_kernelI11Fp32IOFp32WLi256ELi28ELi448EEv26Group_norm_nhwc_bwd_params,"",@"SHT_CUDA_INFO"
	.sectionflags	@""
	.align	4


	//----- nvinfo : EIATTR_CUDA_API_VERSION
	.align		4
        /*0000*/ 	.byte	0x04, 0x37
        /*0002*/ 	.short	(.L_1005 - .L_1004)
.L_1004:
        /*0004*/ 	.word	0x00000082


	//----- nvinfo : EIATTR_KPARAM_INFO
	.align		4
.L_1005:
        /*0008*/ 	.byte	0x04, 0x17
        /*000a*/ 	.short	(.L_1007 - .L_1006)
.L_1006:
        /*000c*/ 	.word	0x00000000
        /*0010*/ 	.short	0x0000
        /*0012*/ 	.short	0x0000
        /*0014*/ 	.byte	0x00, 0xf0, 0xe1, 0x02


	//----- nvinfo : EIATTR_SPARSE_MMA_MASK
	.align		4
.L_1007:
        /*0018*/ 	.byte	0x03, 0x50
        /*001a*/ 	.short	0x0000


	//----- nvinfo : EIATTR_MAXREG_COUNT
	.align		4
        /*001c*/ 	.byte	0x03, 0x1b
        /*001e*/ 	.short	0x0080


	//----- nvinfo : EIATTR_NUM_BARRIERS
	.align		4
        /*0020*/ 	.byte	0x02, 0x4c
        /*0022*/ 	.byte	0x01
	.zero		1


	//----- nvinfo : EIATTR_MERCURY_ISA_VERSION
	.align		4
        /*0024*/ 	.byte	0x03, 0x5f
        /*0026*/ 	.short	0x0101


	//----- nvinfo : EIATTR_INT_WARP_WIDE_INSTR_OFFSETS
	.align		4
        /*0028*/ 	.byte	0x04, 0x31
        /*002a*/ 	.short	(.L_1009 - .L_1008)


	//   ....[0]....
.L_1008:
        /*002c*/ 	.word	0x000035b0


	//   ....[1]....
        /*0030*/ 	.word	0x00005ea0


	//----- nvinfo : EIATTR_COOP_GROUP_MASK_REGIDS
	.align		4
.L_1009:
        /*0034*/ 	.byte	0x04, 0x29
        /*0036*/ 	.short	(.L_1011 - .L_1010)


	//   ....[0]....
.L_1010:
        /*0038*/ 	.word	0xffffffff


	//   ....[1]....
        /*003c*/ 	.word	0xffffffff


	//   ....[2]....
        /*0040*/ 	.word	0xffffffff


	//   ....[3]....
        /*0044*/ 	.word	0xffffffff


	//   ....[4]....
        /*0048*/ 	.word	0xffffffff


	//   ....[5]....
        /*004c*/ 	.word	0xffffffff


	//   ....[6]....
        /*0050*/ 	.word	0xffffffff


	//   ....[7]....
        /*0054*/ 	.word	0xffffffff


	//   ....[8]....
        /*0058*/ 	.word	0xffffffff


	//   ....[9]....
        /*005c*/ 	.word	0xffffffff


	//----- nvinfo : EIATTR_COOP_GROUP_INSTR_OFFSETS
	.align		4
.L_1011:
        /*0060*/ 	.byte	0x04, 0x28
        /*0062*/ 	.short	(.L_1013 - .L_1012)


	//   ....[0]....
.L_1012:
        /*0064*/ 	.word	0x00002410


	//   ....[1]....
        /*0068*/ 	.word	0x00002450


	//   ....[2]....
        /*006c*/ 	.word	0x00002550


	//   ....[3]....
        /*0070*/ 	.word	0x00002570


	//   ....[4]....
        /*0074*/ 	.word	0x000025a0


	//   ....[5]....
        /*0078*/ 	.word	0x000025c0


	//   ....[6]....
        /*007c*/ 	.word	0x000025f0


	//   ....[7]....
        /*0080*/ 	.word	0x00002610


	//   ....[8]....
        /*0084*/ 	.word	0x00002650


	//   ....[9]....
        /*0088*/ 	.word	0x00002680


	//----- nvinfo : EIATTR_EXIT_INSTR_OFFSETS
	.align		4
.L_1013:
        /*008c*/ 	.byte	0x04, 0x1c
        /*008e*/ 	.short	(.L_1015 - .L_1014)


	//   ....[0]....
.L_1014:
        /*0090*/ 	.word	0x00005f90


	//   ....[1]....
        /*0094*/ 	.word	0x000060d0


	//   ....[2]....
        /*0098*/ 	.word	0x00006310


	//----- nvinfo : EIATTR_MAX_THREADS
	.align		4
.L_1015:
        /*009c*/ 	.byte	0x04, 0x05
        /*009e*/ 	.short	(.L_1017 - .L_1016)
.L_1016:
        /*00a0*/ 	.word	0x000001c0
        /*00a4*/ 	.word	0x00000001
        /*00a8*/ 	.word	0x00000001


	//----- nvinfo : EIATTR_CRS_STACK_SIZE
	.align		4
.L_1017:
        /*00ac*/ 	.byte	0x04, 0x1e
        /*00ae*/ 	.short	(.L_1019 - .L_1018)
.L_1018:
        /*00b0*/ 	.word	0x00000000


	//----- nvinfo : EIATTR_CBANK_PARAM_SIZE
	.align		4
.L_1019:
        /*00b4*/ 	.byte	0x03, 0x19
        /*00b6*/ 	.short	0x00b8


	//----- nvinfo : EIATTR_PARAM_CBANK
	.align		4
        /*00b8*/ 	.byte	0x04, 0x0a
        /*00ba*/ 	.short	(.L_1021 - .L_1020)
	.align		4
.L_1020:
        /*00bc*/ 	.word	index@(.nv.constant0._Z35group_norm_nhwc_bwd_one_pass_kernelI11Fp32IOFp32WLi256ELi28ELi448EEv26Group_norm_nhwc_bwd_params)
        /*00c0*/ 	.short	0x0210
        /*00c2*/ 	.short	0x00b8


	//----- nvinfo : EIATTR_SW_WAR
	.align		4
.L_1021:
        /*00c4*/ 	.byte	0x04, 0x36
        /*00c6*/ 	.short	(.L_1023 - .L_1022)
.L_1022:
        /*00c8*/ 	.word	0x00000008
.L_1023:


//--------------------- .nv.info._Z35group_norm_nhwc_bwd_one_pass_kernelI11Fp32IOFp32WLi512ELi28ELi448EEv26Group_norm_nhwc_bwd_params --------------------------
	.section	.nv.info._Z35group_norm_nhwc_bwd_one_pass_kernelI11Fp32IOFp32WLi512ELi28ELi448EEv26Group_norm_nhwc_bwd_params,"",@"SHT_CUDA_INFO"
	.sectionflags	@""
	.align	4


	//----- nvinfo : EIATTR_CUDA_API_VERSION
	.align		4
        /*0000*/ 	.byte	0x04, 0x37
        /*0002*/ 	.short	(.L_1025 - .L_1024)
.L_1024:
        /*0004*/ 	.word	0x00000082


	//----- nvinfo : EIATTR_KPARAM_INFO
	.align		4
.L_1025:
        /*0008*/ 	.byte	0x04, 0x17
        /*000a*/ 	.short	(.L_1027 - .L_1026)
.L_1026:
        /*000c*/ 	.word	0x00000000
        /*0010*/ 	.short	0x0000
        /*0012*/ 	.short	0x0000
        /*0014*/ 	.byte	0x00, 0xf0, 0xe1, 0x02


	//----- nvinfo : EIATTR_SPARSE_MMA_MASK
	.align		4
.L_1027:
        /*0018*/ 	.byte	0x03, 0x50
        /*001a*/ 	.short	0x0000


	//----- nvinfo : EIATTR_MAXREG_COUNT
	.align		4
        /*001c*/ 	.byte	0x03, 0x1b
        /*001e*/ 	.short	0x0080


	//----- nvinfo : EIATTR_NUM_BARRIERS
	.align		4
        /*0020*/ 	.byte	0x02, 0x4c
        /*0022*/ 	.byte	0x01
	.zero		1


	//----- nvinfo : EIATTR_MERCURY_ISA_VERSION
	.align		4
        /*0024*/ 	.byte	0x03, 0x5f
        /*0026*/ 	.short	0x0101


	//----- nvinfo : EIATTR_INT_WARP_WIDE_INSTR_OFFSETS
	.align		4
        /*0028*/ 	.byte	0x04, 0x31
        /*002a*/ 	.short	(.L_1029 - .L_1028)


	//   ....[0]....
.L_1028:
        /*002c*/ 	.word	0x00005670


	//   ....[1]....
        /*0030*/ 	.word	0x00009500


	//----- nvinfo : EIATTR_COOP_GROUP_MASK_REGIDS
	.align		4
.L_1029:
        /*0034*/ 	.byte	0x04, 0x29
        /*0036*/ 	.short	(.L_1031 - .L_1030)


	//   ....[0]....
.L_1030:
        /*0038*/ 	.word	0xffffffff


	//   ....[1]....
        /*003c*/ 	.word	0xffffffff


	//   ....[2]....
        /*0040*/ 	.word	0xffffffff


	//   ....[3]....
        /*0044*/ 	.word	0xffffffff


	//   ....[4]....
        /*0048*/ 	.word	0xffffffff


	//   ....[5]....
        /*004c*/ 	.word	0xffffffff


	//   ....[6]....
        /*0050*/ 	.word	0xffffffff


	//   ....[7]....
        /*0054*/ 	.word	0xffffffff


	//   ....[8]....
        /*0058*/ 	.word	0xffffffff


	//   ....[9]....
        /*005c*/ 	.word	0xffffffff


	//----- nvinfo : EIATTR_COOP_GROUP_INSTR_OFFSETS
	.align		4
.L_1031:
        /*0060*/ 	.byte	0x04, 0x28
        /*0062*/ 	.short	(.L_1033 - .L_1032)


	//   ....[0]....
.L_1032:
        /*0064*/ 	.word	0x00004440


	//   ....[1]....
        /*0068*/ 	.word	0x00004480


	//   ....[2]....
        /*006c*/ 	.word	0x000045e0


	//   ....[3]....
        /*0070*/ 	.word	0x00004600


	//   ....[4]....
        /*0074*/ 	.word	0x00004630


	//   ....[5]....
        /*0078*/ 	.word	0x00004650


	//   ....[6]....
        /*007c*/ 	.word	0x00004680


	//   ....[7]....
        /*0080*/ 	.word	0x000046a0


	//   ....[8]....
        /*0084*/ 	.word	0x000046d0


	//   ....[9]....
        /*0088*/ 	.word	0x000046f0


	//----- nvinfo : EIATTR_EXIT_INSTR_OFFSETS
	.align		4
.L_1033:
        /*008c*/ 	.byte	0x04, 0x1c
        /*008e*/ 	.short	(.L_1035 - .L_1034)


	//   ....[0]....
.L_1034:
        /*0090*/ 	.word	0x00009590


	//   ....[1]....
        /*0094*/ 	.word	0x000096d0


	//   ....[2]....
        /*0098*/ 	.word	0x00009910


	//----- nvinfo : EIATTR_MAX_THREADS
	.align		4
.L_1035:
        /*009c*/ 	.byte	0x04, 0x05
        /*009e*/ 	.short	(.L_1037 - .L_1036)
.L_1036:
        /*00a0*/ 	.word	0x000001c0
        /*00a4*/ 	.word	0x00000001
        /*00a8*/ 	.word	0x00000001


	//----- nvinfo : EIATTR_CRS_STACK_SIZE
	.align		4
.L_1037:
        /*00ac*/ 	.byte	0x04, 0x1e
        /*00ae*/ 	.short	(.L_1039 - .L_1038)
.L_1038:
        /*00b0*/ 	.word	0x00000000


	//----- nvinfo : EIATTR_CBANK_PARAM_SIZE
	.align		4
.L_1039:
        /*00b4*/ 	.byte	0x03, 0x19
        /*00b6*/ 	.short	0x00b8


	//----- nvinfo : EIATTR_PARAM_CBANK
	.align		4
        /*00b8*/ 	.byte	0x04, 0x0a
        /*00ba*/ 	.short	(.L_1041 - .L_1040)
	.align		4
.L_1040:
        /*00bc*/ 	.word	index@(.nv.constant0._Z35group_norm_nhwc_bwd_one_pass_kernelI11Fp32IOFp32WLi512ELi28ELi448EEv26Group_norm_nhwc_bwd_params)
        /*00c0*/ 	.short	0x0210
        /*00c2*/ 	.short	0x00b8


	//----- nvinfo : EIATTR_SW_WAR
	.align		4
.L_1041:
        /*00c4*/ 	.byte	0x04, 0x36
        /*00c6*/ 	.short	(.L_1043 - .L_1042)
.L_1042:
        /*00c8*/ 	.word	0x00000008
.L_1043:


//--------------------- .nv.info._Z35group_norm_nhwc_bwd_one_pass_kernelI11Fp32IOBf16WLi64ELi28ELi448EEv26Group_norm_nhwc_bwd_params --------------------------
	.section	.nv.info._Z35group_norm_nhwc_bwd_one_pass_kernelI11Fp32IOBf16WLi64ELi28ELi448EEv26Group_norm_nhwc_bwd_params,"",@"SHT_CUDA_INFO"
	.sectionflags	@""
	.align	4


	//----- nvinfo : EIATTR_CUDA_API_VERSION
	.align		4
        /*0000*/ 	.byte	0x04, 0x37
        /*0002*/ 	.short	(.L_1045 - .L_1044)
.L_1044:
        /*0004*/ 	.word	0x00000082


	//----- nvinfo : EIATTR_KPARAM_INFO
	.align		4
.L_1045:
        /*0008*/ 	.byte	0x04, 0x17
        /*000a*/ 	.short	(.L_1047 - .L_1046)
.L_1046:
        /*000c*/ 	.word	0x00000000
        /*0010*/ 	.short	0x0000
        /*0012*/ 	.short	0x0000
        /*0014*/ 	.byte	0x00, 0xf0, 0xe1, 0x02


	//----- nvinfo : EIATTR_SPARSE_MMA_MASK
	.align		4
.L_1047:
        /*0018*/ 	.byte	0x03, 0x50
        /*001a*/ 	.short	0x0000


	//----- nvinfo : EIATTR_MAXREG_COUNT
	.align		4
        /*001c*/ 	.byte	0x03, 0x1b
        /*001e*/ 	.short	0x0080


	//----- nvinfo : EIATTR_NUM_BARRIERS
	.align		4
        /*0020*/ 	.byte	0x02, 0x4c
        /*0022*/ 	.byte	0x01
	.zero		1


	//----- nvinfo : EIATTR_MERCURY_ISA_VERSION
	.align		4
        /*0024*/ 	.byte	0x03, 0x5f
        /*0026*/ 	.short	0x0101


	//----- nvinfo : EIATTR_INT_WARP_WIDE_INSTR_OFFSETS
	.align		4
        /*0028*/ 	.byte	0x04, 0x31
        /*002a*/ 	.short	(.L_1049 - .L_1048)


	//   ....[0]....
.L_1048:
        /*002c*/ 	.word	0x00001fc0


	//   ....[1]....
        /*0030*/ 	.word	0x000037e0


	//----- nvinfo : EIATTR_COOP_GROUP_MASK_REGIDS
	.align		4
.L_1049:
        /*0034*/ 	.byte	0x04, 0x29
        /*0036*/ 	.short	(.L_1051 - .L_1050)


	//   ....[0]....
.L_1050:
        /*0038*/ 	.word	0xffffffff


	//   ....[1]....
        /*003c*/ 	.word	0xffffffff


	//   ....[2]....
        /*0040*/ 	.word	0xffffffff


	//   ....[3]....
        /*0044*/ 	.word	0xffffffff


	//   ....[4]....
        /*0048*/ 	.word	0xffffffff


	//   ....[5]....
        /*004c*/ 	.word	0xffffffff


	//   ....[6]....
        /*0050*/ 	.word	0xffffffff


	//   ....[7]....
        /*0054*/ 	.word	0xffffffff


	//   ....[8]....
        /*0058*/ 	.word	0xffffffff


	//   ....[9]....
        /*005c*/ 	.word	0xffffffff


	//----- nvinfo : EIATTR_COOP_GROUP_INSTR_OFFSETS
	.align		4
.L_1051:
        /*0060*/ 	.byte	0x04, 0x28
        /*0062*/ 	.short	(.L_1053 - .L_1052)


	//   ....[0]....
.L_1052:
        /*0064*/ 	.word	0x00000f00


	//   ....[1]....
        /*0068*/ 	.word	0x00000f10


	//   ....[2]....
        /*006c*/ 	.word	0x00000f50


	//   ....[3]....
        /*0070*/ 	.word	0x00000f70


	//   ....[4]....
        /*0074*/ 	.word	0x00000fa0


	//   ....[5]....
        /*0078*/ 	.word	0x00000fc0


	//   ....[6]....
        /*007c*/ 	.word	0x00000ff0


	//   ....[7]....
        /*0080*/ 	.word	0x00001010


	//   ....[8]....
        /*0084*/ 	.word	0x00001040


	//   ....[9]....
        /*0088*/ 	.word	0x00001080


	//----- nvinfo : EIATTR_EXIT_INSTR_OFFSETS
	.align		4
.L_1053:
        /*008c*/ 	.byte	0x04, 0x1c
        /*008e*/ 	.short	(.L_1055 - .L_1054)


	//   ....[0]....
.L_1054:
        /*0090*/ 	.word	0x000038d0


	//   ....[1]....
        /*0094*/ 	.word	0x00003a10


	//   ....[2]....
        /*0098*/ 	.word	0x00003c80


	//----- nvinfo : EIATTR_MAX_THREADS
	.align		4
.L_1055:
        /*009c*/ 	.byte	0x04, 0x05
        /*009e*/ 	.short	(.L_1057 - .L_1056)
.L_1056:
        /*00a0*/ 	.word	0x000001c0
        /*00a4*/ 	.word	0x00000001
        /*00a8*/ 	.word	0x00000001


	//----- nvinfo : EIATTR_CRS_STACK_SIZE
	.align		4
.L_1057:
        /*00ac*/ 	.byte	0x04, 0x1e
        /*00ae*/ 	.short	(.L_1059 - .L_1058)
.L_1058:
        /*00b0*/ 	.word	0x00000000


	//----- nvinfo : EIATTR_CBANK_PARAM_SIZE
	.align		4
.L_1059:
        /*00b4*/ 	.byte	0x03, 0x19
        /*00b6*/ 	.short	0x00b8


	//----- nvinfo : EIATTR_PARAM_CBANK
	.align		4
        /*00b8*/ 	.byte	0x04, 0x0a
        /*00ba*/ 	.short	(.L_1061 - .L_1060)
	.align		4
.L_1060:
        /*00bc*/ 	.word	index@(.nv.constant0._Z35group_norm_nhwc_bwd_one_pass_kernelI11Fp32IOBf16WLi64ELi28ELi448EEv26Group_norm_nhwc_bwd_params)
        /*00c0*/ 	.short	0x0210
        /*00c2*/ 	.short	0x00b8


	//----- nvinfo : EIATTR_SW_WAR
	.align		4
.L_1061:
        /*00c4*/ 	.byte	0x04, 0x36
        /*00c6*/ 	.short	(.L_1063 - .L_1062)
.L_1062:
        /*00c8*/ 	.word	0x00000008
.L_1063:


//--------------------- .nv.info._Z35group_norm_nhwc_bwd_one_pass_kernelI11Fp32IOBf16WLi128ELi28ELi448EEv26Group_norm_nhwc_bwd_params --------------------------
	.section	.nv.info._Z35group_norm_nhwc_bwd_one_pass_kernelI11Fp32IOBf16WLi128ELi28ELi448EEv26Group_norm_nhwc_bwd_params,"",@"SHT_CUDA_INFO"
	.sectionflags	@""
	.align	4


	//----- nvinfo : EIATTR_CUDA_API_VERSION
	.align		4
        /*0000*/ 	.byte	0x04, 0x37
        /*0002*/ 	.short	(.L_1065 - .L_1064)
.L_1064:
        /*0004*/ 	.word	0x00000082


	//----- nvinfo : EIATTR_KPARAM_INFO
	.align		4
.L_1065:
        /*0008*/ 	.byte	0x04, 0x17
        /*000a*/ 	.short	(.L_1067 - .L_1066)
.L_1066:
        /*000c*/ 	.word	0x00000000
        /*0010*/ 	.short	0x0000
        /*0012*/ 	.short	0x0000
        /*0014*/ 	.byte	0x00, 0xf0, 0xe1, 0x02


	//----- nvinfo : EIATTR_SPARSE_MMA_MASK
	.align		4
.L_1067:
        /*0018*/ 	.byte	0x03, 0x50
        /*001a*/ 	.short	0x0000


	//----- nvinfo : EIATTR_MAXREG_COUNT
	.align		4
        /*001c*/ 	.byte	0x03, 0x1b
        /*001e*/ 	.short	0x0080


	//----- nvinfo : EIATTR_NUM_BARRIERS
	.align		4
        /*0020*/ 	.byte	0x02, 0x4c
        /*0022*/ 	.byte	0x01
	.zero		1


	//----- nvinfo : EIATTR_MERCURY_ISA_VERSION
	.align		4
        /*0024*/ 	.byte	0x03, 0x5f
        /*0026*/ 	.short	0x0101


	//----- nvinfo : EIATTR_INT_WARP_WIDE_INSTR_OFFSETS
	.align		4
        /*0028*/ 	.byte	0x04, 0x31
        /*002a*/ 	.short	(.L_1069 - .L_1068)


	//   ....[0]....
.L_1068:
        /*002c*/ 	.word	0x00002770


	//   ....[1]....
        /*0030*/ 	.word	0x00004520


	//----- nvinfo : EIATTR_COOP_GROUP_MASK_REGIDS
	.align		4
.L_1069:
        /*0034*/ 	.byte	0x04, 0x29
        /*0036*/ 	.short	(.L_1071 - .L_1070)


	//   ....[0]....
.L_1070:
        /*0038*/ 	.word	0xffffffff


	//   ....[1]....
        /*003c*/ 	.word	0xffffffff


	//   ....[2]....
        /*0040*/ 	.word	0xffffffff


	//   ....[3]....
        /*0044*/ 	.word	0xffffffff


	//   ....[4]....
        /*0048*/ 	.word	0xffffffff


	//   ....[5]....
        /*004c*/ 	.word	0xffffffff


	//   ....[6]....
        /*0050*/ 	.word	0xffffffff


	//   ....[7]....
        /*0054*/ 	.word	0xffffffff


	//   ....[8]....
        /*0058*/ 	.word	0xffffffff


	//   ....[9]....
        /*005c*/ 	.word	0xffffffff


	//----- nvinfo : EIATTR_COOP_GROUP_INSTR_OFFSETS
	.align		4
.L_1071:
        /*0060*/ 	.byte	0x04, 0x28
        /*0062*/ 	.short	(.L_1073 - .L_1072)


	//   ....[0]....
.L_1072:
        /*0064*/ 	.word	0x00001640


	//   ....[1]....
        /*0068*/ 	.word	0x00001680


	//   ....[2]....
        /*006c*/ 	.word	0x000017b0


	//   ....[3]....
        /*0070*/ 	.word	0x000017d0


	//   ....[4]....
        /*0074*/ 	.word	0x00001810


	//   ....[5]....
        /*0078*/ 	.word	0x00001830


	//   ....[6]....
        /*007c*/ 	.word	0x00001860


	//   ....[7]....
        /*0080*/ 	.word	0x00001880


	//   ....[8]....
        /*0084*/ 	.word	0x000018b0


	//   ....[9]....
        /*0088*/ 	.word	0x000018d0


	//----- nvinfo : EIATTR_EXIT_INSTR_OFFSETS
	.align		4
.L_1073:
        /*008c*/ 	.byte	0x04, 0x1c
        /*008e*/ 	.short	(.L_1075 - .L_1074)


	//   ....[0]....
.L_1074:
        /*0090*/ 	.word	0x000045b0


	//   ....[1]....
        /*0094*/ 	.word	0x000046f0


	//   ....[2]....
        /*0098*/ 	.word	0x00004950


	//----- nvinfo : EIATTR_MAX_THREADS
	.align		4
.L_1075:
        /*009c*/ 	.byte	0x04, 0x05
        /*009e*/ 	.short	(.L_1077 - .L_1076)
.L_1076:
        /*00a0*/ 	.word	0x000001c0
        /*00a4*/ 	.word	0x00000001
        /*00a8*/ 	.word	0x00000001


	//----- nvinfo : EIATTR_CRS_STACK_SIZE
	.align		4
.L_1077:
        /*00ac*/ 	.byte	0x04, 0x1e
        /*00ae*/ 	.short	(.L_1079 - .L_1078)
.L_1078:
        /*00b0*/ 	.word	0x00000000


	//----- nvinfo : EIATTR_CBANK_PARAM_SIZE
	.align		4
.L_1079:
        /*00b4*/ 	.byte	0x03, 0x19
        /*00b6*/ 	.short	0x00b8


	//----- nvinfo : EIATTR_PARAM_CBANK
	.align		4
        /*00b8*/ 	.byte	0x04, 0x0a
        /*00ba*/ 	.short	(.L_1081 - .L_1080)
	.align		4
.L_1080:
        /*00bc*/ 	.word	index@(.nv.constant0._Z35group_norm_nhwc_bwd_one_pass_kernelI11Fp32IOBf16WLi128ELi28ELi448EEv26Group_norm_nhwc_bwd_params)
        /*00c0*/ 	.short	0x0210
        /*00c2*/ 	.short	0x00b8


	//----- nvinfo : EIATTR_SW_WAR
	.align		4
.L_1081:
        /*00c4*/ 	.byte	0x04, 0x36
        /*00c6*/ 	.short	(.L_1083 - .L_1082)
.L_1082:
        /*00c8*/ 	.word	0x00000008
.L_1083:


//--------------------- .nv.info._Z35group_norm_nhwc_bwd_one_pass_kernelI11Fp32IOBf16WLi256ELi28ELi448EEv26Group_norm_nhwc_bwd_params --------------------------
	.section	.nv.info._Z35group_norm_nhwc_bwd_one_pass_kernelI11Fp32IOBf16WLi256ELi28ELi448EEv26Group_norm_nhwc_bwd_params,"",@"SHT_CUDA_INFO"
	.sectionflags	@""
	.align	4


	//----- nvinfo : EIATTR_CUDA_API_VERSION
	.align		4
        /*0000*/ 	.byte	0x04, 0x37
        /*0002*/ 	.short	(.L_1085 - .L_1084)
.L_1084:
        /*0004*/ 	.word	0x00000082


	//----- nvinfo : EIATTR_KPARAM_INFO
	.align		4
.L_1085:
        /*0008*/ 	.byte	0x04, 0x17
        /*000a*/ 	.short	(.L_1087 - .L_1086)
.L_1086:
        /*000c*/ 	.word	0x00000000
        /*0010*/ 	.short	0x0000
        /*0012*/ 	.short	0x0000
        /*0014*/ 	.byte	0x00, 0xf0, 0xe1, 0x02


	//----- nvinfo : EIATTR_SPARSE_MMA_MASK
	.align		4
.L_1087:
        /*0018*/ 	.byte	0x03, 0x50
        /*001a*/ 	.short	0x0000


	//----- nvinfo : EIATTR_MAXREG_COUNT
	.align		4
        /*001c*/ 	.byte	0x03, 0x1b
        /*001e*/ 	.short	0x0080


	//----- nvinfo : EIATTR_NUM_BARRIERS
	.align		4
        /*0020*/ 	.byte	0x02, 0x4c
        /*0022*/ 	.byte	0x01
	.zero		1


	//----- nvinfo : EIATTR_MERCURY_ISA_VERSION
	.align		4
        /*0024*/ 	.byte	0x03, 0x5f
        /*0026*/ 	.short	0x0101


	//----- nvinfo : EIATTR_INT_WARP_WIDE_INSTR_OFFSETS
	.align		4
        /*0028*/ 	.byte	0x04, 0x31
        /*002a*/ 	.short	(.L_1089 - .L_1088)


	//   ....[0]....
.L_1088:
        /*002c*/ 	.word	0x00003610


	//   ....[1]....
        /*0030*/ 	.word	0x00005f00


	//----- nvinfo : EIATTR_COOP_GROUP_MASK_REGIDS
	.align		4
.L_1089:
        /*0034*/ 	.byte	0x04, 0x29
        /*0036*/ 	.short	(.L_1091 - .L_1090)


	//   ....[0]....
.L_1090:
        /*0038*/ 	.word	0xffffffff


	//   ....[1]....
        /*003c*/ 	.word	0xffffffff


	//   ....[2]....
        /*0040*/ 	.word	0xffffffff


	//   ....[3]....
        /*0044*/ 	.word	0xffffffff


	//   ....[4]....
        /*0048*/ 	.word	0xffffffff


	//   ....[5]....
        /*004c*/ 	.word	0xffffffff


	//   ....[6]....
        /*0050*/ 	.word	0xffffffff


	//   ....[7]....
        /*0054*/ 	.word	0xffffffff


	//   ....[8]....
        /*0058*/ 	.word	0xffffffff


	//   ....[9]....
        /*005c*/ 	.word	0xffffffff


	//----- nvinfo : EIATTR_COOP_GROUP_INSTR_OFFSETS
	.align		4
.L_1091:
        /*0060*/ 	.byte	0x04, 0x28
        /*0062*/ 	.short	(.L_1093 - .L_1092)


	//   ....[0]....
.L_1092:
        /*0064*/ 	.word	0x00002470


	//   ....[1]....
        /*0068*/ 	.word	0x000024b0


	//   ....[2]....
        /*006c*/ 	.word	0x00002530


	//   ....[3]....
        /*0070*/ 	.word	0x00002550


	//   ....[4]....
        /*0074*/ 	.word	0x00002580


	//   ....[5]....
        /*0078*/ 	.word	0x000025a0


	//   ....[6]....
        /*007c*/ 	.word	0x000025d0


	//   ....[7]....
        /*0080*/ 	.word	0x000025f0


	//   ....[8]....
        /*0084*/ 	.word	0x00002640


	//   ....[9]....
        /*0088*/ 	.word	0x00002680


	//----- nvinfo : EIATTR_EXIT_INSTR_OFFSETS
	.align		4
.L_1093:
        /*008c*/ 	.byte	0x04, 0x1c
        /*008e*/ 	.short	(.L_1095 - .L_1094)


	//   ....[0]....
.L_1094:
        /*0090*/ 	.word	0x00005ff0


	//   ....[1]....
        /*0094*/ 	.word	0x00006130


	//   ....[2]....
        /*0098*/ 	.word	0x00006390


	//----- nvinfo : EIATTR_MAX_THREADS
	.align		4
.L_1095:
        /*009c*/ 	.byte	0x04, 0x05
        /*009e*/ 	.short	(.L_1097 - .L_1096)
.L_1096:
        /*00a0*/ 	.word	0x000001c0
        /*00a4*/ 	.word	0x00000001
        /*00a8*/ 	.word	0x00000001


	//----- nvinfo : EIATTR_CRS_STACK_SIZE
	.align		4
.L_1097:
        /*00ac*/ 	.byte	0x04, 0x1e
        /*00ae*/ 	.short	(.L_1099 - .L_1098)
.L_1098:
        /*00b0*/ 	.word	0x00000000


	//----- nvinfo : EIATTR_CBANK_PARAM_SIZE
	.align		4
.L_1099:
        /*00b4*/ 	.byte	0x03, 0x19
        /*00b6*/ 	.short	0x00b8


	//----- nvinfo : EIATTR_PARAM_CBANK
	.align		4
        /*00b8*/ 	.byte	0x04, 0x0a
        /*00ba*/ 	.short	(.L_1101 - .L_1100)
	.align		4
.L_1100:
        /*00bc*/ 	.word	index@(.nv.constant0._Z35group_norm_nhwc_bwd_one_pass_kernelI11Fp32IOBf16WLi256ELi28ELi448EEv26Group_norm_nhwc_bwd_params)
        /*00c0*/ 	.short	0x0210
        /*00c2*/ 	.short	0x00b8


	//----- nvinfo : EIATTR_SW_WAR
	.align		4
.L_1101:
        /*00c4*/ 	.byte	0x04, 0x36
        /*00c6*/ 	.short	(.L_1103 - .L_1102)
.L_1102:
        /*00c8*/ 	.word	0x00000008
.L_1103:


//--------------------- .nv.info._Z35group_norm_nhwc_bwd_one_pass_kernelI11Fp32IOBf16WLi512ELi28ELi448EEv26Group_norm_nhwc_bwd_params --------------------------
	.section	.nv.info._Z35group_norm_nhwc_bwd_one_pass_kernelI11Fp32IOBf16WLi512ELi28ELi448EEv26Group_norm_nhwc_bwd_params,"",@"SHT_CUDA_INFO"
	.sectionflags	@""
	.align	4


	//----- nvinfo : EIATTR_CUDA_API_VERSION
	.align		4
        /*0000*/ 	.byte	0x04, 0x37
        /*0002*/ 	.short	(.L_1105 - .L_1104)
.L_1104:
        /*0004*/ 	.word	0x00000082


	//----- nvinfo : EIATTR_KPARAM_INFO
	.align		4
.L_1105:
        /*0008*/ 	.byte	0x04, 0x17
        /*000a*/ 	.short	(.L_1107 - .L_1106)
.L_1106:
        /*000c*/ 	.word	0x00000000
        /*0010*/ 	.short	0x0000
        /*0012*/ 	.short	0x0000
        /*0014*/ 	.byte	0x00, 0xf0, 0xe1, 0x02


	//----- nvinfo : EIATTR_SPARSE_MMA_MASK
	.align		4
.L_1107:
        /*0018*/ 	.byte	0x03, 0x50
        /*001a*/ 	.short	0x0000


	//----- nvinfo : EIATTR_MAXREG_COUNT
	.align		4
        /*001c*/ 	.byte	0x03, 0x1b
        /*001e*/ 	.short	0x0080


	//----- nvinfo : EIATTR_NUM_BARRIERS
	.align		4
        /*0020*/ 	.byte	0x02, 0x4c
        /*0022*/ 	.byte	0x01
	.zero		1


	//----- nvinfo : EIATTR_MERCURY_ISA_VERSION
	.align		4
        /*0024*/ 	.byte	0x03, 0x5f
        /*0026*/ 	.short	0x0101


	//----- nvinfo : EIATTR_INT_WARP_WIDE_INSTR_OFFSETS
	.align		4
        /*0028*/ 	.byte	0x04, 0x31
        /*002a*/ 	.short	(.L_1109 - .L_1108)


	//   ....[0]....
.L_1108:
        /*002c*/ 	.word	0x000056f0


	//   ....[1]....
        /*0030*/ 	.word	0x00009580


	//----- nvinfo : EIATTR_COOP_GROUP_MASK_REGIDS
	.align		4
.L_1109:
        /*0034*/ 	.byte	0x04, 0x29
        /*0036*/ 	.short	(.L_1111 - .L_1110)


	//   ....[0]....
.L_1110:
        /*0038*/ 	.word	0xffffffff


	//   ....[1]....
        /*003c*/ 	.word	0xffffffff


	//   ....[2]....
        /*0040*/ 	.word	0xffffffff


	//   ....[3]....
        /*0044*/ 	.word	0xffffffff


	//   ....[4]....
        /*0048*/ 	.word	0xffffffff


	//   ....[5]....
        /*004c*/ 	.word	0xffffffff


	//   ....[6]....
        /*0050*/ 	.word	0xffffffff


	//   ....[7]....
        /*0054*/ 	.word	0xffffffff


	//   ....[8]....
        /*0058*/ 	.word	0xffffffff


	//   ....[9]....
        /*005c*/ 	.word	0xffffffff


	//----- nvinfo : EIATTR_COOP_GROUP_INSTR_OFFSETS
	.align		4
.L_1111:
        /*0060*/ 	.byte	0x04, 0x28
        /*0062*/ 	.short	(.L_1113 - .L_1112)


	//   ....[0]....
.L_1112:
        /*0064*/ 	.word	0x000044c0


	//   ....[1]....
        /*0068*/ 	.word	0x00004500


	//   ....[2]....
        /*006c*/ 	.word	0x00004690


	//   ....[3]....
        /*0070*/ 	.word	0x000046d0


	//   ....[4]....
        /*0074*/ 	.word	0x00004740


	//   ....[5]....
        /*0078*/ 	.word	0x00004760


	//   ....[6]....
        /*007c*/ 	.word	0x00004790


	//   ....[7]....
        /*0080*/ 	.word	0x000047b0


	//   ....[8]....
        /*0084*/ 	.word	0x000047e0


	//   ....[9]....
        /*0088*/ 	.word	0x00004800


	//----- nvinfo : EIATTR_EXIT_INSTR_OFFSETS
	.align		4
.L_1113:
        /*008c*/ 	.byte	0x04, 0x1c
        /*008e*/ 	.short	(.L_1115 - .L_1114)


	//   ....[0]....
.L_1114:
        /*0090*/ 	.word	0x00009610


	//   ....[1]....
        /*0094*/ 	.word	0x00009750


	//   ....[2]....
        /*0098*/ 	.word	0x000099b0


	//----- nvinfo : EIATTR_MAX_THREADS
	.align		4
.L_1115:
        /*009c*/ 	.byte	0x04, 0x05
        /*009e*/ 	.short	(.L_1117 - .L_1116)
.L_1116:
        /*00a0*/ 	.word	0x000001c0
        /*00a4*/ 	.word	0x00000001
        /*00a8*/ 	.word	0x00000001


	//----- nvinfo : EIATTR_CRS_STACK_SIZE
	.align		4
.L_1117:
        /*00ac*/ 	.byte	0x04, 0x1e
        /*00ae*/ 	.short	(.L_1119 - .L_1118)
.L_1118:
        /*00b0*/ 	.word	0x00000000


	//----- nvinfo : EIATTR_CBANK_PARAM_SIZE
	.align		4
.L_1119:
        /*00b4*/ 	.byte	0x03, 0x19
        /*00b6*/ 	.short	0x00b8


	//----- nvinfo : EIATTR_PARAM_CBANK
	.align		4
        /*00b8*/ 	.byte	0x04, 0x0a
        /*00ba*/ 	.short	(.L_1121 - .L_1120)
	.align		4
.L_1120:
        /*00bc*/ 	.word	index@(.nv.constant0._Z35group_norm_nhwc_bwd_one_pass_kernelI11Fp32IOBf16WLi512ELi28ELi448EEv26Group_norm_nhwc_bwd_params)
        /*00c0*/ 	.short	0x0210
        /*00c2*/ 	.short	0x00b8


	//----- nvinfo : EIATTR_SW_WAR
	.align		4
.L_1121:
        /*00c4*/ 	.byte	0x04, 0x36
        /*00c6*/ 	.short	(.L_1123 - .L_1122)
.L_1122:
        /*00c8*/ 	.word	0x00000008
.L_1123:


//--------------------- .nv.info._Z35group_norm_nhwc_bwd_one_pass_kernelI11Fp32IOFp16WLi64ELi28ELi448EEv26Group_norm_nhwc_bwd_params --------------------------
	.section	.nv.info._Z35group_norm_nhwc_bwd_one_pass_kernelI11Fp32IOFp16WLi64ELi28ELi448EEv26Group_norm_nhwc_bwd_params,"",@"SHT_CUDA_INFO"
	.sectionflags	@""
	.align	4


	//----- nvinfo : EIATTR_CUDA_API_VERSION
	.align		4
        /*0000*/ 	.byte	0x04, 0x37
        /*0002*/ 	.short	(.L_1125 - .L_1124)
.L_1124:
        /*0004*/ 	.word	0x00000082


	//----- nvinfo : EIATTR_KPARAM_INFO
	.align		4
.L_1125:
        /*0008*/ 	.byte	0x04, 0x17
        /*000a*/ 	.short	(.L_1127 - .L_1126)
.L_1126:
        /*000c*/ 	.word	0x00000000
        /*0010*/ 	.short	0x0000
        /*0012*/ 	.short	0x0000
        /*0014*/ 	.byte	0x00, 0xf0, 0xe1, 0x02


	//----- nvinfo : EIATTR_SPARSE_MMA_MASK
	.align		4
.L_1127:
        /*0018*/ 	.byte	0x03, 0x50
        /*001a*/ 	.short	0x0000


	//----- nvinfo : EIATTR_MAXREG_COUNT
	.align		4
        /*001c*/ 	.byte	0x03, 0x1b
        /*001e*/ 	.short	0x0080


	//----- nvinfo : EIATTR_NUM_BARRIERS
	.align		4
        /*0020*/ 	.byte	0x02, 0x4c
        /*0022*/ 	.byte	0x01
	.zero		1


	//----- nvinfo : EIATTR_MERCURY_ISA_VERSION
	.align		4
        /*0024*/ 	.byte	0x03, 0x5f
        /*0026*/ 	.short	0x0101


	//----- nvinfo : EIATTR_INT_WARP_WIDE_INSTR_OFFSETS
	.align		4
        /*0028*/ 	.byte	0x04, 0x31
        /*002a*/ 	.short	(.L_1129 - .L_1128)


	//   ....[0]....
.L_1128:
        /*002c*/ 	.word	0x00001fc0


	//   ....[1]....
        /*0030*/ 	.word	0x000037e0


	//----- nvinfo : EIATTR_COOP_GROUP_MASK_REGIDS
	.align		4
.L_1129:
        /*0034*/ 	.byte	0x04, 0x29
        /*0036*/ 	.short	(.L_1131 - .L_1130)


	//   ....[0]....
.L_1130:
        /*0038*/ 	.word	0xffffffff


	//   ....[1]....
        /*003c*/ 	.word	0xffffffff


	//   ....[2]....
        /*0040*/ 	.word	0xffffffff


	//   ....[3]....
        /*0044*/ 	.word	0xffffffff


	//   ....[4]....
        /*0048*/ 	.word	0xffffffff


	//   ....[5]....
        /*004c*/ 	.word	0xffffffff


	//   ....[6]....
        /*0050*/ 	.word	0xffffffff


	//   ....[7]....
        /*0054*/ 	.word	0xffffffff


	//   ....[8]....
        /*0058*/ 	.word	0xffffffff


	//   ....[9]....
        /*005c*/ 	.word	0xffffffff


	//----- nvinfo : EIATTR_COOP_GROUP_INSTR_OFFSETS
	.align		4
.L_1131:
        /*0060*/ 	.byte	0x04, 0x28
        /*0062*/ 	.short	(.L_1133 - .L_1132)


	//   ....[0]....
.L_1132:
        /*0064*/ 	.word	0x00000f00


	//   ....[1]....
        /*0068*/ 	.word	0x00000f10


	//   ....[2]....
        /*006c*/ 	.word	0x00000f50


	//   ....[3]....
        /*0070*/ 	.word	0x00000f70


	//   ....[4]....
        /*0074*/ 	.word	0x00000fa0


	//   ....[5]....
        /*0078*/ 	.word	0x00000fc0


	//   ....[6]....
        /*007c*/ 	.word	0x00000ff0


	//   ....[7]....
        /*0080*/ 	.word	0x00001010


	//   ....[8]....
        /*0084*/ 	.word	0x00001040


	//   ....[9]....
        /*0088*/ 	.word	0x00001080


	//----- nvinfo : EIATTR_EXIT_INSTR_OFFSETS
	.align		4
.L_1133:
        /*008c*/ 	.byte	0x04, 0x1c
        /*008e*/ 	.short	(.L_1135 - .L_1134)


	//   ....[0]....
.L_1134:
        /*0090*/ 	.word	0x000038d0


	//   ....[1]....
        /*0094*/ 	.word	0x00003a10


	//   ....[2]....
        /*0098*/ 	.word	0x00003c80


	//----- nvinfo : EIATTR_MAX_THREADS
	.align		4
.L_1135:
        /*009c*/ 	.byte	0x04, 0x05
        /*009e*/ 	.short	(.L_1137 - .L_1136)
.L_1136:
        /*00a0*/ 	.word	0x000001c0
        /*00a4*/ 	.word	0x00000001
        /*00a8*/ 	.word	0x00000001


	//----- nvinfo : EIATTR_CRS_STACK_SIZE
	.align		4
.L_1137:
        /*00ac*/ 	.byte	0x04, 0x1e
        /*00ae*/ 	.short	(.L_1139 - .L_1138)
.L_1138:
        /*00b0*/ 	.word	0x00000000


	//----- nvinfo : EIATTR_CBANK_PARAM_SIZE
	.align		4
.L_1139:
        /*00b4*/ 	.byte	0x03, 0x19
        /*00b6*/ 	.short	0x00b8


	//----- nvinfo : EIATTR_PARAM_CBANK
	.align		4
        /*00b8*/ 	.byte	0x04, 0x0a
        /*00ba*/ 	.short	(.L_1141 - .L_1140)
	.align		4
.L_1140:
        /*00bc*/ 	.word	index@(.nv.constant0._Z35group_norm_nhwc_bwd_one_pass_kernelI11Fp32IOFp16WLi64ELi28ELi448EEv26Group_norm_nhwc_bwd_params)
        /*00c0*/ 	.short	0x0210
        /*00c2*/ 	.short	0x00b8


	//----- nvinfo : EIATTR_SW_WAR
	.align		4
.L_1141:
        /*00c4*/ 	.byte	0x04, 0x36
        /*00c6*/ 	.short	(.L_1143 - .L_1142)
.L_1142:
        /*00c8*/ 	.word	0x00000008
.L_1143:


//--------------------- .nv.info._Z35group_norm_nhwc_bwd_one_pass_kernelI11Fp32IOFp16WLi128ELi28ELi448EEv26Group_norm_nhwc_bwd_params --------------------------
	.section	.nv.info._Z35group_norm_nhwc_bwd_one_pass_kernelI11Fp32IOFp16WLi128ELi28ELi448EEv26Group_norm_nhwc_bwd_params,"",@"SHT_CUDA_INFO"
	.sectionflags	@""
	.align	4


	//----- nvinfo : EIATTR_CUDA_API_VERSION
	.align		4
        /*0000*/ 	.byte	0x04, 0x37
        /*0002*/ 	.short	(.L_1145 - .L_1144)
.L_1144:
        /*0004*/ 	.word	0x00000082


	//----- nvinfo : EIATTR_KPARAM_INFO
	.align		4
.L_1145:
        /*0008*/ 	.byte	0x04, 0x17
        /*000a*/ 	.short	(.L_1147 - .L_1146)
.L_1146:
        /*000c*/ 	.word	0x00000000
        /*0010*/ 	.short	0x0000
        /*0012*/ 	.short	0x0000
        /*0014*/ 	.byte	0x00, 0xf0, 0xe1, 0x02


	//----- nvinfo : EIATTR_SPARSE_MMA_MASK
	.align		4
.L_1147:
        /*0018*/ 	.byte	0x03, 0x50
        /*001a*/ 	.short	0x0000


	//----- nvinfo : EIATTR_MAXREG_COUNT
	.align		4
        /*001c*/ 	.byte	0x03, 0x1b
        /*001e*/ 	.short	0x0080


	//----- nvinfo : EIATTR_NUM_BARRIERS
	.align		4
        /*0020*/ 	.byte	0x02, 0x4c
        /*0022*/ 	.byte	0x01
	.zero		1


	//----- nvinfo : EIATTR_MERCURY_ISA_VERSION
	.align		4
        /*0024*/ 	.byte	0x03, 0x5f
        /*0026*/ 	.short	0x0101


	//----- nvinfo : EIATTR_INT_WARP_WIDE_INSTR_OFFSETS
	.align		4
        /*0028*/ 	.byte	0x04, 0x31
        /*002a*/ 	.short	(.L_1149 - .L_1148)


	//   ....[0]....
.L_1148:
        /*002c*/ 	.word	0x00002770


	//   ....[1]....
        /*0030*/ 	.word	0x00004520


	//----- nvinfo : EIATTR_COOP_GROUP_MASK_REGIDS
	.align		4
.L_1149:
        /*0034*/ 	.byte	0x04, 0x29
        /*0036*/ 	.short	(.L_1151 - .L_1150)


	//   ....[0]....
.L_1150:
        /*0038*/ 	.word	0xffffffff


	//   ....[1]....
        /*003c*/ 	.word	0xffffffff


	//   ....[2]....
        /*0040*/ 	.word	0xffffffff


	//   ....[3]....
        /*0044*/ 	.word	0xffffffff


	//   ....[4]....
        /*0048*/ 	.word	0xffffffff


	//   ....[5]....
        /*004c*/ 	.word	0xffffffff


	//   ....[6]....
        /*0050*/ 	.word	0xffffffff


	//   ....[7]....
        /*0054*/ 	.word	0xffffffff


	//   ....[8]....
        /*0058*/ 	.word	0xffffffff


	//   ....[9]....
        /*005c*/ 	.word	0xffffffff


	//----- nvinfo : EIATTR_COOP_GROUP_INSTR_OFFSETS
	.align		4
.L_1151:
        /*0060*/ 	.byte	0x04, 0x28
        /*0062*/ 	.short	(.L_1153 - .L_1152)


	//   ....[0]....
.L_1152:
        /*0064*/ 	.word	0x00001640


	//   ....[1]....
        /*0068*/ 	.word	0x00001680


	//   ....[2]....
        /*006c*/ 	.word	0x000017b0


	//   ....[3]....
        /*0070*/ 	.word	0x000017d0


	//   ....[4]....
        /*0074*/ 	.word	0x00001810


	//   ....[5]....
        /*0078*/ 	.word	0x00001830


	//   ....[6]....
        /*007c*/ 	.word	0x00001860


	//   ....[7]....
        /*0080*/ 	.word	0x00001880


	//   ....[8]....
        /*0084*/ 	.word	0x000018b0


	//   ....[9]....
        /*0088*/ 	.word	0x000018d0


	//----- nvinfo : EIATTR_EXIT_INSTR_OFFSETS
	.align		4
.L_1153:
        /*008c*/ 	.byte	0x04, 0x1c
        /*008e*/ 	.short	(.L_1155 - .L_1154)


	//   ....[0]....
.L_1154:
        /*0090*/ 	.word	0x000045b0


	//   ....[1]....
        /*0094*/ 	.word	0x000046f0


	//   ....[2]....
        /*0098*/ 	.word	0x00004950


	//----- nvinfo : EIATTR_MAX_THREADS
	.align		4
.L_1155:
        /*009c*/ 	.byte	0x04, 0x05
        /*009e*/ 	.short	(.L_1157 - .L_1156)
.L_1156:
        /*00a0*/ 	.word	0x000001c0
        /*00a4*/ 	.word	0x00000001
        /*00a8*/ 	.word	0x00000001


	//----- nvinfo : EIATTR_CRS_STACK_SIZE
	.align		4
.L_1157:
        /*00ac*/ 	.byte	0x04, 0x1e
        /*00ae*/ 	.short	(.L_1159 - .L_1158)
.L_1158:
        /*00b0*/ 	.word	0x00000000


	//----- nvinfo : EIATTR_CBANK_PARAM_SIZE
	.align		4
.L_1159:
        /*00b4*/ 	.byte	0x03, 0x19
        /*00b6*/ 	.short	0x00b8


	//----- nvinfo : EIATTR_PARAM_CBANK
	.align		4
        /*00b8*/ 	.byte	0x04, 0x0a
        /*00ba*/ 	.short	(.L_1161 - .L_1160)
	.align		4
.L_1160:
        /*00bc*/ 	.word	index@(.nv.constant0._Z35group_norm_nhwc_bwd_one_pass_kernelI11Fp32IOFp16WLi128ELi28ELi448EEv26Group_norm_nhwc_bwd_params)
        /*00c0*/ 	.short	0x0210
        /*00c2*/ 	.short	0x00b8


	//----- nvinfo : EIATTR_SW_WAR
	.align		4
.L_1161:
        /*00c4*/ 	.byte	0x04, 0x36
        /*00c6*/ 	.short	(.L_1163 - .L_1162)
.L_1162:
        /*00c8*/ 	.word	0x00000008
.L_1163:


//--------------------- .nv.info._Z35group_norm_nhwc_bwd_one_pass_kernelI11Fp32IOFp16WLi256ELi28ELi448EEv26Group_norm_nhwc_bwd_params --------------------------
	.section	.nv.info._Z35group_norm_nhwc_bwd_one_pass_kernelI11Fp32IOFp16WLi256ELi28ELi448EEv26Group_norm_nhwc_bwd_params,"",@"SHT_CUDA_INFO"
	.sectionflags	@""
	.align	4


	//----- nvinfo : EIATTR_CUDA_API_VERSION
	.align		4
        /*0000*/ 	.byte	0x04, 0x37
        /*0002*/ 	.short	(.L_1165 - .L_1164)
.L_1164:
        /*0004*/ 	.word	0x00000082


	//----- nvinfo : EIATTR_KPARAM_INFO
	.align		4
.L_1165:
        /*0008*/ 	.byte	0x04, 0x17
        /*000a*/ 	.short	(.L_1167 - .L_1166)
.L_1166:
        /*000c*/ 	.word	0x00000000
        /*0010*/ 	.short	0x0000
        /*0012*/ 	.short	0x0000
        /*0014*/ 	.byte	0x00, 0xf0, 0xe1, 0x02


	//----- nvinfo : EIATTR_SPARSE_MMA_MASK
	.align		4
.L_1167:
        /*0018*/ 	.byte	0x03, 0x50
        /*001a*/ 	.short	0x0000


	//----- nvinfo : EIATTR_MAXREG_COUNT
	.align		4
        /*001c*/ 	.byte	0x03, 0x1b
        /*001e*/ 	.short	0x0080


	//----- nvinfo : EIATTR_NUM_BARRIERS
	.align		4
        /*0020*/ 	.byte	0x02, 0x4c
        /*0022*/ 	.byte	0x01
	.zero		1


	//----- nvinfo : EIATTR_MERCURY_ISA_VERSION
	.align		4
        /*0024*/ 	.byte	0x03, 0x5f
        /*0026*/ 	.short	0x0101


	//----- nvinfo : EIATTR_INT_WARP_WIDE_INSTR_OFFSETS
	.align		4
        /*0028*/ 	.byte	0x04, 0x31
        /*002a*/ 	.short	(.L_1169 - .L_1168)


	//   ....[0]....
.L_1168:
        /*002c*/ 	.word	0x00003610


	//   ....[1]....
        /*0030*/ 	.word	0x00005f00


	//----- nvinfo : EIATTR_COOP_GROUP_MASK_REGIDS
	.align		4
.L_1169:
        /*0034*/ 	.byte	0x04, 0x29
        /*0036*/ 	.short	(.L_1171 - .L_1170)


	//   ....[0]....
.L_1170:
        /*0038*/ 	.word	0xffffffff


	//   ....[1]....
        /*003c*/ 	.word	0xffffffff


	//   ....[2]....
        /*0040*/ 	.word	0xffffffff


	//   ....[3]....
        /*0044*/ 	.word	0xffffffff


	//   ....[4]....
        /*0048*/ 	.word	0xffffffff


	//   ....[5]....
        /*004c*/ 	.word	0xffffffff


	//   ....[6]....
        /*0050*/ 	.word	0xffffffff


	//   ....[7]....
        /*0054*/ 	.word	0xffffffff


	//   ....[8]....
        /*0058*/ 	.word	0xffffffff


	//   ....[9]....
        /*005c*/ 	.word	0xffffffff


	//----- nvinfo : EIATTR_COOP_GROUP_INSTR_OFFSETS
	.align		4
.L_1171:
        /*0060*/ 	.byte	0x04, 0x28
        /*0062*/ 	.short	(.L_1173 - .L_1172)


	//   ....[0]....
.L_1172:
        /*0064*/ 	.word	0x00002470


	//   ....[1]....
        /*0068*/ 	.word	0x000024b0


	//   ....[2]....
        /*006c*/ 	.word	0x00002530


	//   ....[3]....
        /*0070*/ 	.word	0x00002550


	//   ....[4]....
        /*0074*/ 	.word	0x00002580


	//   ....[5]....
        /*0078*/ 	.word	0x000025a0


	//   ....[6]....
        /*007c*/ 	.word	0x000025d0


	//   ....[7]....
        /*0080*/ 	.word	0x000025f0


	//   ....[8]....
        /*0084*/ 	.word	0x00002640


	//   ....[9]....
        /*0088*/ 	.word	0x00002680


	//----- nvinfo : EIATTR_EXIT_INSTR_OFFSETS
	.align		4
.L_1173:
        /*008c*/ 	.byte	0x04, 0x1c
        /*008e*/ 	.short	(.L_1175 - .L_1174)


	//   ....[0]....
.L_1174:
        /*0090*/ 	.word	0x00005ff0


	//   ....[1]....
        /*0094*/ 	.word	0x00006130


	//   ....[2]....
        /*0098*/ 	.word	0x00006390


	//----- nvinfo : EIATTR_MAX_THREADS
	.align		4
.L_1175:
        /*009c*/ 	.byte	0x04, 0x05
        /*009e*/ 	.short	(.L_1177 - .L_1176)
.L_1176:
        /*00a0*/ 	.word	0x000001c0
        /*00a4*/ 	.word	0x00000001
        /*00a8*/ 	.word	0x00000001


	//----- nvinfo : EIATTR_CRS_STACK_SIZE
	.align		4
.L_1177:
        /*00ac*/ 	.byte	0x04, 0x1e
        /*00ae*/ 	.short	(.L_1179 - .L_1178)
.L_1178:
        /*00b0*/ 	.word	0x00000000


	//----- nvinfo : EIATTR_CBANK_PARAM_SIZE
	.align		4
.L_1179:
        /*00b4*/ 	.byte	0x03, 0x19
        /*00b6*/ 	.short	0x00b8


	//----- nvinfo : EIATTR_PARAM_CBANK
	.align		4
        /*00b8*/ 	.byte	0x04, 0x0a
        /*00ba*/ 	.short	(.L_1181 - .L_1180)
	.align		4
.L_1180:
        /*00bc*/ 	.word	index@(.nv.constant0._Z35group_norm_nhwc_bwd_one_pass_kernelI11Fp32IOFp16WLi256ELi28ELi448EEv26Group_norm_nhwc_bwd_params)
        /*00c0*/ 	.short	0x0210
        /*00c2*/ 	.short	0x00b8


	//----- nvinfo : EIATTR_SW_WAR
	.align		4
.L_1181:
        /*00c4*/ 	.byte	0x04, 0x36
        /*00c6*/ 	.short	(.L_1183 - .L_1182)
.L_1182:
        /*00c8*/ 	.word	0x00000008
.L_1183:


//--------------------- .nv.info._Z35group_norm_nhwc_bwd_one_pass_kernelI11Fp32IOFp16WLi512ELi28ELi448EEv26Group_norm_nhwc_bwd_params --------------------------
	.section	.nv.info._Z35group_norm_nhwc_bwd_one_pass_kernelI11Fp32IOFp16WLi512ELi28ELi448EEv26Group_norm_nhwc_bwd_params,"",@"SHT_CUDA_INFO"
	.sectionflags	@""
	.align	4


	//----- nvinfo : EIATTR_CUDA_API_VERSION
	.align		4
        /*0000*/ 	.byte	0x04, 0x37
        /*0002*/ 	.short	(.L_1185 - .L_1184)
.L_1184:
        /*0004*/ 	.word	0x00000082


	//----- nvinfo : EIATTR_KPARAM_INFO
	.align		4
.L_1185:
        /*0008*/ 	.byte	0x04, 0x17
        /*000a*/ 	.short	(.L_1187 - .L_1186)
.L_1186:
        /*000c*/ 	.word	0x00000000
        /*0010*/ 	.short	0x0000
        /*0012*/ 	.short	0x0000
        /*0014*/ 	.byte	0x00, 0xf0, 0xe1, 0x02


	//----- nvinfo : EIATTR_SPARSE_MMA_MASK
	.align		4
.L_1187:
        /*0018*/ 	.byte	0x03, 0x50
        /*001a*/ 	.short	0x0000


	//----- nvinfo : EIATTR_MAXREG_COUNT
	.align		4
        /*001c*/ 	.byte	0x03, 0x1b
        /*001e*/ 	.short	0x0080


	//----- nvinfo : EIATTR_NUM_BARRIERS
	.align		4
        /*0020*/ 	.byte	0x02, 0x4c
        /*0022*/ 	.byte	0x01
	.zero		1


	//----- nvinfo : EIATTR_MERCURY_ISA_VERSION
	.align		4
        /*0024*/ 	.byte	0x03, 0x5f
        /*0026*/ 	.short	0x0101


	//----- nvinfo : EIATTR_INT_WARP_WIDE_INSTR_OFFSETS
	.align		4
        /*0028*/ 	.byte	0x04, 0x31
        /*002a*/ 	.short	(.L_1189 - .L_1188)


	//   ....[0]....
.L_1188:
        /*002c*/ 	.word	0x000056f0


	//   ....[1]....
        /*0030*/ 	.word	0x00009580


	//----- nvinfo : EIATTR_COOP_GROUP_MASK_REGIDS
	.align		4
.L_1189:
        /*0034*/ 	.byte	0x04, 0x29
        /*0036*/ 	.short	(.L_1191 - .L_1190)


	//   ....[0]....
.L_1190:
        /*0038*/ 	.word	0xffffffff


	//   ....[1]....
        /*003c*/ 	.word	0xffffffff


	//   ....[2]....
        /*0040*/ 	.word	0xffffffff


	//   ....[3]....
        /*0044*/ 	.word	0xffffffff


	//   ....[4]....
        /*0048*/ 	.word	0xffffffff


	//   ....[5]....
        /*004c*/ 	.word	0xffffffff


	//   ....[6]....
        /*0050*/ 	.word	0xffffffff


	//   ....[7]....
        /*0054*/ 	.word	0xffffffff


	//   ....[8]....
        /*0058*/ 	.word	0xffffffff


	//   ....[9]....
        /*005c*/ 	.word	0xffffffff


	//----- nvinfo : EIATTR_COOP_GROUP_INSTR_OFFSETS
	.align		4
.L_1191:
        /*0060*/ 	.byte	0x04, 0x28
        /*0062*/ 	.short	(.L_1193 - .L_1192)


	//   ....[0]....
.L_1192:
        /*0064*/ 	.word	0x000044c0


	//   ....[1]....
        /*0068*/ 	.word	0x00004500


	//   ....[2]....
        /*006c*/ 	.word	0x00004690


	//   ....[3]....
        /*0070*/ 	.word	0x000046d0


	//   ....[4]....
        /*0074*/ 	.word	0x00004740


	//   ....[5]....
        /*0078*/ 	.word	0x00004760


	//   ....[6]....
        /*007c*/ 	.word	0x00004790


	//   ....[7]....
        /*0080*/ 	.word	0x000047b0


	//   ....[8]....
        /*0084*/ 	.word	0x000047e0


	//   ....[9]....
        /*0088*/ 	.word	0x00004800


	//----- nvinfo : EIATTR_EXIT_INSTR_OFFSETS
	.align		4
.L_1193:
        /*008c*/ 	.byte	0x04, 0x1c
        /*008e*/ 	.short	(.L_1195 - .L_1194)


	//   ....[0]....
.L_1194:
        /*0090*/ 	.word	0x00009610


	//   ....[1]....
        /*0094*/ 	.word	0x00009750


	//   ....[2]....
        /*0098*/ 	.word	0x000099b0


	//----- nvinfo : EIATTR_MAX_THREADS
	.align		4
.L_1195:
        /*009c*/ 	.byte	0x04, 0x05
        /*009e*/ 	.short	(.L_1197 - .L_1196)
.L_1196:
        /*00a0*/ 	.word	0x000001c0
        /*00a4*/ 	.word	0x00000001
        /*00a8*/ 	.word	0x00000001


	//----- nvinfo : EIATTR_CRS_STACK_SIZE
	.align		4
.L_1197:
        /*00ac*/ 	.byte	0x04, 0x1e
        /*00ae*/ 	.short	(.L_1199 - .L_1198)
.L_1198:
        /*00b0*/ 	.word	0x00000000


	//----- nvinfo : EIATTR_CBANK_PARAM_SIZE
	.align		4
.L_1199:
        /*00b4*/ 	.byte	0x03, 0x19
        /*00b6*/ 	.short	0x00b8


	//----- nvinfo : EIATTR_PARAM_CBANK
	.align		4
        /*00b8*/ 	.byte	0x04, 0x0a
        /*00ba*/ 	.short	(.L_1201 - .L_1200)
	.align		4
.L_1200:
        /*00bc*/ 	.word	index@(.nv.constant0._Z35group_norm_nhwc_bwd_one_pass_kernelI11Fp32IOFp16WLi512ELi28ELi448EEv26Group_norm_nhwc_bwd_params)
        /*00c0*/ 	.short	0x0210
        /*00c2*/ 	.short	0x00b8


	//----- nvinfo : EIATTR_SW_WAR
	.align		4
.L_1201:
        /*00c4*/ 	.byte	0x04, 0x36
        /*00c6*/ 	.short	(.L_1203 - .L_1202)
.L_1202:
        /*00c8*/ 	.word	0x00000008
.L_1203:


//--------------------- .nv.info._Z35group_norm_nhwc_fwd_one_pass_kernelI11Bf16IOFp32WLi64ELi28ELi448EEv26Group_norm_nhwc_fwd_params --------------------------
	.section	.nv.info._Z35group_norm_nhwc_fwd_one_pass_kernelI11Bf16IOFp32WLi64ELi28ELi448EEv26Group_norm_nhwc_fwd_params,"",@"SHT_CUDA_INFO"
	.sectionflags	@""
	.align	4


	//----- nvinfo : EIATTR_CUDA_API_VERSION
	.align		4
        /*0000*/ 	.byte	0x04, 0x37
        /*0002*/ 	.short	(.L_1205 - .L_1204)
.L_1204:
        /*0004*/ 	.word	0x00000082


	//----- nvinfo : EIATTR_KPARAM_INFO
	.align		4
.L_1205:
        /*0008*/ 	.byte	0x04, 0x17
        /*000a*/ 	.short	(.L_1207 - .L_1206)
.L_1206:
        /*000c*/ 	.word	0x00000000
        /*0010*/ 	.short	0x0000
        /*0012*/ 	.short	0x0000
        /*0014*/ 	.byte	0x00, 0xf0, 0x81, 0x02


	//----- nvinfo : EIATTR_SPARSE_MMA_MASK
	.align		4
.L_1207:
        /*0018*/ 	.byte	0x03, 0x50
        /*001a*/ 	.short	0x0000


	//----- nvinfo : EIATTR_MAXREG_COUNT
	.align		4
        /*001c*/ 	.byte	0x03, 0x1b
        /*001e*/ 	.short	0x0080


	//----- nvinfo : EIATTR_NUM_BARRIERS
	.align		4
        /*0020*/ 	.byte	0x02, 0x4c
        /*0022*/ 	.byte	0x01
	.zero		1


	//----- nvinfo : EIATTR_MERCURY_ISA_VERSION
	.align		4
        /*0024*/ 	.byte	0x03, 0x5f
        /*0026*/ 	.short	0x0101


	//----- nvinfo : EIATTR_COOP_GROUP_MASK_REGIDS
	.align		4
        /*0028*/ 	.byte	0x04, 0x29
        /*002a*/ 	.short	(.L_1209 - .L_1208)


	//   ....[0]....
.L_1208:
        /*002c*/ 	.word	0xffffffff


	//   ....[1]....
        /*0030*/ 	.word	0xffffffff


	//   ....[2]....
        /*0034*/ 	.word	0xffffffff


	//   ....[3]....
        /*0038*/ 	.word	0xffffffff


	//   ....[4]....
        /*003c*/ 	.word	0xffffffff


	//   ....[5]....
        /*0040*/ 	.word	0xffffffff


	//   ....[6]....
        /*0044*/ 	.word	0xffffffff


	//   ....[7]....
        /*0048*/ 	.word	0xffffffff


	//   ....[8]....
        /*004c*/ 	.word	0xffffffff


	//   ....[9]....
        /*0050*/ 	.word	0xffffffff


	//----- nvinfo : EIATTR_COOP_GROUP_INSTR_OFFSETS
	.align		4
.L_1209:
        /*0054*/ 	.byte	0x04, 0x28
        /*0056*/ 	.short	(.L_1211 - .L_1210)


	//   ....[0]....
.L_1210:
        /*0058*/ 	.word	0x00000770


	//   ....[1]....
        /*005c*/ 	.word	0x00000780


	//   ....[2]....
        /*0060*/ 	.word	0x000007b0


	//   ....[3]....
        /*0064*/ 	.word	0x000007d0


	//   ....[4]....
        /*0068*/ 	.word	0x00000800


	//   ....[5]....
        /*006c*/ 	.word	0x00000820


	//   ....[6]....
        /*0070*/ 	.word	0x00000850


	//   ....[7]....
        /*0074*/ 	.word	0x00000870


	//   ....[8]....
        /*0078*/ 	.word	0x000008a0


	//   ....[9]....
        /*007c*/ 	.word	0x000008c0


	//----- nvinfo : EIATTR_EXIT_INSTR_OFFSETS
	.align		4
.L_1211:
        /*0080*/ 	.byte	0x04, 0x1c
        /*0082*/ 	.short	(.L_1213 - .L_1212)


	//   ....[0]....
.L_1212:
        /*0084*/ 	.word	0x00000060


	//   ....[1]....
        /*0088*/ 	.word	0x00001cb0


	//----- nvinfo : EIATTR_MAX_THREADS
	.align		4
.L_1213:
        /*008c*/ 	.byte	0x04, 0x05
        /*008e*/ 	.short	(.L_1215 - .L_1214)
.L_1214:
        /*0090*/ 	.word	0x000001c0
        /*0094*/ 	.word	0x00000001
        /*0098*/ 	.word	0x00000001


	//----- nvinfo : EIATTR_CRS_STACK_SIZE
	.align		4
.L_1215:
        /*009c*/ 	.byte	0x04, 0x1e
        /*009e*/ 	.short	(.L_1217 - .L_1216)
.L_1216:
        /*00a0*/ 	.word	0x00000000


	//----- nvinfo : EIATTR_CBANK_PARAM_SIZE
	.align		4
.L_1217:
        /*00a4*/ 	.byte	0x03, 0x19
        /*00a6*/ 	.short	0x00a0


	//----- nvinfo : EIATTR_PARAM_CBANK
	.align		4
        /*00a8*/ 	.byte	0x04, 0x0a
        /*00aa*/ 	.short	(.L_1219 - .L_1218)
	.align		4
.L_1218:
        /*00ac*/ 	.word	index@(.nv.constant0._Z35group_norm_nhwc_fwd_one_pass_kernelI11Bf16IOFp32WLi64ELi28ELi448EEv26Group_norm_nhwc_fwd_params)
        /*00b0*/ 	.short	0x0210
        /*00b2*/ 	.short	0x00a0


	//----- nvinfo : EIATTR_SW_WAR
	.align		4
.L_1219:
        /*00b4*/ 	.byte	0x04, 0x36
        /*00b6*/ 	.short	(.L_1221 - .L_1220)
.L_1220:
        /*00b8*/ 	.word	0x00000008
.L_1221:


//--------------------- .nv.info._Z35group_norm_nhwc_fwd_one_pass_kernelI11Bf16IOFp32WLi128ELi28ELi448EEv26Group_norm_nhwc_fwd_params --------------------------
	.section	.nv.info._Z35group_norm_nhwc_fwd_one_pass_kernelI11Bf16IOFp32WLi128ELi28ELi448EEv26Group_norm_nhwc_fwd_params,"",@"SHT_CUDA_INFO"
	.sectionflags	@""
	.align	4


	//----- nvinfo : EIATTR_CUDA_API_VERSION
	.align		4
        /*0000*/ 	.byte	0x04, 0x37
        /*0002*/ 	.short	(.L_1223 - .L_1222)
.L_1222:
        /*0004*/ 	.word	0x00000082


	//----- nvinfo : EIATTR_KPARAM_INFO
	.align		4
.L_1223:
        /*0008*/ 	.byte	0x04, 0x17
        /*000a*/ 	.short	(.L_1225 - .L_1224)
.L_1224:
        /*000c*/ 	.word	0x00000000
        /*0010*/ 	.short	0x0000
        /*0012*/ 	.short	0x0000
        /*0014*/ 	.byte	0x00, 0xf0, 0x81, 0x02


	//----- nvinfo : EIATTR_SPARSE_MMA_MASK
	.align		4
.L_1225:
        /*0018*/ 	.byte	0x03, 0x50
        /*001a*/ 	.short	0x0000


	//----- nvinfo : EIATTR_MAXREG_COUNT
	.align		4
        /*001c*/ 	.byte	0x03, 0x1b
        /*001e*/ 	.short	0x0080


	//----- nvinfo : EIATTR_NUM_BARRIERS
	.align		4
        /*0020*/ 	.byte	0x02, 0x4c
        /*0022*/ 	.byte	0x01
	.zero		1


	//----- nvinfo : EIATTR_MERCURY_ISA_VERSION
	.align		4
        /*0024*/ 	.byte	0x03, 0x5f
        /*0026*/ 	.short	0x0101


	//----- nvinfo : EIATTR_COOP_GROUP_MASK_REGIDS
	.align		4
        /*0028*/ 	.byte	0x04, 0x29
        /*002a*/ 	.short	(.L_1227 - .L_1226)


	//   ....[0]....
.L_1226:
        /*002c*/ 	.word	0xffffffff


	//   ....[1]....
        /*0030*/ 	.word	0xffffffff


	//   ....[2]....
        /*0034*/ 	.word	0xffffffff


	//   ....[3]....
        /*0038*/ 	.word	0xffffffff


	//   ....[4]....
        /*003c*/ 	.word	0xffffffff


	//   ....[5]....
        /*0040*/ 	.word	0xffffffff


	//   ....[6]....
        /*0044*/ 	.word	0xffffffff


	//   ....[7]....
        /*0048*/ 	.word	0xffffffff


	//   ....[8]....
        /*004c*/ 	.word	0xffffffff


	//   ....[9]....
        /*0050*/ 	.word	0xffffffff


	//----- nvinfo : EIATTR_COOP_GROUP_INSTR_OFFSETS
	.align		4
.L_1227:
        /*0054*/ 	.byte	0x04, 0x28
        /*0056*/ 	.short	(.L_1229 - .L_1228)


	//   ....[0]....
.L_1228:
        /*0058*/ 	.word	0x00000aa0


	//   ....[1]....
        /*005c*/ 	.word	0x00000ab0


	//   ....[2]....
        /*0060*/ 	.word	0x00000ae0


	//   ....[3]....
        /*0064*/ 	.word	0x00000b00


	//   ....[4]....
        /*0068*/ 	.word	0x00000b30


	//   ....[5]....
        /*006c*/ 	.word	0x00000b50


	//   ....[6]....
        /*0070*/ 	.word	0x00000b80


	//   ....[7]....
        /*0074*/ 	.word	0x00000ba0


	//   ....[8]....
        /*0078*/ 	.word	0x00000bd0


	//   ....[9]....
        /*007c*/ 	.word	0x00000bf0


	//----- nvinfo : EIATTR_EXIT_INSTR_OFFSETS
	.align		4
.L_1229:
        /*0080*/ 	.byte	0x04, 0x1c
        /*0082*/ 	.short	(.L_1231 - .L_1230)


	//   ....[0]....
.L_1230:
        /*0084*/ 	.word	0x00000060


	//   ....[1]....
        /*0088*/ 	.word	0x000024d0


	//----- nvinfo : EIATTR_MAX_THREADS
	.align		4
.L_1231:
        /*008c*/ 	.byte	0x04, 0x05
        /*008e*/ 	.short	(.L_1233 - .L_1232)
.L_1232:
        /*0090*/ 	.word	0x000001c0
        /*0094*/ 	.word	0x00000001
        /*0098*/ 	.word	0x00000001


	//----- nvinfo : EIATTR_CRS_STACK_SIZE
	.align		4
.L_1233:
        /*009c*/ 	.byte	0x04, 0x1e
        /*009e*/ 	.short	(.L_1235 - .L_1234)
.L_1234:
        /*00a0*/ 	.word	0x00000000


	//----- nvinfo : EIATTR_CBANK_PARAM_SIZE
	.align		4
.L_1235:
        /*00a4*/ 	.byte	0x03, 0x19
        /*00a6*/ 	.short	0x00a0


	//----- nvinfo : EIATTR_PARAM_CBANK
	.align		4
        /*00a8*/ 	.byte	0x04, 0x0a
        /*00aa*/ 	.short	(.L_1237 - .L_1236)
	.align		4
.L_1236:
        /*00ac*/ 	.word	index@(.nv.constant0._Z35group_norm_nhwc_fwd_one_pass_kernelI11Bf16IOFp32WLi128ELi28ELi448EEv26Group_norm_nhwc_fwd_params)
        /*00b0*/ 	.short	0x0210
        /*00b2*/ 	.short	0x00a0


	//----- nvinfo : EIATTR_SW_WAR
	.align		4
.L_1237:
        /*00b4*/ 	.byte	0x04, 0x36
        /*00b6*/ 	.short	(.L_1239 - .L_1238)
.L_1238:
        /*00b8*/ 	.word	0x00000008
.L_1239:


//--------------------- .nv.info._Z35group_norm_nhwc_fwd_one_pass_kernelI11Bf16IOFp32WLi256ELi28ELi448EEv26Group_norm_nhwc_fwd_params --------------------------
	.section	.nv.info._Z35group_norm_nhwc_fwd_one_pass_kernelI11Bf16IOFp32WLi256ELi28ELi448EEv26Group_norm_nhwc_fwd_params,"",@"SHT_CUDA_INFO"
	.sectionflags	@""
	.align	4


	//----- nvinfo : EIATTR_CUDA_API_VERSION
	.align		4
        /*0000*/ 	.byte	0x04, 0x37
        /*0002*/ 	.short	(.L_1241 - .L_1240)
.L_1240:
        /*0004*/ 	.word	0x00000082


	//----- nvinfo : EIATTR_KPARAM_INFO
	.align		4
.L_1241:
        /*0008*/ 	.byte	0x04, 0x17
        /*000a*/ 	.short	(.L_1243 - .L_1242)
.L_1242:
        /*000c*/ 	.word	0x00000000
        /*0010*/ 	.short	0x0000
        /*0012*/ 	.short	0x0000
        /*0014*/ 	.byte	0x00, 0xf0, 0x81, 0x02


	//----- nvinfo : EIATTR_SPARSE_MMA_MASK
	.align		4
.L_1243:
        /*0018*/ 	.byte	0x03, 0x50
        /*001a*/ 	.short	0x0000


	//----- nvinfo : EIATTR_MAXREG_COUNT
	.align		4
        /*001c*/ 	.byte	0x03, 0x1b
        /*001e*/ 	.short	0x0080


	//----- nvinfo : EIATTR_NUM_BARRIERS
	.align		4
        /*0020*/ 	.byte	0x02, 0x4c
        /*0022*/ 	.byte	0x01
	.zero		1


	//----- nvinfo : EIATTR_MERCURY_ISA_VERSION
	.align		4
        /*0024*/ 	.byte	0x03, 0x5f
        /*0026*/ 	.short	0x0101


	//----- nvinfo : EIATTR_COOP_GROUP_MASK_REGIDS
	.align		4
        /*0028*/ 	.byte	0x04, 0x29
        /*002a*/ 	.short	(.L_1245 - .L_1244)


	//   ....[0]....
.L_1244:
        /*002c*/ 	.word	0xffffffff


	//   ....[1]....
        /*0030*/ 	.word	0xffffffff


	//   ....[2]....
        /*0034*/ 	.word	0xffffffff


	//   ....[3]....
        /*0038*/ 	.word	0xffffffff


	//   ....[4]....
        /*003c*/ 	.word	0xffffffff


	//   ....[5]....
        /*0040*/ 	.word	0xffffffff


	//   ....[6]....
        /*0044*/ 	.word	0xffffffff


	//   ....[7]....
        /*0048*/ 	.word	0xffffffff


	//   ....[8]....
        /*004c*/ 	.word	0xffffffff


	//   ....[9]....
        /*0050*/ 	.word	0xffffffff


	//----- nvinfo : EIATTR_COOP_GROUP_INSTR_OFFSETS
	.align		4
.L_1245:
        /*0054*/ 	.byte	0x04, 0x28
        /*0056*/ 	.short	(.L_1247 - .L_1246)


	//   ....[0]....
.L_1246:
        /*0058*/ 	.word	0x000010e0


	//   ....[1]....
        /*005c*/ 	.word	0x000010f0


	//   ....[2]....
        /*0060*/ 	.word	0x00001120


	//   ....[3]....
        /*0064*/ 	.word	0x00001130


	//   ....[4]....
        /*0068*/ 	.word	0x00001170


	//   ....[5]....
        /*006c*/ 	.word	0x00001180


	//   ....[6]....
        /*0070*/ 	.word	0x000011c0


	//   ....[7]....
        /*0074*/ 	.word	0x000011d0


	//   ....[8]....
        /*0078*/ 	.word	0x00001210


	//   ....[9]....
        /*007c*/ 	.word	0x00001220


	//----- nvinfo : EIATTR_EXIT_INSTR_OFFSETS
	.align		4
.L_1247:
        /*0080*/ 	.byte	0x04, 0x1c
        /*0082*/ 	.short	(.L_1249 - .L_1248)


	//   ....[0]....
.L_1248:
        /*0084*/ 	.word	0x00000070


	//   ....[1]....
        /*0088*/ 	.word	0x00003c20


	//----- nvinfo : EIATTR_MAX_THREADS
	.align		4
.L_1249:
        /*008c*/ 	.byte	0x04, 0x05
        /*008e*/ 	.short	(.L_1251 - .L_1250)
.L_1250:
        /*0090*/ 	.word	0x000001c0
        /*0094*/ 	.word	0x00000001
        /*0098*/ 	.word	0x00000001


	//----- nvinfo : EIATTR_CRS_STACK_SIZE
	.align		4
.L_1251:
        /*009c*/ 	.byte	0x04, 0x1e
        /*009e*/ 	.short	(.L_1253 - .L_1252)
.L_1252:
        /*00a0*/ 	.word	0x00000000


	//----- nvinfo : EIATTR_CBANK_PARAM_SIZE
	.align		4
.L_1253:
        /*00a4*/ 	.byte	0x03, 0x19
        /*00a6*/ 	.short	0x00a0


	//----- nvinfo : EIATTR_PARAM_CBANK
	.align		4
        /*00a8*/ 	.byte	0x04, 0x0a
        /*00aa*/ 	.short	(.L_1255 - .L_1254)
	.align		4
.L_1254:
        /*00ac*/ 	.word	index@(.nv.constant0._Z35group_norm_nhwc_fwd_one_pass_kernelI11Bf16IOFp32WLi256ELi28ELi448EEv26Group_norm_nhwc_fwd_params)
        /*00b0*/ 	.short	0x0210
        /*00b2*/ 	.short	0x00a0


	//----- nvinfo : EIATTR_SW_WAR
	.align		4
.L_1255:
        /*00b4*/ 	.byte	0x04, 0x36
        /*00b6*/ 	.short	(.L_1257 - .L_1256)
.L_1256:
        /*00b8*/ 	.word	0x00000008
.L_1257:


//--------------------- .nv.info._Z35group_norm_nhwc_fwd_one_pass_kernelI11Bf16IOFp32WLi512ELi28ELi448EEv26Group_norm_nhwc_fwd_params --------------------------
	.section	.nv.info._Z35group_norm_nhwc_fwd_one_pass_kernelI11Bf16IOFp32WLi512ELi28ELi448EEv26Group_norm_nhwc_fwd_params,"",@"SHT_CUDA_INFO"
	.sectionflags	@""
	.align	4


	//----- nvinfo : EIATTR_CUDA_API_VERSION
	.align		4
        /*0000*/ 	.byte	0x04, 0x37
        /*0002*/ 	.short	(.L_1259 - .L_1258)
.L_1258:
        /*0004*/ 	.word	0x00000082


	//----- nvinfo : EIATTR_KPARAM_INFO
	.align		4
.L_1259:
        /*0008*/ 	.byte	0x04, 0x17
        /*000a*/ 	.short	(.L_1261 - .L_1260)
.L_1260:
        /*000c*/ 	.word	0x00000000
        /*0010*/ 	.short	0x0000
        /*0012*/ 	.short	0x0000
        /*0014*/ 	.byte	0x00, 0xf0, 0x81, 0x02


	//----- nvinfo : EIATTR_SPARSE_MMA_MASK
	.align		4
.L_1261:
        /*0018*/ 	.byte	0x03, 0x50
        /*001a*/ 	.short	0x0000


	//----- nvinfo : EIATTR_MAXREG_COUNT
	.align		4
        /*001c*/ 	.byte	0x03, 0x1b
        /*001e*/ 	.short	0x0080


	//----- nvinfo : EIATTR_NUM_BARRIERS
	.align		4
        /*0020*/ 	.byte	0x02, 0x4c
        /*0022*/ 	.byte	0x01
	.zero		1


	//----- nvinfo : EIATTR_MERCURY_ISA_VERSION
	.align		4
        /*0024*/ 	.byte	0x03, 0x5f
        /*0026*/ 	.short	0x0101


	//----- nvinfo : EIATTR_COOP_GROUP_MASK_REGIDS
	.align		4
        /*0028*/ 	.byte	0x04, 0x29
        /*002a*/ 	.short	(.L_1263 - .L_1262)


	//   ....[0]....
.L_1262:
        /*002c*/ 	.word	0xffffffff


	//   ....[1]....
        /*0030*/ 	.word	0xffffffff


	//   ....[2]....
        /*0034*/ 	.word	0xffffffff


	//   ....[3]....
        /*0038*/ 	.word	0xffffffff


	//   ....[4]....
        /*003c*/ 	.word	0xffffffff


	//   ....[5]....
        /*0040*/ 	.word	0xffffffff


	//   ....[6]....
        /*0044*/ 	.word	0xffffffff


	//   ....[7]....
        /*0048*/ 	.word	0xffffffff


	//   ....[8]....
        /*004c*/ 	.word	0xffffffff


	//   ....[9]....
        /*0050*/ 	.word	0xffffffff


	//----- nvinfo : EIATTR_COOP_GROUP_INSTR_OFFSETS
	.align		4
.L_1263:
        /*0054*/ 	.byte	0x04, 0x28
        /*0056*/ 	.short	(.L_1265 - .L_1264)


	//   ....[0]....
.L_1264:
        /*0058*/ 	.word	0x00001ca0


	//   ....[1]....
        /*005c*/ 	.word	0x00001cb0


	//   ....[2]....
        /*0060*/ 	.word	0x00001ce0


	//   ....[3]....
        /*0064*/ 	.word	0x00001cf0


	//   ....[4]....
        /*0068*/ 	.word	0x00001d30


	//   ....[5]....
        /*006c*/ 	.word	0x00001d40


	//   ....[6]....
        /*0070*/ 	.word	0x00001d80


	//   ....[7]....
        /*0074*/ 	.word	0x00001d90


	//   ....[8]....
        /*0078*/ 	.word	0x00001dd0


	//   ....[9]....
        /*007c*/ 	.word	0x00001de0


	//----- nvinfo : EIATTR_EXIT_INSTR_OFFSETS
	.align		4
.L_1265:
        /*0080*/ 	.byte	0x04, 0x1c
        /*0082*/ 	.short	(.L_1267 - .L_1266)


	//   ....[0]....
.L_1266:
        /*0084*/ 	.word	0x00000060


	//   ....[1]....
        /*0088*/ 	.word	0x000052a0


	//----- nvinfo : EIATTR_MAX_THREADS
	.align		4
.L_1267:
        /*008c*/ 	.byte	0x04, 0x05
        /*008e*/ 	.short	(.L_1269 - .L_1268)
.L_1268:
        /*0090*/ 	.word	0x000001c0
        /*0094*/ 	.word	0x00000001
        /*0098*/ 	.word	0x00000001


	//----- nvinfo : EIATTR_CRS_STACK_SIZE
	.align		4
.L_1269:
        /*009c*/ 	.byte	0x04, 0x1e
        /*009e*/ 	.short	(.L_1271 - .L_1270)
.L_1270:
        /*00a0*/ 	.word	0x00000000


	//----- nvinfo : EIATTR_CBANK_PARAM_SIZE
	.align		4
.L_1271:
        /*00a4*/ 	.byte	0x03, 0x19
        /*00a6*/ 	.short	0x00a0


	//----- nvinfo : EIATTR_PARAM_CBANK
	.align		4
        /*00a8*/ 	.byte	0x04, 0x0a
        /*00aa*/ 	.short	(.L_1273 - .L_1272)
	.align		4
.L_1272:
        /*00ac*/ 	.word	index@(.nv.constant0._Z35group_norm_nhwc_fwd_one_pass_kernelI11Bf16IOFp32WLi512ELi28ELi448EEv26Group_norm_nhwc_fwd_params)
        /*00b0*/ 	.short	0x0210
        /*00b2*/ 	.short	0x00a0


	//----- nvinfo : EIATTR_SW_WAR
	.align		4
.L_1273:
        /*00b4*/ 	.byte	0x04, 0x36
        /*00b6*/ 	.short	(.L_1275 - .L_1274)
.L_1274:
        /*00b8*/ 	.word	0x00000008
.L_1275:


//--------------------- .nv.info._Z35group_norm_nhwc_fwd_one_pass_kernelI11Bf16IOBf16WLi64ELi28ELi448EEv26Group_norm_nhwc_fwd_params --------------------------
	.section	.nv.info._Z35group_norm_nhwc_fwd_one_pass_kernelI11Bf16IOBf16WLi64ELi28ELi448EEv26Group_norm_nhwc_fwd_params,"",@"SHT_CUDA_INFO"
	.sectionflags	@""
	.align	4


	//----- nvinfo : EIATTR_CUDA_API_VERSION
	.align		4
        /*0000*/ 	.byte	0x04, 0x37
        /*0002*/ 	.short	(.L_1277 - .L_1276)
.L_1276:
        /*0004*/ 	.word	0x00000082


	//----- nvinfo : EIATTR_KPARAM_INFO
	.align		4
.L_1277:
        /*0008*/ 	.byte	0x04, 0x17
        /*000a*/ 	.short	(.L_1279 - .L_1278)
.L_1278:
        /*000c*/ 	.word	0x00000000
        /*0010*/ 	.short	0x0000
        /*0012*/ 	.short	0x0000
        /*0014*/ 	.byte	0x00, 0xf0, 0x81, 0x02


	//----- nvinfo : EIATTR_SPARSE_MMA_MASK
	.align		4
.L_1279:
        /*0018*/ 	.byte	0x03, 0x50
        /*001a*/ 	.short	0x0000


	//----- nvinfo : EIATTR_MAXREG_COUNT
	.align		4
        /*001c*/ 	.byte	0x03, 0x1b
        /*001e*/ 	.short	0x0080


	//----- nvinfo : EIATTR_NUM_BARRIERS
	.align		4
        /*0020*/ 	.byte	0x02, 0x4c
        /*0022*/ 	.byte	0x01
	.zero		1


	//----- nvinfo : EIATTR_MERCURY_ISA_VERSION
	.align		4
        /*0024*/ 	.byte	0x03, 0x5f
        /*0026*/ 	.short	0x0101


	//----- nvinfo : EIATTR_COOP_GROUP_MASK_REGIDS
	.align		4
        /*0028*/ 	.byte	0x04, 0x29
        /*002a*/ 	.short	(.L_1281 - .L_1280)


	//   ....[0]....
.L_1280:
        /*002c*/ 	.word	0xffffffff


	//   ....[1]....
        /*0030*/ 	.word	0xffffffff


	//   ....[2]....
        /*0034*/ 	.word	0xffffffff


	//   ....[3]....
        /*0038*/ 	.word	0xffffffff


	//   ....[4]....
        /*003c*/ 	.word	0xffffffff


	//   ....[5]....
        /*0040*/ 	.word	0xffffffff


	//   ....[6]....
        /*0044*/ 	.word	0xffffffff


	//   ....[7]....
        /*0048*/ 	.word	0xffffffff


	//   ....[8]....
        /*004c*/ 	.word	0xffffffff


	//   ....[9]....
        /*0050*/ 	.word	0xffffffff


	//----- nvinfo : EIATTR_COOP_GROUP_INSTR_OFFSETS
	.align		4
.L_1281:
        /*0054*/ 	.byte	0x04, 0x28
        /*0056*/ 	.short	(.L_1283 - .L_1282)


	//   ....[0]....
.L_1282:
        /*0058*/ 	.word	0x00000770


	//   ....[1]....
        /*005c*/ 	.word	0x00000780


	//   ....[2]....
        /*0060*/ 	.word	0x000007b0


	//   ....[3]....
        /*0064*/ 	.word	0x000007d0


	//   ....[4]....
        /*0068*/ 	.word	0x00000800


	//   ....[5]....
        /*006c*/ 	.word	0x00000820


	//   ....[6]....
        /*0070*/ 	.word	0x00000850


	//   ....[7]....
        /*0074*/ 	.word	0x00000870


	//   ....[8]....
        /*0078*/ 	.word	0x000008a0


	//   ....[9]....
        /*007c*/ 	.word	0x000008c0


	//----- nvinfo : EIATTR_EXIT_INSTR_OFFSETS
	.align		4
.L_1283:
        /*0080*/ 	.byte	0x04, 0x1c
        /*0082*/ 	.short	(.L_1285 - .L_1284)


	//   ....[0]....
.L_1284:
        /*0084*/ 	.word	0x00000060


	//   ....[1]....
        /*0088*/ 	.word	0x00001cf0


	//----- nvinfo : EIATTR_MAX_THREADS
	.align		4
.L_1285:
        /*008c*/ 	.byte	0x04, 0x05
        /*008e*/ 	.short	(.L_1287 - .L_1286)
.L_1286:
        /*0090*/ 	.word	0x000001c0
        /*0094*/ 	.word	0x00000001
        /*0098*/ 	.word	0x00000001


	//----- nvinfo : EIATTR_CRS_STACK_SIZE
	.align		4
.L_1287:
        /*009c*/ 	.byte	0x04, 0x1e
        /*009e*/ 	.short	(.L_1289 - .L_1288)
.L_1288:
        /*00a0*/ 	.word	0x00000000


	//----- nvinfo : EIATTR_CBANK_PARAM_SIZE
	.align		4
.L_1289:
        /*00a4*/ 	.byte	0x03, 0x19
        /*00a6*/ 	.short	0x00a0


	//----- nvinfo : EIATTR_PARAM_CBANK
	.align		4
        /*00a8*/ 	.byte	0x04, 0x0a
        /*00aa*/ 	.short	(.L_1291 - .L_1290)
	.align		4
.L_1290:
        /*00ac*/ 	.word	index@(.nv.constant0._Z35group_norm_nhwc_fwd_one_pass_kernelI11Bf16IOBf16WLi64ELi28ELi448EEv26Group_norm_nhwc_fwd_params)
        /*00b0*/ 	.short	0x0210
        /*00b2*/ 	.short	0x00a0


	//----- nvinfo : EIATTR_SW_WAR
	.align		4
.L_1291:
        /*00b4*/ 	.byte	0x04, 0x36
        /*00b6*/ 	.short	(.L_1293 - .L_1292)
.L_1292:
        /*00b8*/ 	.word	0x00000008
.L_1293:


//--------------------- .nv.info._Z35group_norm_nhwc_fwd_one_pass_kernelI11Bf16IOBf16WLi128ELi28ELi448EEv26Group_norm_nhwc_fwd_params --------------------------
	.section	.nv.info._Z35group_norm_nhwc_fwd_one_pass_kernelI11Bf16IOBf16WLi128ELi28ELi448EEv26Group_norm_nhwc_fwd_params,"",@"SHT_CUDA_INFO"
	.sectionflags	@""
	.align	4


	//----- nvinfo : EIATTR_CUDA_API_VERSION
	.align		4
        /*0000*/ 	.byte	0x04, 0x37
        /*0002*/ 	.short	(.L_1295 - .L_1294)
.L_1294:
        /*0004*/ 	.word	0x00000082


	//----- nvinfo : EIATTR_KPARAM_INFO
	.align		4
.L_1295:
        /*0008*/ 	.byte	0x04, 0x17
        /*000a*/ 	.short	(.L_1297 - .L_1296)
.L_1296:
        /*000c*/ 	.word	0x00000000
        /*0010*/ 	.short	0x0000
        /*0012*/ 	.short	0x0000
        /*0014*/ 	.byte	0x00, 0xf0, 0x81, 0x02


	//----- nvinfo : EIATTR_SPARSE_MMA_MASK
	.align		4
.L_1297:
        /*0018*/ 	.byte	0x03, 0x50
        /*001a*/ 	.short	0x0000


	//----- nvinfo : EIATTR_MAXREG_COUNT
	.align		4
        /*001c*/ 	.byte	0x03, 0x1b
        /*001e*/ 	.short	0x0080


	//----- nvinfo : EIATTR_NUM_BARRIERS
	.align		4
        /*0020*/ 	.byte	0x02, 0x4c
        /*0022*/ 	.byte	0x01
	.zero		1


	//----- nvinfo : EIATTR_MERCURY_ISA_VERSION
	.align		4
        /*0024*/ 	.byte	0x03, 0x5f
        /*0026*/ 	.short	0x0101


	//----- nvinfo : EIATTR_COOP_GROUP_MASK_REGIDS
	.align		4
        /*0028*/ 	.byte	0x04, 0x29
        /*002a*/ 	.short	(.L_1299 - .L_1298)


	//   ....[0]....
.L_1298:
        /*002c*/ 	.word	0xffffffff


	//   ....[1]....
        /*0030*/ 	.word	0xffffffff


	//   ....[2]....
        /*0034*/ 	.word	0xffffffff


	//   ....[3]....
        /*0038*/ 	.word	0xffffffff


	//   ....[4]....
        /*003c*/ 	.word	0xffffffff


	//   ....[5]....
        /*0040*/ 	.word	0xffffffff


	//   ....[6]....
        /*0044*/ 	.word	0xffffffff


	//   ....[7]....
        /*0048*/ 	.word	0xffffffff


	//   ....[8]....
        /*004c*/ 	.word	0xffffffff


	//   ....[9]....
        /*0050*/ 	.word	0xffffffff


	//----- nvinfo : EIATTR_COOP_GROUP_INSTR_OFFSETS
	.align		4
.L_1299:
        /*0054*/ 	.byte	0x04, 0x28
        /*0056*/ 	.short	(.L_1301 - .L_1300)


	//   ....[0]....
.L_1300:
        /*0058*/ 	.word	0x00000a90


	//   ....[1]....
        /*005c*/ 	.word	0x00000aa0


	//   ....[2]....
        /*0060*/ 	.word	0x00000ad0


	//   ....[3]....
        /*0064*/ 	.word	0x00000ae0


	//   ....[4]....
        /*0068*/ 	.word	0x00000b20


	//   ....[5]....
        /*006c*/ 	.word	0x00000b30


	//   ....[6]....
        /*0070*/ 	.word	0x00000b70


	//   ....[7]....
        /*0074*/ 	.word	0x00000b80


	//   ....[8]....
        /*0078*/ 	.word	0x00000bc0


	//   ....[9]....
        /*007c*/ 	.word	0x00000bd0


	//----- nvinfo : EIATTR_EXIT_INSTR_OFFSETS
	.align		4
.L_1301:
        /*0080*/ 	.byte	0x04, 0x1c
        /*0082*/ 	.short	(.L_1303 - .L_1302)


	//   ....[0]....
.L_1302:
        /*0084*/ 	.word	0x00000060


	//   ....[1]....
        /*0088*/ 	.word	0x00002530


	//----- nvinfo : EIATTR_MAX_THREADS
	.align		4
.L_1303:
        /*008c*/ 	.byte	0x04, 0x05
        /*008e*/ 	.short	(.L_1305 - .L_1304)
.L_1304:
        /*0090*/ 	.word	0x000001c0
        /*0094*/ 	.word	0x00000001
        /*0098*/ 	.word	0x00000001


	//----- nvinfo : EIATTR_CRS_STACK_SIZE
	.align		4
.L_1305:
        /*009c*/ 	.byte	0x04, 0x1e
        /*009e*/ 	.short	(.L_1307 - .L_1306)
.L_1306:
        /*00a0*/ 	.word	0x00000000


	//----- nvinfo : EIATTR_CBANK_PARAM_SIZE
	.align		4
.L_1307:
        /*00a4*/ 	.byte	0x03, 0x19
        /*00a6*/ 	.short	0x00a0


	//----- nvinfo : EIATTR_PARAM_CBANK
	.align		4
        /*00a8*/ 	.byte	0x04, 0x0a
        /*00aa*/ 	.short	(.L_1309 - .L_1308)
	.align		4
.L_1308:
        /*00ac*/ 	.word	index@(.nv.constant0._Z35group_norm_nhwc_fwd_one_pass_kernelI11Bf16IOBf16WLi128ELi28ELi448EEv26Group_norm_nhwc_fwd_params)
        /*00b0*/ 	.short	0x0210
        /*00b2*/ 	.short	0x00a0


	//----- nvinfo : EIATTR_SW_WAR
	.align		4
.L_1309:
        /*00b4*/ 	.byte	0x04, 0x36
        /*00b6*/ 	.short	(.L_1311 - .L_1310)
.L_1310:
        /*00b8*/ 	.word	0x00000008
.L_1311:


//--------------------- .nv.info._Z35group_norm_nhwc_fwd_one_pass_kernelI11Bf16IOBf16WLi256ELi28ELi448EEv26Group_norm_nhwc_fwd_params --------------------------
	.section	.nv.info._Z35group_norm_nhwc_fwd_one_pass_kernelI11Bf16IOBf16WLi256ELi28ELi448EEv26Group_norm_nhwc_fwd_params,"",@"SHT_CUDA_INFO"
	.sectionflags	@""
	.align	4


	//----- nvinfo : EIATTR_CUDA_API_VERSION
	.align		4
        /*0000*/ 	.byte	0x04, 0x37
        /*0002*/ 	.short	(.L_1313 - .L_1312)
.L_1312:
        /*0004*/ 	.word	0x00000082


	//----- nvinfo : EIATTR_KPARAM_INFO
	.align		4
.L_1313:
        /*0008*/ 	.byte	0x04, 0x17
        /*000a*/ 	.short	(.L_1315 - .L_1314)
.L_1314:
        /*000c*/ 	.word	0x00000000
        /*0010*/ 	.short	0x0000
        /*0012*/ 	.short	0x0000
        /*0014*/ 	.byte	0x00, 0xf0, 0x81, 0x02


	//----- nvinfo : EIATTR_SPARSE_MMA_MASK
	.align		4
.L_1315:
        /*0018*/ 	.byte	0x03, 0x50
        /*001a*/ 	.short	0x0000


	//----- nvinfo : EIATTR_MAXREG_COUNT
	.align		4
        /*001c*/ 	.byte	0x03, 0x1b
        /*001e*/ 	.short	0x0080


	//----- nvinfo : EIATTR_NUM_BARRIERS
	.align		4
        /*0020*/ 	.byte	0x02, 0x4c
        /*0022*/ 	.byte	0x01
	.zero		1


	//----- nvinfo : EIATTR_MERCURY_ISA_VERSION
	.align		4
        /*0024*/ 	.byte	0x03, 0x5f
        /*0026*/ 	.short	0x0101


	//----- nvinfo : EIATTR_COOP_GROUP_MASK_REGIDS
	.align		4
        /*0028*/ 	.byte	0x04, 0x29
        /*002a*/ 	.short	(.L_1317 - .L_1316)


	//   ....[0]....
.L_1316:
        /*002c*/ 	.word	0xffffffff


	//   ....[1]....
        /*0030*/ 	.word	0xffffffff


	//   ....[2]....
        /*0034*/ 	.word	0xffffffff


	//   ....[3]....
        /*0038*/ 	.word	0xffffffff


	//   ....[4]....
        /*003c*/ 	.word	0xffffffff


	//   ....[5]....
        /*0040*/ 	.word	0xffffffff


	//   ....[6]....
        /*0044*/ 	.word	0xffffffff


	//   ....[7]....
        /*0048*/ 	.word	0xffffffff


	//   ....[8]....
        /*004c*/ 	.word	0xffffffff


	//   ....[9]....
        /*0050*/ 	.word	0xffffffff


	//----- nvinfo : EIATTR_COOP_GROUP_INSTR_OFFSETS
	.align		4
.L_1317:
        /*0054*/ 	.byte	0x04, 0x28
        /*0056*/ 	.short	(.L_1319 - .L_1318)


	//   ....[0]....
.L_1318:
        /*0058*/ 	.word	0x000010e0


	//   ....[1]....
        /*005c*/ 	.word	0x000010f0


	//   ....[2]....
        /*0060*/ 	.word	0x00001120


	//   ....[3]....
        /*0064*/ 	.word	0x00001130


	//   ....[4]....
        /*0068*/ 	.word	0x00001170


	//   ....[5]....
        /*006c*/ 	.word	0x00001180


	//   ....[6]....
        /*0070*/ 	.word	0x000011c0


	//   ....[7]....
        /*0074*/ 	.word	0x000011d0


	//   ....[8]....
        /*0078*/ 	.word	0x00001210


	//   ....[9]....
        /*007c*/ 	.word	0x00001220


	//----- nvinfo : EIATTR_EXIT_INSTR_OFFSETS
	.align		4
.L_1319:
        /*0080*/ 	.byte	0x04, 0x1c
        /*0082*/ 	.short	(.L_1321 - .L_1320)


	//   ....[0]....
.L_1320:
        /*0084*/ 	.word	0x00000070


	//   ....[1]....
        /*0088*/ 	.word	0x00003c80


	//----- nvinfo : EIATTR_MAX_THREADS
	.align		4
.L_1321:
        /*008c*/ 	.byte	0x04, 0x05
        /*008e*/ 	.short	(.L_1323 - .L_1322)
.L_1322:
        /*0090*/ 	.word	0x000001c0
        /*0094*/ 	.word	0x00000001
        /*0098*/ 	.word	0x00000001


	//----- nvinfo : EIATTR_CRS_STACK_SIZE
	.align		4
.L_1323:
        /*009c*/ 	.byte	0x04, 0x1e
        /*009e*/ 	.short	(.L_1325 - .L_1324)
.L_1324:
        /*00a0*/ 	.word	0x00000000


	//----- nvinfo : EIATTR_CBANK_PARAM_SIZE
	.align		4
.L_1325:
        /*00a4*/ 	.byte	0x03, 0x19
        /*00a6*/ 	.short	0x00a0


	//----- nvinfo : EIATTR_PARAM_CBANK
	.align		4
        /*00a8*/ 	.byte	0x04, 0x0a
        /*00aa*/ 	.short	(.L_1327 - .L_1326)
	.align		4
.L_1326:
        /*00ac*/ 	.word	index@(.nv.constant0._Z35group_norm_nhwc_fwd_one_pass_kernelI11Bf16IOBf16WLi256ELi28ELi448EEv26Group_norm_nhwc_fwd_params)
        /*00b0*/ 	.short	0x0210
        /*00b2*/ 	.short	0x00a0


	//----- nvinfo : EIATTR_SW_WAR
	.align		4
.L_1327:
        /*00b4*/ 	.byte	0x04, 0x36
        /*00b6*/ 	.short	(.L_1329 - .L_1328)
.L_1328:
        /*00b8*/ 	.word	0x00000008
.L_1329:


//--------------------- .nv.info._Z35group_norm_nhwc_fwd_one_pass_kernelI11Bf16IOBf16WLi512ELi28ELi448EEv26Group_norm_nhwc_fwd_params --------------------------
	.section	.nv.info._Z35group_norm_nhwc_fwd_one_pass_kernelI11Bf16IOBf16WLi512ELi28ELi448EEv26Group_norm_nhwc_fwd_params,"",@"SHT_CUDA_INFO"
	.sectionflags	@""
	.align	4


	//----- nvinfo : EIATTR_CUDA_API_VERSION
	.align		4
        /*0000*/ 	.byte	0x04, 0x37
        /*0002*/ 	.short	(.L_1331 - .L_1330)
.L_1330:
        /*0004*/ 	.word	0x00000082


	//----- nvinfo : EIATTR_KPARAM_INFO
	.align		4
.L_1331:
        /*0008*/ 	.byte	0x04, 0x17
        /*000a*/ 	.short	(.L_1333 - .L_1332)
.L_1332:
        /*000c*/ 	.word	0x00000000
        /*0010*/ 	.short	0x0000
        /*0012*/ 	.short	0x0000
        /*0014*/ 	.byte	0x00, 0xf0, 0x81, 0x02


	//----- nvinfo : EIATTR_SPARSE_MMA_MASK
	.align		4
.L_1333:
        /*0018*/ 	.byte	0x03, 0x50
        /*001a*/ 	.short	0x0000


	//----- nvinfo : EIATTR_MAXREG_COUNT
	.align		4
        /*001c*/ 	.byte	0x03, 0x1b
        /*001e*/ 	.short	0x0080


	//----- nvinfo : EIATTR_NUM_BARRIERS
	.align		4
        /*0020*/ 	.byte	0x02, 0x4c
        /*0022*/ 	.byte	0x01
	.zero		1


	//----- nvinfo : EIATTR_MERCURY_ISA_VERSION
	.align		4
        /*0024*/ 	.byte	0x03, 0x5f
        /*0026*/ 	.short	0x0101


	//----- nvinfo : EIATTR_COOP_GROUP_MASK_REGIDS
	.align		4
        /*0028*/ 	.byte	0x04, 0x29
        /*002a*/ 	.short	(.L_1335 - .L_1334)


	//   ....[0]....
.L_1334:
        /*002c*/ 	.word	0xffffffff


	//   ....[1]....
        /*0030*/ 	.word	0xffffffff


	//   ....[2]....
        /*0034*/ 	.word	0xffffffff


	//   ....[3]....
        /*0038*/ 	.word	0xffffffff


	//   ....[4]....
        /*003c*/ 	.word	0xffffffff


	//   ....[5]....
        /*0040*/ 	.word	0xffffffff


	//   ....[6]....
        /*0044*/ 	.word	0xffffffff


	//   ....[7]....
        /*0048*/ 	.word	0xffffffff


	//   ....[8]....
        /*004c*/ 	.word	0xffffffff


	//   ....[9]....
        /*0050*/ 	.word	0xffffffff


	//----- nvinfo : EIATTR_COOP_GROUP_INSTR_OFFSETS
	.align		4
.L_1335:
        /*0054*/ 	.byte	0x04, 0x28
        /*0056*/ 	.short	(.L_1337 - .L_1336)


	//   ....[0]....
.L_1336:
        /*0058*/ 	.word	0x00001c90


	//   ....[1]....
        /*005c*/ 	.word	0x00001ca0


	//   ....[2]....
        /*0060*/ 	.word	0x00001cd0


	//   ....[3]....
        /*0064*/ 	.word	0x00001ce0


	//   ....[4]....
        /*0068*/ 	.word	0x00001d20


	//   ....[5]....
        /*006c*/ 	.word	0x00001d30


	//   ....[6]....
        /*0070*/ 	.word	0x00001d70


	//   ....[7]....
        /*0074*/ 	.word	0x00001d80


	//   ....[8]....
        /*0078*/ 	.word	0x00001dc0


	//   ....[9]....
        /*007c*/ 	.word	0x00001dd0


	//----- nvinfo : EIATTR_EXIT_INSTR_OFFSETS
	.align		4
.L_1337:
        /*0080*/ 	.byte	0x04, 0x1c
        /*0082*/ 	.short	(.L_1339 - .L_1338)


	//   ....[0]....
.L_1338:
        /*0084*/ 	.word	0x00000060


	//   ....[1]....
        /*0088*/ 	.word	0x000052f0


	//----- nvinfo : EIATTR_MAX_THREADS
	.align		4
.L_1339:
        /*008c*/ 	.byte	0x04, 0x05
        /*008e*/ 	.short	(.L_1341 - .L_1340)
.L_1340:
        /*0090*/ 	.word	0x000001c0
        /*0094*/ 	.word	0x00000001
        /*0098*/ 	.word	0x00000001


	//----- nvinfo : EIATTR_CRS_STACK_SIZE
	.align		4
.L_1341:
        /*009c*/ 	.byte	0x04, 0x1e
        /*009e*/ 	.short	(.L_1343 - .L_1342)
.L_1342:
        /*00a0*/ 	.word	0x00000000


	//----- nvinfo : EIATTR_CBANK_PARAM_SIZE
	.align		4
.L_1343:
        /*00a4*/ 	.byte	0x03, 0x19
        /*00a6*/ 	.short	0x00a0


	//----- nvinfo : EIATTR_PARAM_CBANK
	.align		4
        /*00a8*/ 	.byte	0x04, 0x0a
        /*00aa*/ 	.short	(.L_1345 - .L_1344)
	.align		4
.L_1344:
        /*00ac*/ 	.word	index@(.nv.constant0._Z35group_norm_nhwc_fwd_one_pass_kernelI11Bf16IOBf16WLi512ELi28ELi448EEv26Group_norm_nhwc_fwd_params)
        /*00b0*/ 	.short	0x0210
        /*00b2*/ 	.short	0x00a0


	//----- nvinfo : EIATTR_SW_WAR
	.align		4
.L_1345:
        /*00b4*/ 	.byte	0x04, 0x36
        /*00b6*/ 	.short	(.L_1347 - .L_1346)
.L_1346:
        /*00b8*/ 	.word	0x00000008
.L_1347:


//--------------------- .nv.info._Z35group_norm_nhwc_fwd_one_pass_kernelI11Bf16IOFp16WLi64ELi28ELi448EEv26Group_norm_nhwc_fwd_params --------------------------
	.section	.nv.info._Z35group_norm_nhwc_fwd_one_pass_kernelI11Bf16IOFp16WLi64ELi28ELi448EEv26Group_norm_nhwc_fwd_params,"",@"SHT_CUDA_INFO"
	.sectionflags	@""
	.align	4


	//----- nvinfo : EIATTR_CUDA_API_VERSION
	.align		4
        /*0000*/ 	.byte	0x04, 0x37
        /*0002*/ 	.short	(.L_1349 - .L_1348)
.L_1348:
        /*0004*/ 	.word	0x00000082


	//----- nvinfo : EIATTR_KPARAM_INFO
	.align		4
.L_1349:
        /*0008*/ 	.byte	0x04, 0x17
        /*000a*/ 	.short	(.L_1351 - .L_1350)
.L_1350:
        /*000c*/ 	.word	0x00000000
        /*0010*/ 	.short	0x0000
        /*0012*/ 	.short	0x0000
        /*0014*/ 	.byte	0x00, 0xf0, 0x81, 0x02


	//----- nvinfo : EIATTR_SPARSE_MMA_MASK
	.align		4
.L_1351:
        /*0018*/ 	.byte	0x03, 0x50
        /*001a*/ 	.short	0x0000


	//----- nvinfo : EIATTR_MAXREG_COUNT
	.align		4
        /*001c*/ 	.byte	0x03, 0x1b
        /*001e*/ 	.short	0x0080


	//----- nvinfo : EIATTR_NUM_BARRIERS
	.align		4
        /*0020*/ 	.byte	0x02, 0x4c
        /*0022*/ 	.byte	0x01
	.zero		1


	//----- nvinfo : EIATTR_MERCURY_ISA_VERSION
	.align		4
        /*0024*/ 	.byte	0x03, 0x5f
        /*0026*/ 	.short	0x0101


	//----- nvinfo : EIATTR_COOP_GROUP_MASK_REGIDS
	.align		4
        /*0028*/ 	.byte	0x04, 0x29
        /*002a*/ 	.short	(.L_1353 - .L_1352)


	//   ....[0]....
.L_1352:
        /*002c*/ 	.word	0xffffffff


	//   ....[1]....
        /*0030*/ 	.word	0xffffffff


	//   ....[2]....
        /*0034*/ 	.word	0xffffffff


	//   ....[3]....
        /*0038*/ 	.word	0xffffffff


	//   ....[4]....
        /*003c*/ 	.word	0xffffffff


	//   ....[5]....
        /*0040*/ 	.word	0xffffffff


	//   ....[6]....
        /*0044*/ 	.word	0xffffffff


	//   ....[7]....
        /*0048*/ 	.word	0xffffffff


	//   ....[8]....
        /*004c*/ 	.word	0xffffffff


	//   ....[9]....
        /*0050*/ 	.word	0xffffffff


	//----- nvinfo : EIATTR_COOP_GROUP_INSTR_OFFSETS
	.align		4
.L_1353:
        /*0054*/ 	.byte	0x04, 0x28
        /*0056*/ 	.short	(.L_1355 - .L_1354)


	//   ....[0]....
.L_1354:
        /*0058*/ 	.word	0x00000770


	//   ....[1]....
        /*005c*/ 	.word	0x00000780


	//   ....[2]....
        /*0060*/ 	.word	0x000007b0


	//   ....[3]....
        /*0064*/ 	.word	0x000007d0


	//   ....[4]....
        /*0068*/ 	.word	0x00000800


	//   ....[5]....
        /*006c*/ 	.word	0x00000820


	//   ....[6]....
        /*0070*/ 	.word	0x00000850


	//   ....[7]....
        /*0074*/ 	.word	0x00000870


	//   ....[8]....
        /*0078*/ 	.word	0x000008a0


	//   ....[9]....
        /*007c*/ 	.word	0x000008c0


	//----- nvinfo : EIATTR_EXIT_INSTR_OFFSETS
	.align		4
.L_1355:
        /*0080*/ 	.byte	0x04, 0x1c
        /*0082*/ 	.short	(.L_1357 - .L_1356)


	//   ....[0]....
.L_1356:
        /*0084*/ 	.word	0x00000060


	//   ....[1]....
        /*0088*/ 	.word	0x00001cf0


	//----- nvinfo : EIATTR_MAX_THREADS
	.align		4
.L_1357:
        /*008c*/ 	.byte	0x04, 0x05
        /*008e*/ 	.short	(.L_1359 - .L_1358)
.L_1358:
        /*0090*/ 	.word	0x000001c0
        /*0094*/ 	.word	0x00000001
        /*0098*/ 	.word	0x00000001


	//----- nvinfo : EIATTR_CRS_STACK_SIZE
	.align		4
.L_1359:
        /*009c*/ 	.byte	0x04, 0x1e
        /*009e*/ 	.short	(.L_1361 - .L_1360)
.L_1360:
        /*00a0*/ 	.word	0x00000000


	//----- nvinfo : EIATTR_CBANK_PARAM_SIZE
	.align		4
.L_1361:
        /*00a4*/ 	.byte	0x03, 0x19
        /*00a6*/ 	.short	0x00a0


	//----- nvinfo : EIATTR_PARAM_CBANK
	.align		4
        /*00a8*/ 	.byte	0x04, 0x0a
        /*00aa*/ 	.short	(.L_1363 - .L_1362)
	.align		4
.L_1362:
        /*00ac*/ 	.word	index@(.nv.constant0._Z35group_norm_nhwc_fwd_one_pass_kernelI11Bf16IOFp16WLi64ELi28ELi448EEv26Group_norm_nhwc_fwd_params)
        /*00b0*/ 	.short	0x0210
        /*00b2*/ 	.short	0x00a0


	//----- nvinfo : EIATTR_SW_WAR
	.align		4
.L_1363:
        /*00b4*/ 	.byte	0x04, 0x36
        /*00b6*/ 	.short	(.L_1365 - .L_1364)
.L_1364:
        /*00b8*/ 	.word	0x00000008
.L_1365:


//--------------------- .nv.info._Z35group_norm_nhwc_fwd_one_pass_kernelI11Bf16IOFp16WLi128ELi28ELi448EEv26Group_norm_nhwc_fwd_params --------------------------
	.section	.nv.info._Z35group_norm_nhwc_fwd_one_pass_kernelI11Bf16IOFp16WLi128ELi28ELi448EEv26Group_norm_nhwc_fwd_params,"",@"SHT_CUDA_INFO"
	.sectionflags	@""
	.align	4


	//----- nvinfo : EIATTR_CUDA_API_VERSION
	.align		4
        /*0000*/ 	.byte	0x04, 0x37
        /*0002*/ 	.short	(.L_1367 - .L_1366)
.L_1366:
        /*0004*/ 	.word	0x00000082


	//----- nvinfo : EIATTR_KPARAM_INFO
	.align		4
.L_1367:
        /*0008*/ 	.byte	0x04, 0x17
        /*000a*/ 	.short	(.L_1369 - .L_1368)
.L_1368:
        /*000c*/ 	.word	0x00000000
        /*0010*/ 	.short	0x0000
        /*0012*/ 	.short	0x0000
        /*0014*/ 	.byte	0x00, 0xf0, 0x81, 0x02


	//----- nvinfo : EIATTR_SPARSE_MMA_MASK
	.align		4
.L_1369:
        /*0018*/ 	.byte	0x03, 0x50
        /*001a*/ 	.short	0x0000


	//----- nvinfo : EIATTR_MAXREG_COUNT
	.align		4
        /*001c*/ 	.byte	0x03, 0x1b
        /*001e*/ 	.short	0x0080


	//----- nvinfo : EIATTR_NUM_BARRIERS
	.align		4
        /*0020*/ 	.byte	0x02, 0x4c
        /*0022*/ 	.byte	0x01
	.zero		1


	//----- nvinfo : EIATTR_MERCURY_ISA_VERSION
	.align		4
        /*0024*/ 	.byte	0x03, 0x5f
        /*0026*/ 	.short	0x0101


	//----- nvinfo : EIATTR_COOP_GROUP_MASK_REGIDS
	.align		4
        /*0028*/ 	.byte	0x04, 0x29
        /*002a*/ 	.short	(.L_1371 - .L_1370)


	//   ....[0]....
.L_1370:
        /*002c*/ 	.word	0xffffffff


	//   ....[1]....
        /*0030*/ 	.word	0xffffffff


	//   ....[2]....
        /*0034*/ 	.word	0xffffffff


	//   ....[3]....
        /*0038*/ 	.word	0xffffffff


	//   ....[4]....
        /*003c*/ 	.word	0xffffffff


	//   ....[5]....
        /*0040*/ 	.word	0xffffffff


	//   ....[6]....
        /*0044*/ 	.word	0xffffffff


	//   ....[7]....
        /*0048*/ 	.word	0xffffffff


	//   ....[8]....
        /*004c*/ 	.word	0xffffffff


	//   ....[9]....
        /*0050*/ 	.word	0xffffffff


	//----- nvinfo : EIATTR_COOP_GROUP_INSTR_OFFSETS
	.align		4
.L_1371:
        /*0054*/ 	.byte	0x04, 0x28
        /*0056*/ 	.short	(.L_1373 - .L_1372)


	//   ....[0]....
.L_1372:
        /*0058*/ 	.word	0x00000a90


	//   ....[1]....
        /*005c*/ 	.word	0x00000aa0


	//   ....[2]....
        /*0060*/ 	.word	0x00000ad0


	//   ....[3]....
        /*0064*/ 	.word	0x00000ae0


	//   ....[4]....
        /*0068*/ 	.word	0x00000b20


	//   ....[5]....
        /*006c*/ 	.word	0x00000b30


	//   ....[6]....
        /*0070*/ 	.word	0x00000b70


	//   ....[7]....
        /*0074*/ 	.word	0x00000b80


	//   ....[8]....
        /*0078*/ 	.word	0x00000bc0


	//   ....[9]....
        /*007c*/ 	.word	0x00000bd0


	//----- nvinfo : EIATTR_EXIT_INSTR_OFFSETS
	.align		4
.L_1373:
        /*0080*/ 	.byte	0x04, 0x1c
        /*0082*/ 	.short	(.L_1375 - .L_1374)


	//   ....[0]....
.L_1374:
        /*0084*/ 	.word	0x00000060


	//   ....[1]....
        /*0088*/ 	.word	0x00002530


	//----- nvinfo : EIATTR_MAX_THREADS
	.align		4
.L_1375:
        /*008c*/ 	.byte	0x04, 0x05
        /*008e*/ 	.short	(.L_1377 - .L_1376)
.L_1376:
        /*0090*/ 	.word	0x000001c0
        /*0094*/ 	.word	0x00000001
        /*0098*/ 	.word	0x00000001


	//----- nvinfo : EIATTR_CRS_STACK_SIZE
	.align		4
.L_1377:
        /*009c*/ 	.byte	0x04, 0x1e
        /*009e*/ 	.short	(.L_1379 - .L_1378)
.L_1378:
        /*00a0*/ 	.word	0x00000000


	//----- nvinfo : EIATTR_CBANK_PARAM_SIZE
	.align		4
.L_1379:
        /*00a4*/ 	.byte	0x03, 0x19
        /*00a6*/ 	.short	0x00a0


	//----- nvinfo : EIATTR_PARAM_CBANK
	.align		4
        /*00a8*/ 	.byte	0x04, 0x0a
        /*00aa*/ 	.short	(.L_1381 - .L_1380)
	.align		4
.L_1380:
        /*00ac*/ 	.word	index@(.nv.constant0._Z35group_norm_nhwc_fwd_one_pass_kernelI11Bf16IOFp16WLi128ELi28ELi448EEv26Group_norm_nhwc_fwd_params)
        /*00b0*/ 	.short	0x0210
        /*00b2*/ 	.short	0x00a0


	//----- nvinfo : EIATTR_SW_WAR
	.align		4
.L_1381:
        /*00b4*/ 	.byte	0x04, 0x36
        /*00b6*/ 	.short	(.L_1383 - .L_1382)
.L_1382:
        /*00b8*/ 	.word	0x00000008
.L_1383:


//--------------------- .nv.info._Z35group_norm_nhwc_fwd_one_pass_kernelI11Bf16IOFp16WLi256ELi28ELi448EEv26Group_norm_nhwc_fwd_params --------------------------
	.section	.nv.info._Z35group_norm_nhwc_fwd_one_pass_kernelI11Bf16IOFp16WLi256ELi28ELi448EEv26Group_norm_nhwc_fwd_params,"",@"SHT_CUDA_INFO"
	.sectionflags	@""
	.align	4


	//----- nvinfo : EIATTR_CUDA_API_VERSION
	.align		4
        /*0000*/ 	.byte	0x04, 0x37
        /*0002*/ 	.short	(.L_1385 - .L_1384)
.L_1384:
        /*0004*/ 	.word	0x00000082


	//----- nvinfo : EIATTR_KPARAM_INFO
	.align		4
.L_1385:
        /*0008*/ 	.byte	0x04, 0x17
        /*000a*/ 	.short	(.L_1387 - .L_1386)
.L_1386:
        /*000c*/ 	.word	0x00000000
        /*0010*/ 	.short	0x0000
        /*0012*/ 	.short	0x0000
        /*0014*/ 	.byte	0x00, 0xf0, 0x81, 0x02


	//----- nvinfo : EIATTR_SPARSE_MMA_MASK
	.align		4
.L_1387:
        /*0018*/ 	.byte	0x03, 0x50
        /*001a*/ 	.short	0x0000


	//----- nvinfo : EIATTR_MAXREG_COUNT
	.align		4
        /*001c*/ 	.byte	0x03, 0x1b
        /*001e*/ 	.short	0x0080


	//----- nvinfo : EIATTR_NUM_BARRIERS
	.align		4
        /*0020*/ 	.byte	0x02, 0x4c
        /*0022*/ 	.byte	0x01
	.zero		1


	//----- nvinfo : EIATTR_MERCURY_ISA_VERSION
	.align		4
        /*0024*/ 	.byte	0x03, 0x5f
        /*0026*/ 	.short	0x0101


	//----- nvinfo : EIATTR_COOP_GROUP_MASK_REGIDS
	.align		4
        /*0028*/ 	.byte	0x04, 0x29
        /*002a*/ 	.short	(.L_1389 - .L_1388)


	//   ....[0]....
.L_1388:
        /*002c*/ 	.word	0xffffffff


	//   ....[1]....
        /*0030*/ 	.word	0xffffffff


	//   ....[2]....
        /*0034*/ 	.word	0xffffffff


	//   ....[3]....
        /*0038*/ 	.word	0xffffffff


	//   ....[4]....
        /*003c*/ 	.word	0xffffffff


	//   ....[5]....
        /*0040*/ 	.word	0xffffffff


	//   ....[6]....
        /*0044*/ 	.word	0xffffffff


	//   ....[7]....
        /*0048*/ 	.word	0xffffffff


	//   ....[8]....
        /*004c*/ 	.word	0xffffffff


	//   ....[9]....
        /*0050*/ 	.word	0xffffffff


	//----- nvinfo : EIATTR_COOP_GROUP_INSTR_OFFSETS
	.align		4
.L_1389:
        /*0054*/ 	.byte	0x04, 0x28
        /*0056*/ 	.short	(.L_1391 - .L_1390)


	//   ....[0]....
.L_1390:
        /*0058*/ 	.word	0x000010e0


	//   ....[1]....
        /*005c*/ 	.word	0x000010f0


	//   ....[2]....
        /*0060*/ 	.word	0x00001120


	//   ....[3]....
        /*0064*/ 	.word	0x00001130


	//   ....[4]....
        /*0068*/ 	.word	0x00001170


	//   ....[5]....
        /*006c*/ 	.word	0x00001180


	//   ....[6]....
        /*0070*/ 	.word	0x000011c0


	//   ....[7]....
        /*0074*/ 	.word	0x000011d0


	//   ....[8]....
        /*0078*/ 	.word	0x00001210


	//   ....[9]....
        /*007c*/ 	.word	0x00001220


	//----- nvinfo : EIATTR_EXIT_INSTR_OFFSETS
	.align		4
.L_1391:
        /*0080*/ 	.byte	0x04, 0x1c
        /*0082*/ 	.short	(.L_1393 - .L_1392)


	//   ....[0]....
.L_1392:
        /*0084*/ 	.word	0x00000070


	//   ....[1]....
        /*0088*/ 	.word	0x00003c80


	//----- nvinfo : EIATTR_MAX_THREADS
	.align		4
.L_1393:
        /*008c*/ 	.byte	0x04, 0x05
        /*008e*/ 	.short	(.L_1395 - .L_1394)
.L_1394:
        /*0090*/ 	.word	0x000001c0
        /*0094*/ 	.word	0x00000001
        /*0098*/ 	.word	0x00000001


	//----- nvinfo : EIATTR_CRS_STACK_SIZE
	.align		4
.L_1395:
        /*009c*/ 	.byte	0x04, 0x1e
        /*009e*/ 	.short	(.L_1397 - .L_1396)
.L_1396:
        /*00a0*/ 	.word	0x00000000


	//----- nvinfo : EIATTR_CBANK_PARAM_SIZE
	.align		4
.L_1397:
        /*00a4*/ 	.byte	0x03, 0x19
        /*00a6*/ 	.short	0x00a0


	//----- nvinfo : EIATTR_PARAM_CBANK
	.align		4
        /*00a8*/ 	.byte	0x04, 0x0a
        /*00aa*/ 	.short	(.L_1399 - .L_1398)
	.align		4
.L_1398:
        /*00ac*/ 	.word	index@(.nv.constant0._Z35group_norm_nhwc_fwd_one_pass_kernelI11Bf16IOFp16WLi256ELi28ELi448EEv26Group_norm_nhwc_fwd_params)
        /*00b0*/ 	.short	0x0210
        /*00b2*/ 	.short	0x00a0


	//----- nvinfo : EIATTR_SW_WAR
	.align		4
.L_1399:
        /*00b4*/ 	.byte	0x04, 0x36
        /*00b6*/ 	.short	(.L_1401 - .L_1400)
.L_1400:
        /*00b8*/ 	.word	0x00000008
.L_1401:


//--------------------- .nv.info._Z35group_norm_nhwc_fwd_one_pass_kernelI11Bf16IOFp16WLi512ELi28ELi448EEv26Group_norm_nhwc_fwd_params --------------------------
	.section	.nv.info._Z35group_norm_nhwc_fwd_one_pass_kernelI11Bf16IOFp16WLi512ELi28ELi448EEv26Group_norm_nhwc_fwd_params,"",@"SHT_CUDA_INFO"
	.sectionflags	@""
	.align	4


	//----- nvinfo : EIATTR_CUDA_API_VERSION
	.align		4
        /*0000*/ 	.byte	0x04, 0x37
        /*0002*/ 	.short	(.L_1403 - .L_1402)
.L_1402:
        /*0004*/ 	.word	0x00000082


	//----- nvinfo : EIATTR_KPARAM_INFO
	.align		4
.L_1403:
        /*0008*/ 	.byte	0x04, 0x17
        /*000a*/ 	.short	(.L_1405 - .L_1404)
.L_1404:
        /*000c*/ 	.word	0x00000000
        /*0010*/ 	.short	0x0000
        /*0012*/ 	.short	0x0000
        /*0014*/ 	.byte	0x00, 0xf0, 0x81, 0x02


	//----- nvinfo : EIATTR_SPARSE_MMA_MASK
	.align		4
.L_1405:
        /*0018*/ 	.byte	0x03, 0x50
        /*001a*/ 	.short	0x0000


	//----- nvinfo : EIATTR_MAXREG_COUNT
	.align		4
        /*001c*/ 	.byte	0x03, 0x1b
        /*001e*/ 	.short	0x0080


	//----- nvinfo : EIATTR_NUM_BARRIERS
	.align		4
        /*0020*/ 	.byte	0x02, 0x4c
        /*0022*/ 	.byte	0x01
	.zero		1


	//----- nvinfo : EIATTR_MERCURY_ISA_VERSION
	.align		4
        /*0024*/ 	.byte	0x03, 0x5f
        /*0026*/ 	.short	0x0101


	//----- nvinfo : EIATTR_COOP_GROUP_MASK_REGIDS
	.align		4
        /*0028*/ 	.byte	0x04, 0x29
        /*002a*/ 	.short	(.L_1407 - .L_1406)


	//   ....[0]....
.L_1406:
        /*002c*/ 	.word	0xffffffff


	//   ....[1]....
        /*0030*/ 	.word	0xffffffff


	//   ....[2]....
        /*0034*/ 	.word	0xffffffff


	//   ....[3]....
        /*0038*/ 	.word	0xffffffff


	//   ....[4]....
        /*003c*/ 	.word	0xffffffff


	//   ....[5]....
        /*0040*/ 	.word	0xffffffff


	//   ....[6]....
        /*0044*/ 	.word	0xffffffff


	//   ....[7]....
        /*0048*/ 	.word	0xffffffff


	//   ....[8]....
        /*004c*/ 	.word	0xffffffff


	//   ....[9]....
        /*0050*/ 	.word	0xffffffff


	//----- nvinfo : EIATTR_COOP_GROUP_INSTR_OFFSETS
	.align		4
.L_1407:
        /*0054*/ 	.byte	0x04, 0x28
        /*0056*/ 	.short	(.L_1409 - .L_1408)


	//   ....[0]....
.L_1408:
        /*0058*/ 	.word	0x00001c90


	//   ....[1]....
        /*005c*/ 	.word	0x00001ca0


	//   ....[2]....
        /*0060*/ 	.word	0x00001cd0


	//   ....[3]....
        /*0064*/ 	.word	0x00001ce0


	//   ....[4]....
        /*0068*/ 	.word	0x00001d20


	//   ....[5]....
        /*006c*/ 	.word	0x00001d30


	//   ....[6]....
        /*0070*/ 	.word	0x00001d70


	//   ....[7]....
        /*0074*/ 	.word	0x00001d80


	//   ....[8]....
        /*0078*/ 	.word	0x00001dc0


	//   ....[9]....
        /*007c*/ 	.word	0x00001dd0


	//----- nvinfo : EIATTR_EXIT_INSTR_OFFSETS
	.align		4
.L_1409:
        /*0080*/ 	.byte	0x04, 0x1c
        /*0082*/ 	.short	(.L_1411 - .L_1410)


	//   ....[0]....
.L_1410:
        /*0084*/ 	.word	0x00000060


	//   ....[1]....
        /*0088*/ 	.word	0x000052f0


	//----- nvinfo : EIATTR_MAX_THREADS
	.align		4
.L_1411:
        /*008c*/ 	.byte	0x04, 0x05
        /*008e*/ 	.short	(.L_1413 - .L_1412)
.L_1412:
        /*0090*/ 	.word	0x000001c0
        /*0094*/ 	.word	0x00000001
        /*0098*/ 	.word	0x00000001


	//----- nvinfo : EIATTR_CRS_STACK_SIZE
	.align		4
.L_1413:
        /*009c*/ 	.byte	0x04, 0x1e
        /*009e*/ 	.short	(.L_1415 - .L_1414)
.L_1414:
        /*00a0*/ 	.word	0x00000000


	//----- nvinfo : EIATTR_CBANK_PARAM_SIZE
	.align		4
.L_1415:
        /*00a4*/ 	.byte	0x03, 0x19
        /*00a6*/ 	.short	0x00a0


	//----- nvinfo : EIATTR_PARAM_CBANK
	.align		4
        /*00a8*/ 	.byte	0x04, 0x0a
        /*00aa*/ 	.short	(.L_1417 - .L_1416)
	.align		4
.L_1416:
        /*00ac*/ 	.word	index@(.nv.constant0._Z35group_norm_nhwc_fwd_one_pass_kernelI11Bf16IOFp16WLi512ELi28ELi448EEv26Group_norm_nhwc_fwd_params)
        /*00b0*/ 	.short	0x0210
        /*00b2*/ 	.short	0x00a0


	//----- nvinfo : EIATTR_SW_WAR
	.align		4
.L_1417:
        /*00b4*/ 	.byte	0x04, 0x36
        /*00b6*/ 	.short	(.L_1419 - .L_1418)
.L_1418:
        /*00b8*/ 	.word	0x00000008
.L_1419:


//--------------------- .nv.info._Z35group_norm_nhwc_fwd_one_pass_kernelI11Fp16IOFp32WLi64ELi28ELi448EEv26Group_norm_nhwc_fwd_params --------------------------
	.section	.nv.info._Z35group_norm_nhwc_fwd_one_pass_kernelI11Fp16IOFp32WLi64ELi28ELi448EEv26Group_norm_nhwc_fwd_params,"",@"SHT_CUDA_INFO"
	.sectionflags	@""
	.align	4


	//----- nvinfo : EIATTR_CUDA_API_VERSION
	.align		4
        /*0000*/ 	.byte	0x04, 0x37
        /*0002*/ 	.short	(.L_1421 - .L_1420)
.L_1420:
        /*0004*/ 	.word	0x00000082


	//----- nvinfo : EIATTR_KPARAM_INFO
	.align		4
.L_1421:
        /*0008*/ 	.byte	0x04, 0x17
        /*000a*/ 	.short	(.L_1423 - .L_1422)
.L_1422:
        /*000c*/ 	.word	0x00000000
        /*0010*/ 	.short	0x0000
        /*0012*/ 	.short	0x0000
        /*0014*/ 	.byte	0x00, 0xf0, 0x81, 0x02


	//----- nvinfo : EIATTR_SPARSE_MMA_MASK
	.align		4
.L_1423:
        /*0018*/ 	.byte	0x03, 0x50
        /*001a*/ 	.short	0x0000


	//----- nvinfo : EIATTR_MAXREG_COUNT
	.align		4
        /*001c*/ 	.byte	0x03, 0x1b
        /*001e*/ 	.short	0x0080


	//----- nvinfo : EIATTR_NUM_BARRIERS
	.align		4
        /*0020*/ 	.byte	0x02, 0x4c
        /*0022*/ 	.byte	0x01
	.zero		1


	//----- nvinfo : EIATTR_MERCURY_ISA_VERSION
	.align		4
        /*0024*/ 	.byte	0x03, 0x5f
        /*0026*/ 	.short	0x0101


	//----- nvinfo : EIATTR_COOP_GROUP_MASK_REGIDS
	.align		4
        /*0028*/ 	.byte	0x04, 0x29
        /*002a*/ 	.short	(.L_1425 - .L_1424)


	//   ....[0]....
.L_1424:
        /*002c*/ 	.word	0xffffffff


	//   ....[1]....
        /*0030*/ 	.word	0xffffffff


	//   ....[2]....
        /*0034*/ 	.word	0xffffffff


	//   ....[3]....
        /*0038*/ 	.word	0xffffffff


	//   ....[4]....
        /*003c*/ 	.word	0xffffffff


	//   ....[5]....
        /*0040*/ 	.word	0xffffffff


	//   ....[6]....
        /*0044*/ 	.word	0xffffffff


	//   ....[7]....
        /*0048*/ 	.word	0xffffffff


	//   ....[8]....
        /*004c*/ 	.word	0xffffffff


	//   ....[9]....
        /*0050*/ 	.word	0xffffffff


	//----- nvinfo : EIATTR_COOP_GROUP_INSTR_OFFSETS
	.align		4
.L_1425:
        /*0054*/ 	.byte	0x04, 0x28
        /*0056*/ 	.short	(.L_1427 - .L_1426)


	//   ....[0]....
.L_1426:
        /*0058*/ 	.word	0x00000750


	//   ....[1]....
        /*005c*/ 	.word	0x00000760


	//   ....[2]....
        /*0060*/ 	.word	0x00000790


	//   ....[3]....
        /*0064*/ 	.word	0x000007b0


	//   ....[4]....
        /*0068*/ 	.word	0x000007e0


	//   ....[5]....
        /*006c*/ 	.word	0x00000800


	//   ....[6]....
        /*0070*/ 	.word	0x00000830


	//   ....[7]....
        /*0074*/ 	.word	0x00000850


	//   ....[8]....
        /*0078*/ 	.word	0x00000880


	//   ....[9]....
        /*007c*/ 	.word	0x000008a0


	//----- nvinfo : EIATTR_EXIT_INSTR_OFFSETS
	.align		4
.L_1427:
        /*0080*/ 	.byte	0x04, 0x1c
        /*0082*/ 	.short	(.L_1429 - .L_1428)


	//   ....[0]....
.L_1428:
        /*0084*/ 	.word	0x00000060


	//   ....[1]....
        /*0088*/ 	.word	0x00001c90


	//----- nvinfo : EIATTR_MAX_THREADS
	.align		4
.L_1429:
        /*008c*/ 	.byte	0x04, 0x05
        /*008e*/ 	.short	(.L_1431 - .L_1430)
.L_1430:
        /*0090*/ 	.word	0x000001c0
        /*0094*/ 	.word	0x00000001
        /*0098*/ 	.word	0x00000001


	//----- nvinfo : EIATTR_CRS_STACK_SIZE
	.align		4
.L_1431:
        /*009c*/ 	.byte	0x04, 0x1e
        /*009e*/ 	.short	(.L_1433 - .L_1432)
.L_1432:
        /*00a0*/ 	.word	0x00000000


	//----- nvinfo : EIATTR_CBANK_PARAM_SIZE
	.align		4
.L_1433:
        /*00a4*/ 	.byte	0x03, 0x19
        /*00a6*/ 	.short	0x00a0


	//----- nvinfo : EIATTR_PARAM_CBANK
	.align		4
        /*00a8*/ 	.byte	0x04, 0x0a
        /*00aa*/ 	.short	(.L_1435 - .L_1434)
	.align		4
.L_1434:
        /*00ac*/ 	.word	index@(.nv.constant0._Z35group_norm_nhwc_fwd_one_pass_kernelI11Fp16IOFp32WLi64ELi28ELi448EEv26Group_norm_nhwc_fwd_params)
        /*00b0*/ 	.short	0x0210
        /*00b2*/ 	.short	0x00a0


	//----- nvinfo : EIATTR_SW_WAR
	.align		4
.L_1435:
        /*00b4*/ 	.byte	0x04, 0x36
        /*00b6*/ 	.short	(.L_1437 - .L_1436)
.L_1436:
        /*00b8*/ 	.word	0x00000008
.L_1437:


//--------------------- .nv.info._Z35group_norm_nhwc_fwd_one_pass_kernelI11Fp16IOFp32WLi128ELi28ELi448EEv26Group_norm_nhwc_fwd_params --------------------------
	.section	.nv.info._Z35group_norm_nhwc_fwd_one_pass_kernelI11Fp16IOFp32WLi128ELi28ELi448EEv26Group_norm_nhwc_fwd_params,"",@"SHT_CUDA_INFO"
	.sectionflags	@""
	.align	4


	//----- nvinfo : EIATTR_CUDA_API_VERSION
	.align		4
        /*0000*/ 	.byte	0x04, 0x37
        /*0002*/ 	.short	(.L_1439 - .L_1438)
.L_1438:
        /*0004*/ 	.word	0x00000082


	//----- nvinfo : EIATTR_KPARAM_INFO
	.align		4
.L_1439:
        /*0008*/ 	.byte	0x04, 0x17
        /*000a*/ 	.short	(.L_1441 - .L_1440)
.L_1440:
        /*000c*/ 	.word	0x00000000
        /*0010*/ 	.short	0x0000
        /*0012*/ 	.short	0x0000
        /*0014*/ 	.byte	0x00, 0xf0, 0x81, 0x02


	//----- nvinfo : EIATTR_SPARSE_MMA_MASK
	.align		4
.L_1441:
        /*0018*/ 	.byte	0x03, 0x50
        /*001a*/ 	.short	0x0000


	//----- nvinfo : EIATTR_MAXREG_COUNT
	.align		4
        /*001c*/ 	.byte	0x03, 0x1b
        /*001e*/ 	.short	0x0080


	//----- nvinfo : EIATTR_NUM_BARRIERS
	.align		4
        /*0020*/ 	.byte	0x02, 0x4c
        /*0022*/ 	.byte	0x01
	.zero		1


	//----- nvinfo : EIATTR_MERCURY_ISA_VERSION
	.align		4
        /*0024*/ 	.byte	0x03, 0x5f
        /*0026*/ 	.short	0x0101


	//----- nvinfo : EIATTR_COOP_GROUP_MASK_REGIDS
	.align		4
        /*0028*/ 	.byte	0x04, 0x29
        /*002a*/ 	.short	(.L_1443 - .L_1442)


	//   ....[0]....
.L_1442:
        /*002c*/ 	.word	0xffffffff


	//   ....[1]....
        /*0030*/ 	.word	0xffffffff


	//   ....[2]....
        /*0034*/ 	.word	0xffffffff


	//   ....[3]....
        /*0038*/ 	.word	0xffffffff


	//   ....[4]....
        /*003c*/ 	.word	0xffffffff


	//   ....[5]....
        /*0040*/ 	.word	0xffffffff


	//   ....[6]....
        /*0044*/ 	.word	0xffffffff


	//   ....[7]....
        /*0048*/ 	.word	0xffffffff


	//   ....[8]....
        /*004c*/ 	.word	0xffffffff


	//   ....[9]....
        /*0050*/ 	.word	0xffffffff


	//----- nvinfo : EIATTR_COOP_GROUP_INSTR_OFFSETS
	.align		4
.L_1443:
        /*0054*/ 	.byte	0x04, 0x28
        /*0056*/ 	.short	(.L_1445 - .L_1444)


	//   ....[0]....
.L_1444:
        /*0058*/ 	.word	0x00000a20


	//   ....[1]....
        /*005c*/ 	.word	0x00000a40


	//   ....[2]....
        /*0060*/ 	.word	0x00000a90


	//   ....[3]....
        /*0064*/ 	.word	0x00000ab0


	//   ....[4]....
        /*0068*/ 	.word	0x00000ae0


	//   ....[5]....
        /*006c*/ 	.word	0x00000b00


	//   ....[6]....
        /*0070*/ 	.word	0x00000b30


	//   ....[7]....
        /*0074*/ 	.word	0x00000b50


	//   ....[8]....
        /*0078*/ 	.word	0x00000b80


	//   ....[9]....
        /*007c*/ 	.word	0x00000ba0


	//----- nvinfo : EIATTR_EXIT_INSTR_OFFSETS
	.align		4
.L_1445:
        /*0080*/ 	.byte	0x04, 0x1c
        /*0082*/ 	.short	(.L_1447 - .L_1446)


	//   ....[0]....
.L_1446:
        /*0084*/ 	.word	0x00000060


	//   ....[1]....
        /*0088*/ 	.word	0x00002440


	//----- nvinfo : EIATTR_MAX_THREADS
	.align		4
.L_1447:
        /*008c*/ 	.byte	0x04, 0x05
        /*008e*/ 	.short	(.L_1449 - .L_1448)
.L_1448:
        /*0090*/ 	.word	0x000001c0
        /*0094*/ 	.word	0x00000001
        /*0098*/ 	.word	0x00000001


	//----- nvinfo : EIATTR_CRS_STACK_SIZE
	.align		4
.L_1449:
        /*009c*/ 	.byte	0x04, 0x1e
        /*009e*/ 	.short	(.L_1451 - .L_1450)
.L_1450:
        /*00a0*/ 	.word	0x00000000


	//----- nvinfo : EIATTR_CBANK_PARAM_SIZE
	.align		4
.L_1451:
        /*00a4*/ 	.byte	0x03, 0x19
        /*00a6*/ 	.short	0x00a0


	//----- nvinfo : EIATTR_PARAM_CBANK
	.align		4
        /*00a8*/ 	.byte	0x04, 0x0a
        /*00aa*/ 	.short	(.L_1453 - .L_1452)
	.align		4
.L_1452:
        /*00ac*/ 	.word	index@(.nv.constant0._Z35group_norm_nhwc_fwd_one_pass_kernelI11Fp16IOFp32WLi128ELi28ELi448EEv26Group_norm_nhwc_fwd_params)
        /*00b0*/ 	.short	0x0210
        /*00b2*/ 	.short	0x00a0


	//----- nvinfo : EIATTR_SW_WAR
	.align		4
.L_1453:
        /*00b4*/ 	.byte	0x04, 0x36
        /*00b6*/ 	.short	(.L_1455 - .L_1454)
.L_1454:
        /*00b8*/ 	.word	0x00000008
.L_1455:


//--------------------- .nv.info._Z35group_norm_nhwc_fwd_one_pass_kernelI11Fp16IOFp32WLi256ELi28ELi448EEv26Group_norm_nhwc_fwd_params --------------------------
	.section	.nv.info._Z35group_norm_nhwc_fwd_one_pass_kernelI11Fp16IOFp32WLi256ELi28ELi448EEv26Group_norm_nhwc_fwd_params,"",@"SHT_CUDA_INFO"
	.sectionflags	@""
	.align	4


	//----- nvinfo : EIATTR_CUDA_API_VERSION
	.align		4
        /*0000*/ 	.byte	0x04, 0x37
        /*0002*/ 	.short	(.L_1457 - .L_1456)
.L_1456:
        /*0004*/ 	.word	0x00000082


	//----- nvinfo : EIATTR_KPARAM_INFO
	.align		4
.L_1457:
        /*0008*/ 	.byte	0x04, 0x17
        /*000a*/ 	.short	(.L_1459 - .L_1458)
.L_1458:
        /*000c*/ 	.word	0x00000000
        /*0010*/ 	.short	0x0000
        /*0012*/ 	.short	0x0000
        /*0014*/ 	.byte	0x00, 0xf0, 0x81, 0x02


	//----- nvinfo : EIATTR_SPARSE_MMA_MASK
	.align		4
.L_1459:
        /*0018*/ 	.byte	0x03, 0x50
        /*001a*/ 	.short	0x0000


	//----- nvinfo : EIATTR_MAXREG_COUNT
	.align		4
        /*001c*/ 	.byte	0x03, 0x1b
        /*001e*/ 	.short	0x0080


	//----- nvinfo : EIATTR_NUM_BARRIERS
	.align		4
        /*0020*/ 	.byte	0x02, 0x4c
        /*0022*/ 	.byte	0x01
	.zero		1


	//----- nvinfo : EIATTR_MERCURY_ISA_VERSION
	.align		4
        /*0024*/ 	.byte	0x03, 0x5f
        /*0026*/ 	.short	0x0101


	//----- nvinfo : EIATTR_COOP_GROUP_MASK_REGIDS
	.align		4
        /*0028*/ 	.byte	0x04, 0x29
        /*002a*/ 	.short	(.L_1461 - .L_1460)


	//   ....[0]....
.L_1460:
        /*002c*/ 	.word	0xffffffff


	//   ....[1]....
        /*0030*/ 	.word	0xffffffff


	//   ....[2]....
        /*0034*/ 	.word	0xffffffff


	//   ....[3]....
        /*0038*/ 	.word	0xffffffff


	//   ....[4]....
        /*003c*/ 	.word	0xffffffff


	//   ....[5]....
        /*0040*/ 	.word	0xffffffff


	//   ....[6]....
        /*0044*/ 	.word	0xffffffff


	//   ....[7]....
        /*0048*/ 	.word	0xffffffff


	//   ....[8]....
        /*004c*/ 	.word	0xffffffff


	//   ....[9]....
        /*0050*/ 	.word	0xffffffff


	//----- nvinfo : EIATTR_COOP_GROUP_INSTR_OFFSETS
	.align		4
.L_1461:
        /*0054*/ 	.byte	0x04, 0x28
        /*0056*/ 	.short	(.L_1463 - .L_1462)


	//   ....[0]....
.L_1462:
        /*0058*/ 	.word	0x00001060


	//   ....[1]....
        /*005c*/ 	.word	0x00001070


	//   ....[2]....
        /*0060*/ 	.word	0x000010a0


	//   ....[3]....
        /*0064*/ 	.word	0x000010b0


	//   ....[4]....
        /*0068*/ 	.word	0x000010f0


	//   ....[5]....
        /*006c*/ 	.word	0x00001100


	//   ....[6]....
        /*0070*/ 	.word	0x00001140


	//   ....[7]....
        /*0074*/ 	.word	0x00001150


	//   ....[8]....
        /*0078*/ 	.word	0x00001190


	//   ....[9]....
        /*007c*/ 	.word	0x000011a0


	//----- nvinfo : EIATTR_EXIT_INSTR_OFFSETS
	.align		4
.L_1463:
        /*0080*/ 	.byte	0x04, 0x1c
        /*0082*/ 	.short	(.L_1465 - .L_1464)


	//   ....[0]....
.L_1464:
        /*0084*/ 	.word	0x00000070


	//   ....[1]....
        /*0088*/ 	.word	0x00003bb0


	//----- nvinfo : EIATTR_MAX_THREADS
	.align		4
.L_1465:
        /*008c*/ 	.byte	0x04, 0x05
        /*008e*/ 	.short	(.L_1467 - .L_1466)
.L_1466:
        /*0090*/ 	.word	0x000001c0
        /*0094*/ 	.word	0x00000001
        /*0098*/ 	.word	0x00000001


	//----- nvinfo : EIATTR_CRS_STACK_SIZE
	.align		4
.L_1467:
        /*009c*/ 	.byte	0x04, 0x1e
        /*009e*/ 	.short	(.L_1469 - .L_1468)
.L_1468:
        /*00a0*/ 	.word	0x00000000


	//----- nvinfo : EIATTR_CBANK_PARAM_SIZE
	.align		4
.L_1469:
        /*00a4*/ 	.byte	0x03, 0x19
        /*00a6*/ 	.short	0x00a0


	//----- nvinfo : EIATTR_PARAM_CBANK
	.align		4
        /*00a8*/ 	.byte	0x04, 0x0a
        /*00aa*/ 	.short	(.L_1471 - .L_1470)
	.align		4
.L_1470:
        /*00ac*/ 	.word	index@(.nv.constant0._Z35group_norm_nhwc_fwd_one_pass_kernelI11Fp16IOFp32WLi256ELi28ELi448EEv26Group_norm_nhwc_fwd_params)
        /*00b0*/ 	.short	0x0210
        /*00b2*/ 	.short	0x00a0


	//----- nvinfo : EIATTR_SW_WAR
	.align		4
.L_1471:
        /*00b4*/ 	.byte	0x04, 0x36
        /*00b6*/ 	.short	(.L_1473 - .L_1472)
.L_1472:
        /*00b8*/ 	.word	0x00000008
.L_1473:


//--------------------- .nv.info._Z35group_norm_nhwc_fwd_one_pass_kernelI11Fp16IOFp32WLi512ELi28ELi448EEv26Group_norm_nhwc_fwd_params --------------------------
	.section	.nv.info._Z35group_norm_nhwc_fwd_one_pass_kernelI11Fp16IOFp32WLi512ELi28ELi448EEv26Group_norm_nhwc_fwd_params,"",@"SHT_CUDA_INFO"
	.sectionflags	@""
	.align	4


	//----- nvinfo : EIATTR_CUDA_API_VERSION
	.align		4
        /*0000*/ 	.byte	0x04, 0x37
        /*0002*/ 	.short	(.L_1475 - .L_1474)
.L_1474:
        /*0004*/ 	.word	0x00000082


	//----- nvinfo : EIATTR_KPARAM_INFO
	.align		4
.L_1475:
        /*0008*/ 	.byte	0x04, 0x17
        /*000a*/ 	.short	(.L_1477 - .L_1476)
.L_1476:
        /*000c*/ 	.word	0x00000000
        /*0010*/ 	.short	0x0000
        /*0012*/ 	.short	0x0000
        /*0014*/ 	.byte	0x00, 0xf0, 0x81, 0x02


	//----- nvinfo : EIATTR_SPARSE_MMA_MASK
	.align		4
.L_1477:
        /*0018*/ 	.byte	0x03, 0x50
        /*001a*/ 	.short	0x0000


	//----- nvinfo : EIATTR_MAXREG_COUNT
	.align		4
        /*001c*/ 	.byte	0x03, 0x1b
        /*001e*/ 	.short	0x0080


	//----- nvinfo : EIATTR_NUM_BARRIERS
	.align		4
        /*0020*/ 	.byte	0x02, 0x4c
        /*0022*/ 	.byte	0x01
	.zero		1


	//----- nvinfo : EIATTR_MERCURY_ISA_VERSION
	.align		4
        /*0024*/ 	.byte	0x03, 0x5f
        /*0026*/ 	.short	0x0101


	//----- nvinfo : EIATTR_COOP_GROUP_MASK_REGIDS
	.align		4
        /*0028*/ 	.byte	0x04, 0x29
        /*002a*/ 	.short	(.L_1479 - .L_1478)


	//   ....[0]....
.L_1478:
        /*002c*/ 	.word	0xffffffff


	//   ....[1]....
        /*0030*/ 	.word	0xffffffff


	//   ....[2]....
        /*0034*/ 	.word	0xffffffff


	//   ....[3]....
        /*0038*/ 	.word	0xffffffff


	//   ....[4]....
        /*003c*/ 	.word	0xffffffff


	//   ....[5]....
        /*0040*/ 	.word	0xffffffff


	//   ....[6]....
        /*0044*/ 	.word	0xffffffff


	//   ....[7]....
        /*0048*/ 	.word	0xffffffff


	//   ....[8]....
        /*004c*/ 	.word	0xffffffff


	//   ....[9]....
        /*0050*/ 	.word	0xffffffff


	//----- nvinfo : EIATTR_COOP_GROUP_INSTR_OFFSETS
	.align		4
.L_1479:
        /*0054*/ 	.byte	0x04, 0x28
        /*0056*/ 	.short	(.L_1481 - .L_1480)


	//   ....[0]....
.L_1480:
        /*0058*/ 	.word	0x00001bb0


	//   ....[1]....
        /*005c*/ 	.word	0x00001bc0


	//   ....[2]....
        /*0060*/ 	.word	0x00001bf0


	//   ....[3]....
        /*0064*/ 	.word	0x00001c00


	//   ....[4]....
        /*0068*/ 	.word	0x00001c40


	//   ....[5]....
        /*006c*/ 	.word	0x00001c50


	//   ....[6]....
        /*0070*/ 	.word	0x00001c90


	//   ....[7]....
        /*0074*/ 	.word	0x00001ca0


	//   ....[8]....
        /*0078*/ 	.word	0x00001ce0


	//   ....[9]....
        /*007c*/ 	.word	0x00001cf0


	//----- nvinfo : EIATTR_EXIT_INSTR_OFFSETS
	.align		4
.L_1481:
        /*0080*/ 	.byte	0x04, 0x1c
        /*0082*/ 	.short	(.L_1483 - .L_1482)


	//   ....[0]....
.L_1482:
        /*0084*/ 	.word	0x00000060


	//   ....[1]....
        /*0088*/ 	.word	0x00005120


	//----- nvinfo : EIATTR_MAX_THREADS
	.align		4
.L_1483:
        /*008c*/ 	.byte	0x04, 0x05
        /*008e*/ 	.short	(.L_1485 - .L_1484)
.L_1484:
        /*0090*/ 	.word	0x000001c0
        /*0094*/ 	.word	0x00000001
        /*0098*/ 	.word	0x00000001


	//----- nvinfo : EIATTR_CRS_STACK_SIZE
	.align		4
.L_1485:
        /*009c*/ 	.byte	0x04, 0x1e
        /*009e*/ 	.short	(.L_1487 - .L_1486)
.L_1486:
        /*00a0*/ 	.word	0x00000000


	//----- nvinfo : EIATTR_CBANK_PARAM_SIZE
	.align		4
.L_1487:
        /*00a4*/ 	.byte	0x03, 0x19
        /*00a6*/ 	.short	0x00a0


	//----- nvinfo : EIATTR_PARAM_CBANK
	.align		4
        /*00a8*/ 	.byte	0x04, 0x0a
        /*00aa*/ 	.short	(.L_1489 - .L_1488)
	.align		4
.L_1488:
        /*00ac*/ 	.word	index@(.nv.constant0._Z35group_norm_nhwc_fwd_one_pass_kernelI11Fp16IOFp32WLi512ELi28ELi448EEv26Group_norm_nhwc_fwd_params)
        /*00b0*/ 	.short	0x0210
        /*00b2*/ 	.short	0x00a0


	//----- nvinfo : EIATTR_SW_WAR
	.align		4
.L_1489:
        /*00b4*/ 	.byte	0x04, 0x36
        /*00b6*/ 	.short	(.L_1491 - .L_1490)
.L_1490:
        /*00b8*/ 	.word	0x00000008
.L_1491:


//--------------------- .nv.info._Z35group_norm_nhwc_fwd_one_pass_kernelI11Fp16IOBf16WLi64ELi28ELi448EEv26Group_norm_nhwc_fwd_params --------------------------
	.section	.nv.info._Z35group_norm_nhwc_fwd_one_pass_kernelI11Fp16IOBf16WLi64ELi28ELi448EEv26Group_norm_nhwc_fwd_params,"",@"SHT_CUDA_INFO"
	.sectionflags	@""
	.align	4


	//----- nvinfo : EIATTR_CUDA_API_VERSION
	.align		4
        /*0000*/ 	.byte	0x04, 0x37
        /*0002*/ 	.short	(.L_1493 - .L_1492)
.L_1492:
        /*0004*/ 	.word	0x00000082


	//----- nvinfo : EIATTR_KPARAM_INFO
	.align		4
.L_1493:
        /*0008*/ 	.byte	0x04, 0x17
        /*000a*/ 	.short	(.L_1495 - .L_1494)
.L_1494:
        /*000c*/ 	.word	0x00000000
        /*0010*/ 	.short	0x0000
        /*0012*/ 	.short	0x0000
        /*0014*/ 	.byte	0x00, 0xf0, 0x81, 0x02


	//----- nvinfo : EIATTR_SPARSE_MMA_MASK
	.align		4
.L_1495:
        /*0018*/ 	.byte	0x03, 0x50
        /*001a*/ 	.short	0x0000


	//----- nvinfo : EIATTR_MAXREG_COUNT
	.align		4
        /*001c*/ 	.byte	0x03, 0x1b
        /*001e*/ 	.short	0x0080


	//----- nvinfo : EIATTR_NUM_BARRIERS
	.align		4
        /*0020*/ 	.byte	0x02, 0x4c
        /*0022*/ 	.byte	0x01
	.zero		1


	//----- nvinfo : EIATTR_MERCURY_ISA_VERSION
	.align		4
        /*0024*/ 	.byte	0x03, 0x5f
        /*0026*/ 	.short	0x0101


	//----- nvinfo : EIATTR_COOP_GROUP_MASK_REGIDS
	.align		4
        /*0028*/ 	.byte	0x04, 0x29
        /*002a*/ 	.short	(.L_1497 - .L_1496)


	//   ....[0]....
.L_1496:
        /*002c*/ 	.word	0xffffffff


	//   ....[1]....
        /*0030*/ 	.word	0xffffffff


	//   ....[2]....
        /*0034*/ 	.word	0xffffffff


	//   ....[3]....
        /*0038*/ 	.word	0xffffffff


	//   ....[4]....
        /*003c*/ 	.word	0xffffffff


	//   ....[5]....
        /*0040*/ 	.word	0xffffffff


	//   ....[6]....
        /*0044*/ 	.word	0xffffffff


	//   ....[7]....
        /*0048*/ 	.word	0xffffffff


	//   ....[8]....
        /*004c*/ 	.word	0xffffffff


	//   ....[9]....
        /*0050*/ 	.word	0xffffffff


	//----- nvinfo : EIATTR_COOP_GROUP_INSTR_OFFSETS
	.align		4
.L_1497:
        /*0054*/ 	.byte	0x04, 0x28
        /*0056*/ 	.short	(.L_1499 - .L_1498)


	//   ....[0]....
.L_1498:
        /*0058*/ 	.word	0x00000750


	//   ....[1]....
        /*005c*/ 	.word	0x00000760


	//   ....[2]....
        /*0060*/ 	.word	0x00000790


	//   ....[3]....
        /*0064*/ 	.word	0x000007b0


	//   ....[4]....
        /*0068*/ 	.word	0x000007e0


	//   ....[5]....
        /*006c*/ 	.word	0x00000800


	//   ....[6]....
        /*0070*/ 	.word	0x00000830


	//   ....[7]....
        /*0074*/ 	.word	0x00000850


	//   ....[8]....
        /*0078*/ 	.word	0x00000880


	//   ....[9]....
        /*007c*/ 	.word	0x000008a0


	//----- nvinfo : EIATTR_EXIT_INSTR_OFFSETS
	.align		4
.L_1499:
        /*0080*/ 	.byte	0x04, 0x1c
        /*0082*/ 	.short	(.L_1501 - .L_1500)


	//   ....[0]....
.L_1500:
        /*0084*/ 	.word	0x00000060


	//   ....[1]....
        /*0088*/ 	.word	0x00001cb0


	//----- nvinfo : EIATTR_MAX_THREADS
	.align		4
.L_1501:
        /*008c*/ 	.byte	0x04, 0x05
        /*008e*/ 	.short	(.L_1503 - .L_1502)
.L_1502:
        /*0090*/ 	.word	0x000001c0
        /*0094*/ 	.word	0x00000001
        /*0098*/ 	.word	0x00000001


	//----- nvinfo : EIATTR_CRS_STACK_SIZE
	.align		4
.L_1503:
        /*009c*/ 	.byte	0x04, 0x1e
        /*009e*/ 	.short	(.L_1505 - .L_1504)
.L_1504:
        /*00a0*/ 	.word	0x00000000


	//----- nvinfo : EIATTR_CBANK_PARAM_SIZE
	.align		4
.L_1505:
        /*00a4*/ 	.byte	0x03, 0x19
        /*00a6*/ 	.short	0x00a0


	//----- nvinfo : EIATTR_PARAM_CBANK
	.align		4
        /*00a8*/ 	.byte	0x04, 0x0a
        /*00aa*/ 	.short	(.L_1507 - .L_1506)
	.align		4
.L_1506:
        /*00ac*/ 	.word	index@(.nv.constant0._Z35group_norm_nhwc_fwd_one_pass_kernelI11Fp16IOBf16WLi64ELi28ELi448EEv26Group_norm_nhwc_fwd_params)
        /*00b0*/ 	.short	0x0210
        /*00b2*/ 	.short	0x00a0


	//----- nvinfo : EIATTR_SW_WAR
	.align		4
.L_1507:
        /*00b4*/ 	.byte	0x04, 0x36
        /*00b6*/ 	.short	(.L_1509 - .L_1508)
.L_1508:
        /*00b8*/ 	.word	0x00000008
.L_1509:


//--------------------- .nv.info._Z35group_norm_nhwc_fwd_one_pass_kernelI11Fp16IOBf16WLi128ELi28ELi448EEv26Group_norm_nhwc_fwd_params --------------------------
	.section	.nv.info._Z35group_norm_nhwc_fwd_one_pass_kernelI11Fp16IOBf16WLi128ELi28ELi448EEv26Group_norm_nhwc_fwd_params,"",@"SHT_CUDA_INFO"
	.sectionflags	@""
	.align	4


	//----- nvinfo : EIATTR_CUDA_API_VERSION
	.align		4
        /*0000*/ 	.byte	0x04, 0x37
        /*0002*/ 	.short	(.L_1511 - .L_1510)
.L_1510:
        /*0004*/ 	.word	0x00000082


	//----- nvinfo : EIATTR_KPARAM_INFO
	.align		4
.L_1511:
        /*0008*/ 	.byte	0x04, 0x17
        /*000a*/ 	.short	(.L_1513 - .L_1512)
.L_1512:
        /*000c*/ 	.word	0x00000000
        /*0010*/ 	.short	0x0000
        /*0012*/ 	.short	0x0000
        /*0014*/ 	.byte	0x00, 0xf0, 0x81, 0x02


	//----- nvinfo : EIATTR_SPARSE_MMA_MASK
	.align		4
.L_1513:
        /*0018*/ 	.byte	0x03, 0x50
        /*001a*/ 	.short	0x0000


	//----- nvinfo : EIATTR_MAXREG_COUNT
	.align		4
        /*001c*/ 	.byte	0x03, 0x1b
        /*001e*/ 	.short	0x0080


	//----- nvinfo : EIATTR_NUM_BARRIERS
	.align		4
        /*0020*/ 	.byte	0x02, 0x4c
        /*0022*/ 	.byte	0x01
	.zero		1


	//----- nvinfo : EIATTR_MERCURY_ISA_VERSION
	.align		4
        /*0024*/ 	.byte	0x03, 0x5f
        /*0026*/ 	.short	0x0101


	//----- nvinfo : EIATTR_COOP_GROUP_MASK_REGIDS
	.align		4
        /*0028*/ 	.byte	0x04, 0x29
        /*002a*/ 	.short	(.L_1515 - .L_1514)


	//   ....[0]....
.L_1514:
        /*002c*/ 	.word	0xffffffff


	//   ....[1]....
        /*0030*/ 	.word	0xffffffff


	//   ....[2]....
        /*0034*/ 	.word	0xffffffff


	//   ....[3]....
        /*0038*/ 	.word	0xffffffff


	//   ....[4]....
        /*003c*/ 	.word	0xffffffff


	//   ....[5]....
        /*0040*/ 	.word	0xffffffff


	//   ....[6]....
        /*0044*/ 	.word	0xffffffff


	//   ....[7]....
        /*0048*/ 	.word	0xffffffff


	//   ....[8]....
        /*004c*/ 	.word	0xffffffff


	//   ....[9]....
        /*0050*/ 	.word	0xffffffff


	//----- nvinfo : EIATTR_COOP_GROUP_INSTR_OFFSETS
	.align		4
.L_1515:
        /*0054*/ 	.byte	0x04, 0x28
        /*0056*/ 	.short	(.L_1517 - .L_1516)


	//   ....[0]....
.L_1516:
        /*0058*/ 	.word	0x00000a30


	//   ....[1]....
        /*005c*/ 	.word	0x00000a50


	//   ....[2]....
        /*0060*/ 	.word	0x00000aa0


	//   ....[3]....
        /*0064*/ 	.word	0x00000ac0


	//   ....[4]....
        /*0068*/ 	.word	0x00000af0


	//   ....[5]....
        /*006c*/ 	.word	0x00000b10


	//   ....[6]....
        /*0070*/ 	.word	0x00000b40


	//   ....[7]....
        /*0074*/ 	.word	0x00000b60


	//   ....[8]....
        /*0078*/ 	.word	0x00000b90


	//   ....[9]....
        /*007c*/ 	.word	0x00000bb0


	//----- nvinfo : EIATTR_EXIT_INSTR_OFFSETS
	.align		4
.L_1517:
        /*0080*/ 	.byte	0x04, 0x1c
        /*0082*/ 	.short	(.L_1519 - .L_1518)


	//   ....[0]....
.L_1518:
        /*0084*/ 	.word	0x00000060


	//   ....[1]....
        /*0088*/ 	.word	0x000024a0


	//----- nvinfo : EIATTR_MAX_THREADS
	.align		4
.L_1519:
        /*008c*/ 	.byte	0x04, 0x05
        /*008e*/ 	.short	(.L_1521 - .L_1520)
.L_1520:
        /*0090*/ 	.word	0x000001c0
        /*0094*/ 	.word	0x00000001
        /*0098*/ 	.word	0x00000001


	//----- nvinfo : EIATTR_CRS_STACK_SIZE
	.align		4
.L_1521:
        /*009c*/ 	.byte	0x04, 0x1e
        /*009e*/ 	.short	(.L_1523 - .L_1522)
.L_1522:
        /*00a0*/ 	.word	0x00000000


	//----- nvinfo : EIATTR_CBANK_PARAM_SIZE
	.align		4
.L_1523:
        /*00a4*/ 	.byte	0x03, 0x19
        /*00a6*/ 	.short	0x00a0


	//----- nvinfo : EIATTR_PARAM_CBANK
	.align		4
        /*00a8*/ 	.byte	0x04, 0x0a
        /*00aa*/ 	.short	(.L_1525 - .L_1524)
	.align		4
.L_1524:
        /*00ac*/ 	.word	index@(.nv.constant0._Z35group_norm_nhwc_fwd_one_pass_kernelI11Fp16IOBf16WLi128ELi28ELi448EEv26Group_norm_nhwc_fwd_params)
        /*00b0*/ 	.short	0x0210
        /*00b2*/ 	.short	0x00a0


	//----- nvinfo : EIATTR_SW_WAR
	.align		4
.L_1525:
        /*00b4*/ 	.byte	0x04, 0x36
        /*00b6*/ 	.short	(.L_1527 - .L_1526)
.L_1526:
        /*00b8*/ 	.word	0x00000008
.L_1527:


//--------------------- .nv.info._Z35group_norm_nhwc_fwd_one_pass_kernelI11Fp16IOBf16WLi256ELi28ELi448EEv26Group_norm_nhwc_fwd_params --------------------------
	.section	.nv.info._Z35group_norm_nhwc_fwd_one_pass_kernelI11Fp16IOBf16WLi256ELi28ELi448EEv26Group_norm_nhwc_fwd_params,"",@"SHT_CUDA_INFO"
	.sectionflags	@""
	.align	4


	//----- nvinfo : EIATTR_CUDA_API_VERSION
	.align		4
        /*0000*/ 	.byte	0x04, 0x37
        /*0002*/ 	.short	(.L_1529 - .L_1528)
.L_1528:
        /*0004*/ 	.word	0x00000082


	//----- nvinfo : EIATTR_KPARAM_INFO
	.align		4
.L_1529:
        /*0008*/ 	.byte	0x04, 0x17
        /*000a*/ 	.short	(.L_1531 - .L_1530)
.L_1530:
        /*000c*/ 	.word	0x00000000
        /*0010*/ 	.short	0x0000
        /*0012*/ 	.short	0x0000
        /*0014*/ 	.byte	0x00, 0xf0, 0x81, 0x02


	//----- nvinfo : EIATTR_SPARSE_MMA_MASK
	.align		4
.L_1531:
        /*0018*/ 	.byte	0x03, 0x50
        /*001a*/ 	.short	0x0000


	//----- nvinfo : EIATTR_MAXREG_COUNT
	.align		4
        /*001c*/ 	.byte	0x03, 0x1b
        /*001e*/ 	.short	0x0080


	//----- nvinfo : EIATTR_NUM_BARRIERS
	.align		4
        /*0020*/ 	.byte	0x02, 0x4c
        /*0022*/ 	.byte	0x01
	.zero		1


	//----- nvinfo : EIATTR_MERCURY_ISA_VERSION
	.align		4
        /*0024*/ 	.byte	0x03, 0x5f
        /*0026*/ 	.short	0x0101


	//----- nvinfo : EIATTR_COOP_GROUP_MASK_REGIDS
	.align		4
        /*0028*/ 	.byte	0x04, 0x29
        /*002a*/ 	.short	(.L_1533 - .L_1532)


	//   ....[0]....
.L_1532:
        /*002c*/ 	.word	0xffffffff


	//   ....[1]....
        /*0030*/ 	.word	0xffffffff


	//   ....[2]....
        /*0034*/ 	.word	0xffffffff


	//   ....[3]....
        /*0038*/ 	.word	0xffffffff


	//   ....[4]....
        /*003c*/ 	.word	0xffffffff


	//   ....[5]....
        /*0040*/ 	.word	0xffffffff


	//   ....[6]....
        /*0044*/ 	.word	0xffffffff


	//   ....[7]....
        /*0048*/ 	.word	0xffffffff


	//   ....[8]....
        /*004c*/ 	.word	0xffffffff


	//   ....[9]....
        /*0050*/ 	.word	0xffffffff


	//----- nvinfo : EIATTR_COOP_GROUP_INSTR_OFFSETS
	.align		4
.L_1533:
        /*0054*/ 	.byte	0x04, 0x28
        /*0056*/ 	.short	(.L_1535 - .L_1534)


	//   ....[0]....
.L_1534:
        /*0058*/ 	.word	0x00001060


	//   ....[1]....
        /*005c*/ 	.word	0x00001070


	//   ....[2]....
        /*0060*/ 	.word	0x000010a0


	//   ....[3]....
        /*0064*/ 	.word	0x000010b0


	//   ....[4]....
        /*0068*/ 	.word	0x000010f0


	//   ....[5]....
        /*006c*/ 	.word	0x00001100


	//   ....[6]....
        /*0070*/ 	.word	0x00001140


	//   ....[7]....
        /*0074*/ 	.word	0x00001150


	//   ....[8]....
        /*0078*/ 	.word	0x00001190


	//   ....[9]....
        /*007c*/ 	.word	0x000011a0


	//----- nvinfo : EIATTR_EXIT_INSTR_OFFSETS
	.align		4
.L_1535:
        /*0080*/ 	.byte	0x04, 0x1c
        /*0082*/ 	.short	(.L_1537 - .L_1536)


	//   ....[0]....
.L_1536:
        /*0084*/ 	.word	0x00000070


	//   ....[1]....
        /*0088*/ 	.word	0x00003c10


	//----- nvinfo : EIATTR_MAX_THREADS
	.align		4
.L_1537:
        /*008c*/ 	.byte	0x04, 0x05
        /*008e*/ 	.short	(.L_1539 - .L_1538)
.L_1538:
        /*0090*/ 	.word	0x000001c0
        /*0094*/ 	.word	0x00000001
        /*0098*/ 	.word	0x00000001


	//----- nvinfo : EIATTR_CRS_STACK_SIZE
	.align		4
.L_1539:
        /*009c*/ 	.byte	0x04, 0x1e
        /*009e*/ 	.short	(.L_1541 - .L_1540)
.L_1540:
        /*00a0*/ 	.word	0x00000000


	//----- nvinfo : EIATTR_CBANK_PARAM_SIZE
	.align		4
.L_1541:
        /*00a4*/ 	.byte	0x03, 0x19
        /*00a6*/ 	.short	0x00a0


	//----- nvinfo : EIATTR_PARAM_CBANK
	.align		4
        /*00a8*/ 	.byte	0x04, 0x0a
        /*00aa*/ 	.short	(.L_1543 - .L_1542)
	.align		4
.L_1542:
        /*00ac*/ 	.word	index@(.nv.constant0._Z35group_norm_nhwc_fwd_one_pass_kernelI11Fp16IOBf16WLi256ELi28ELi448EEv26Group_norm_nhwc_fwd_params)
        /*00b0*/ 	.short	0x0210
        /*00b2*/ 	.short	0x00a0


	//----- nvinfo : EIATTR_SW_WAR
	.align		4
.L_1543:
        /*00b4*/ 	.byte	0x04, 0x36
        /*00b6*/ 	.short	(.L_1545 - .L_1544)
.L_1544:
        /*00b8*/ 	.word	0x00000008
.L_1545:


//--------------------- .nv.info._Z35group_norm_nhwc_fwd_one_pass_kernelI11Fp16IOBf16WLi512ELi28ELi448EEv26Group_norm_nhwc_fwd_params --------------------------
	.section	.nv.info._Z35group_norm_nhwc_fwd_one_pass_kernelI11Fp16IOBf16WLi512ELi28ELi448EEv26Group_norm_nhwc_fwd_params,"",@"SHT_CUDA_INFO"
	.sectionflags	@""
	.align	4


	//----- nvinfo : EIATTR_CUDA_API_VERSION
	.align		4
        /*0000*/ 	.byte	0x04, 0x37
        /*0002*/ 	.short	(.L_1547 - .L_1546)
.L_1546:
        /*0004*/ 	.word	0x00000082


	//----- nvinfo : EIATTR_KPARAM_INFO
	.align		4
.L_1547:
        /*0008*/ 	.byte	0x04, 0x17
        /*000a*/ 	.short	(.L_1549 - .L_1548)
.L_1548:
        /*000c*/ 	.word	0x00000000
        /*0010*/ 	.short	0x0000
        /*0012*/ 	.short	0x0000
        /*0014*/ 	.byte	0x00, 0xf0, 0x81, 0x02


	//----- nvinfo : EIATTR_SPARSE_MMA_MASK
	.align		4
.L_1549:
        /*0018*/ 	.byte	0x03, 0x50
        /*001a*/ 	.short	0x0000


	//----- nvinfo : EIATTR_MAXREG_COUNT
	.align		4
        /*001c*/ 	.byte	0x03, 0x1b
        /*001e*/ 	.short	0x0080


	//----- nvinfo : EIATTR_NUM_BARRIERS
	.align		4
        /*0020*/ 	.byte	0x02, 0x4c
        /*0022*/ 	.byte	0x01
	.zero		1


	//----- nvinfo : EIATTR_MERCURY_ISA_VERSION
	.align		4
        /*0024*/ 	.byte	0x03, 0x5f
        /*0026*/ 	.short	0x0101


	//----- nvinfo : EIATTR_COOP_GROUP_MASK_REGIDS
	.align		4
        /*0028*/ 	.byte	0x04, 0x29
        /*002a*/ 	.short	(.L_1551 - .L_1550)


	//   ....[0]....
.L_1550:
        /*002c*/ 	.word	0xffffffff


	//   ....[1]....
        /*0030*/ 	.word	0xffffffff


	//   ....[2]....
        /*0034*/ 	.word	0xffffffff


	//   ....[3]....
        /*0038*/ 	.word	0xffffffff


	//   ....[4]....
        /*003c*/ 	.word	0xffffffff


	//   ....[5]....
        /*0040*/ 	.word	0xffffffff


	//   ....[6]....
        /*0044*/ 	.word	0xffffffff


	//   ....[7]....
        /*0048*/ 	.word	0xffffffff


	//   ....[8]....
        /*004c*/ 	.word	0xffffffff


	//   ....[9]....
        /*0050*/ 	.word	0xffffffff


	//----- nvinfo : EIATTR_COOP_GROUP_INSTR_OFFSETS
	.align		4
.L_1551:
        /*0054*/ 	.byte	0x04, 0x28
        /*0056*/ 	.short	(.L_1553 - .L_1552)


	//   ....[0]....
.L_1552:
        /*0058*/ 	.word	0x00001bb0


	//   ....[1]....
        /*005c*/ 	.word	0x00001bc0


	//   ....[2]....
        /*0060*/ 	.word	0x00001bf0


	//   ....[3]....
        /*0064*/ 	.word	0x00001c00


	//   ....[4]....
        /*0068*/ 	.word	0x00001c40


	//   ....[5]....
        /*006c*/ 	.word	0x00001c50


	//   ....[6]....
        /*0070*/ 	.word	0x00001c90


	//   ....[7]....
        /*0074*/ 	.word	0x00001ca0


	//   ....[8]....
        /*0078*/ 	.word	0x00001ce0


	//   ....[9]....
        /*007c*/ 	.word	0x00001cf0


	//----- nvinfo : EIATTR_EXIT_INSTR_OFFSETS
	.align		4
.L_1553:
        /*0080*/ 	.byte	0x04, 0x1c
        /*0082*/ 	.short	(.L_1555 - .L_1554)


	//   ....[0]....
.L_1554:
        /*0084*/ 	.word	0x00000060


	//   ....[1]....
        /*0088*/ 	.word	0x00005180


	//----- nvinfo : EIATTR_MAX_THREADS
	.align		4
.L_1555:
        /*008c*/ 	.byte	0x04, 0x05
        /*008e*/ 	.short	(.L_1557 - .L_1556)
.L_1556:
        /*0090*/ 	.word	0x000001c0
        /*0094*/ 	.word	0x00000001
        /*0098*/ 	.word	0x00000001


	//----- nvinfo : EIATTR_CRS_STACK_SIZE
	.align		4
.L_1557:
        /*009c*/ 	.byte	0x04, 0x1e
        /*009e*/ 	.short	(.L_1559 - .L_1558)
.L_1558:
        /*00a0*/ 	.word	0x00000000


	//----- nvinfo : EIATTR_CBANK_PARAM_SIZE
	.align		4
.L_1559:
        /*00a4*/ 	.byte	0x03, 0x19
        /*00a6*/ 	.short	0x00a0


	//----- nvinfo : EIATTR_PARAM_CBANK
	.align		4
        /*00a8*/ 	.byte	0x04, 0x0a
        /*00aa*/ 	.short	(.L_1561 - .L_1560)
	.align		4
.L_1560:
        /*00ac*/ 	.word	index@(.nv.constant0._Z35group_norm_nhwc_fwd_one_pass_kernelI11Fp16IOBf16WLi512ELi28ELi448EEv26Group_norm_nhwc_fwd_params)
        /*00b0*/ 	.short	0x0210
        /*00b2*/ 	.short	0x00a0


	//----- nvinfo : EIATTR_SW_WAR
	.align		4
.L_1561:
        /*00b4*/ 	.byte	0x04, 0x36
        /*00b6*/ 	.short	(.L_1563 - .L_1562)
.L_1562:
        /*00b8*/ 	.word	0x00000008
.L_1563:


//--------------------- .nv.info._Z35group_norm_nhwc_fwd_one_pass_kernelI11Fp16IOFp16WLi64ELi28ELi448EEv26Group_norm_nhwc_fwd_params --------------------------
	.section	.nv.info._Z35group_norm_nhwc_fwd_one_pass_kernelI11Fp16IOFp16WLi64ELi28ELi448EEv26Group_norm_nhwc_fwd_params,"",@"SHT_CUDA_INFO"
	.sectionflags	@""
	.align	4


	//----- nvinfo : EIATTR_CUDA_API_VERSION
	.align		4
        /*0000*/ 	.byte	0x04, 0x37
        /*0002*/ 	.short	(.L_1565 - .L_1564)
.L_1564:
        /*0004*/ 	.word	0x00000082


	//----- nvinfo : EIATTR_KPARAM_INFO
	.align		4
.L_1565:
        /*0008*/ 	.byte	0x04, 0x17
        /*000a*/ 	.short	(.L_1567 - .L_1566)
.L_1566:
        /*000c*/ 	.word	0x00000000
        /*0010*/ 	.short	0x0000
        /*0012*/ 	.short	0x0000
        /*0014*/ 	.byte	0x00, 0xf0, 0x81, 0x02


	//----- nvinfo : EIATTR_SPARSE_MMA_MASK
	.align		4
.L_1567:
        /*0018*/ 	.byte	0x03, 0x50
        /*001a*/ 	.short	0x0000


	//----- nvinfo : EIATTR_MAXREG_COUNT
	.align		4
        /*001c*/ 	.byte	0x03, 0x1b
        /*001e*/ 	.short	0x0080


	//----- nvinfo : EIATTR_NUM_BARRIERS
	.align		4
        /*0020*/ 	.byte	0x02, 0x4c
        /*0022*/ 	.byte	0x01
	.zero		1


	//----- nvinfo : EIATTR_MERCURY_ISA_VERSION
	.align		4
        /*0024*/ 	.byte	0x03, 0x5f
        /*0026*/ 	.short	0x0101


	//----- nvinfo : EIATTR_COOP_GROUP_MASK_REGIDS
	.align		4
        /*0028*/ 	.byte	0x04, 0x29
        /*002a*/ 	.short	(.L_1569 - .L_1568)


	//   ....[0]....
.L_1568:
        /*002c*/ 	.word	0xffffffff


	//   ....[1]....
        /*0030*/ 	.word	0xffffffff


	//   ....[2]....
        /*0034*/ 	.word	0xffffffff


	//   ....[3]....
        /*0038*/ 	.word	0xffffffff


	//   ....[4]....
        /*003c*/ 	.word	0xffffffff


	//   ....[5]....
        /*0040*/ 	.word	0xffffffff


	//   ....[6]....
        /*0044*/ 	.word	0xffffffff


	//   ....[7]....
        /*0048*/ 	.word	0xffffffff


	//   ....[8]....
        /*004c*/ 	.word	0xffffffff


	//   ....[9]....
        /*0050*/ 	.word	0xffffffff


	//----- nvinfo : EIATTR_COOP_GROUP_INSTR_OFFSETS
	.align		4
.L_1569:
        /*0054*/ 	.byte	0x04, 0x28
        /*0056*/ 	.short	(.L_1571 - .L_1570)


	//   ....[0]....
.L_1570:
        /*0058*/ 	.word	0x00000750


	//   ....[1]....
        /*005c*/ 	.word	0x00000760


	//   ....[2]....
        /*0060*/ 	.word	0x00000790


	//   ....[3]....
        /*0064*/ 	.word	0x000007b0


	//   ....[4]....
        /*0068*/ 	.word	0x000007e0


	//   ....[5]....
        /*006c*/ 	.word	0x00000800


	//   ....[6]....
        /*0070*/ 	.word	0x00000830


	//   ....[7]....
        /*0074*/ 	.word	0x00000850


	//   ....[8]....
        /*0078*/ 	.word	0x00000880


	//   ....[9]....
        /*007c*/ 	.word	0x000008a0


	//----- nvinfo : EIATTR_EXIT_INSTR_OFFSETS
	.align		4
.L_1571:
        /*0080*/ 	.byte	0x04, 0x1c
        /*0082*/ 	.short	(.L_1573 - .L_1572)


	//   ....[0]....
.L_1572:
        /*0084*/ 	.word	0x00000060


	//   ....[1]....
        /*0088*/ 	.word	0x00001cb0


	//----- nvinfo : EIATTR_MAX_THREADS
	.align		4
.L_1573:
        /*008c*/ 	.byte	0x04, 0x05
        /*008e*/ 	.short	(.L_1575 - .L_1574)
.L_1574:
        /*0090*/ 	.word	0x000001c0
        /*0094*/ 	.word	0x00000001
        /*0098*/ 	.word	0x00000001


	//----- nvinfo : EIATTR_CRS_STACK_SIZE
	.align		4
.L_1575:
        /*009c*/ 	.byte	0x04, 0x1e
        /*009e*/ 	.short	(.L_1577 - .L_1576)
.L_1576:
        /*00a0*/ 	.word	0x00000000


	//----- nvinfo : EIATTR_CBANK_PARAM_SIZE
	.align		4
.L_1577:
        /*00a4*/ 	.byte	0x03, 0x19
        /*00a6*/ 	.short	0x00a0


	//----- nvinfo : EIATTR_PARAM_CBANK
	.align		4
        /*00a8*/ 	.byte	0x04, 0x0a
        /*00aa*/ 	.short	(.L_1579 - .L_1578)
	.align		4
.L_1578:
        /*00ac*/ 	.word	index@(.nv.constant0._Z35group_norm_nhwc_fwd_one_pass_kernelI11Fp16IOFp16WLi64ELi28ELi448EEv26Group_norm_nhwc_fwd_params)
        /*00b0*/ 	.short	0x0210
        /*00b2*/ 	.short	0x00a0


	//----- nvinfo : EIATTR_SW_WAR
	.align		4
.L_1579:
        /*00b4*/ 	.byte	0x04, 0x36
        /*00b6*/ 	.short	(.L_1581 - .L_1580)
.L_1580:
        /*00b8*/ 	.word	0x00000008
.L_1581:


//--------------------- .nv.info._Z35group_norm_nhwc_fwd_one_pass_kernelI11Fp16IOFp16WLi128ELi28ELi448EEv26Group_norm_nhwc_fwd_params --------------------------
	.section	.nv.info._Z35group_norm_nhwc_fwd_one_pass_kernelI11Fp16IOFp16WLi128ELi28ELi448EEv26Group_norm_nhwc_fwd_params,"",@"SHT_CUDA_INFO"
	.sectionflags	@""
	.align	4


	//----- nvinfo : EIATTR_CUDA_API_VERSION
	.align		4
        /*0000*/ 	.byte	0x04, 0x37
        /*0002*/ 	.short	(.L_1583 - .L_1582)
.L_1582:
        /*0004*/ 	.word	0x00000082


	//----- nvinfo : EIATTR_KPARAM_INFO
	.align		4
.L_1583:
        /*0008*/ 	.byte	0x04, 0x17
        /*000a*/ 	.short	(.L_1585 - .L_1584)
.L_1584:
        /*000c*/ 	.word	0x00000000
        /*0010*/ 	.short	0x0000
        /*0012*/ 	.short	0x0000
        /*0014*/ 	.byte	0x00, 0xf0, 0x81, 0x02


	//----- nvinfo : EIATTR_SPARSE_MMA_MASK
	.align		4
.L_1585:
        /*0018*/ 	.byte	0x03, 0x50
        /*001a*/ 	.short	0x0000


	//----- nvinfo : EIATTR_MAXREG_COUNT
	.align		4
        /*001c*/ 	.byte	0x03, 0x1b
        /*001e*/ 	.short	0x0080


	//----- nvinfo : EIATTR_NUM_BARRIERS
	.align		4
        /*0020*/ 	.byte	0x02, 0x4c
        /*0022*/ 	.byte	0x01
	.zero		1


	//----- nvinfo : EIATTR_MERCURY_ISA_VERSION
	.align		4
        /*0024*/ 	.byte	0x03, 0x5f
        /*0026*/ 	.short	0x0101


	//----- nvinfo : EIATTR_COOP_GROUP_MASK_REGIDS
	.align		4
        /*0028*/ 	.byte	0x04, 0x29
        /*002a*/ 	.short	(.L_1587 - .L_1586)


	//   ....[0]....
.L_1586:
        /*002c*/ 	.word	0xffffffff


	//   ....[1]....
        /*0030*/ 	.word	0xffffffff


	//   ....[2]....
        /*0034*/ 	.word	0xffffffff


	//   ....[3]....
        /*0038*/ 	.word	0xffffffff


	//   ....[4]....
        /*003c*/ 	.word	0xffffffff


	//   ....[5]....
        /*0040*/ 	.word	0xffffffff


	//   ....[6]....
        /*0044*/ 	.word	0xffffffff


	//   ....[7]....
        /*0048*/ 	.word	0xffffffff


	//   ....[8]....
        /*004c*/ 	.word	0xffffffff


	//   ....[9]....
        /*0050*/ 	.word	0xffffffff


	//----- nvinfo : EIATTR_COOP_GROUP_INSTR_OFFSETS
	.align		4
.L_1587:
        /*0054*/ 	.byte	0x04, 0x28
        /*0056*/ 	.short	(.L_1589 - .L_1588)


	//   ....[0]....
.L_1588:
        /*0058*/ 	.word	0x00000a30


	//   ....[1]....
        /*005c*/ 	.word	0x00000a50


	//   ....[2]....
        /*0060*/ 	.word	0x00000aa0


	//   ....[3]....
        /*0064*/ 	.word	0x00000ac0


	//   ....[4]....
        /*0068*/ 	.word	0x00000af0


	//   ....[5]....
        /*006c*/ 	.word	0x00000b10


	//   ....[6]....
        /*0070*/ 	.word	0x00000b40


	//   ....[7]....
        /*0074*/ 	.word	0x00000b60


	//   ....[8]....
        /*0078*/ 	.word	0x00000b90


	//   ....[9]....
        /*007c*/ 	.word	0x00000bb0


	//----- nvinfo : EIATTR_EXIT_INSTR_OFFSETS
	.align		4
.L_1589:
        /*0080*/ 	.byte	0x04, 0x1c
        /*0082*/ 	.short	(.L_1591 - .L_1590)


	//   ....[0]....
.L_1590:
        /*0084*/ 	.word	0x00000060


	//   ....[1]....
        /*0088*/ 	.word	0x000024a0


	//----- nvinfo : EIATTR_MAX_THREADS
	.align		4
.L_1591:
        /*008c*/ 	.byte	0x04, 0x05
        /*008e*/ 	.short	(.L_1593 - .L_1592)
.L_1592:
        /*0090*/ 	.word	0x000001c0
        /*0094*/ 	.word	0x00000001
        /*0098*/ 	.word	0x00000001


	//----- nvinfo : EIATTR_CRS_STACK_SIZE
	.align		4
.L_1593:
        /*009c*/ 	.byte	0x04, 0x1e
        /*009e*/ 	.short	(.L_1595 - .L_1594)
.L_1594:
        /*00a0*/ 	.word	0x00000000


	//----- nvinfo : EIATTR_CBANK_PARAM_SIZE
	.align		4
.L_1595:
        /*00a4*/ 	.byte	0x03, 0x19
        /*00a6*/ 	.short	0x00a0


	//----- nvinfo : EIATTR_PARAM_CBANK
	.align		4
        /*00a8*/ 	.byte	0x04, 0x0a
        /*00aa*/ 	.short	(.L_1597 - .L_1596)
	.align		4
.L_1596:
        /*00ac*/ 	.word	index@(.nv.constant0._Z35group_norm_nhwc_fwd_one_pass_kernelI11Fp16IOFp16WLi128ELi28ELi448EEv26Group_norm_nhwc_fwd_params)
        /*00b0*/ 	.short	0x0210
        /*00b2*/ 	.short	0x00a0


	//----- nvinfo : EIATTR_SW_WAR
	.align		4
.L_1597:
        /*00b4*/ 	.byte	0x04, 0x36
        /*00b6*/ 	.short	(.L_1599 - .L_1598)
.L_1598:
        /*00b8*/ 	.word	0x00000008
.L_1599:


//--------------------- .nv.info._Z35group_norm_nhwc_fwd_one_pass_kernelI11Fp16IOFp16WLi256ELi28ELi448EEv26Group_norm_nhwc_fwd_params --------------------------
	.section	.nv.info._Z35group_norm_nhwc_fwd_one_pass_kernelI11Fp16IOFp16WLi256ELi28ELi448EEv26Group_norm_nhwc_fwd_params,"",@"SHT_CUDA_INFO"
	.sectionflags	@""
	.align	4


	//----- nvinfo : EIATTR_CUDA_API_VERSION
	.align		4
        /*0000*/ 	.byte	0x04, 0x37
        /*0002*/ 	.short	(.L_1601 - .L_1600)
.L_1600:
        /*0004*/ 	.word	0x00000082


	//----- nvinfo : EIATTR_KPARAM_INFO
	.align		4
.L_1601:
        /*0008*/ 	.byte	0x04, 0x17
        /*000a*/ 	.short	(.L_1603 - .L_1602)
.L_1602:
        /*000c*/ 	.word	0x00000000
        /*0010*/ 	.short	0x0000
        /*0012*/ 	.short	0x0000
        /*0014*/ 	.byte	0x00, 0xf0, 0x81, 0x02


	//----- nvinfo : EIATTR_SPARSE_MMA_MASK
	.align		4
.L_1603:
        /*0018*/ 	.byte	0x03, 0x50
        /*001a*/ 	.short	0x0000


	//----- nvinfo : EIATTR_MAXREG_COUNT
	.align		4
        /*001c*/ 	.byte	0x03, 0x1b
        /*001e*/ 	.short	0x0080


	//----- nvinfo : EIATTR_NUM_BARRIERS
	.align		4
        /*0020*/ 	.byte	0x02, 0x4c
        /*0022*/ 	.byte	0x01
	.zero		1


	//----- nvinfo : EIATTR_MERCURY_ISA_VERSION
	.align		4
        /*0024*/ 	.byte	0x03, 0x5f
        /*0026*/ 	.short	0x0101


	//----- nvinfo : EIATTR_COOP_GROUP_MASK_REGIDS
	.align		4
        /*0028*/ 	.byte	0x04, 0x29
        /*002a*/ 	.short	(.L_1605 - .L_1604)


	//   ....[0]....
.L_1604:
        /*002c*/ 	.word	0xffffffff


	//   ....[1]....
        /*0030*/ 	.word	0xffffffff


	//   ....[2]....
        /*0034*/ 	.word	0xffffffff


	//   ....[3]....
        /*0038*/ 	.word	0xffffffff


	//   ....[4]....
        /*003c*/ 	.word	0xffffffff


	//   ....[5]....
        /*0040*/ 	.word	0xffffffff


	//   ....[6]....
        /*0044*/ 	.word	0xffffffff


	//   ....[7]....
        /*0048*/ 	.word	0xffffffff


	//   ....[8]....
        /*004c*/ 	.word	0xffffffff


	//   ....[9]....
        /*0050*/ 	.word	0xffffffff


	//----- nvinfo : EIATTR_COOP_GROUP_INSTR_OFFSETS
	.align		4
.L_1605:
        /*0054*/ 	.byte	0x04, 0x28
        /*0056*/ 	.short	(.L_1607 - .L_1606)


	//   ....[0]....
.L_1606:
        /*0058*/ 	.word	0x00001060


	//   ....[1]....
        /*005c*/ 	.word	0x00001070


	//   ....[2]....
        /*0060*/ 	.word	0x000010a0


	//   ....[3]....
        /*0064*/ 	.word	0x000010b0


	//   ....[4]....
        /*0068*/ 	.word	0x000010f0


	//   ....[5]....
        /*006c*/ 	.word	0x00001100


	//   ....[6]....
        /*0070*/ 	.word	0x00001140


	//   ....[7]....
        /*0074*/ 	.word	0x00001150


	//   ....[8]....
        /*0078*/ 	.word	0x00001190


	//   ....[9]....
        /*007c*/ 	.word	0x000011a0


	//----- nvinfo : EIATTR_EXIT_INSTR_OFFSETS
	.align		4
.L_1607:
        /*0080*/ 	.byte	0x04, 0x1c
        /*0082*/ 	.short	(.L_1609 - .L_1608)


	//   ....[0]....
.L_1608:
        /*0084*/ 	.word	0x00000070


	//   ....[1]....
        /*0088*/ 	.word	0x00003c10


	//----- nvinfo : EIATTR_MAX_THREADS
	.align		4
.L_1609:
        /*008c*/ 	.byte	0x04, 0x05
        /*008e*/ 	.short	(.L_1611 - .L_1610)
.L_1610:
        /*0090*/ 	.word	0x000001c0
        /*0094*/ 	.word	0x00000001
        /*0098*/ 	.word	0x00000001


	//----- nvinfo : EIATTR_CRS_STACK_SIZE
	.align		4
.L_1611:
        /*009c*/ 	.byte	0x04, 0x1e
        /*009e*/ 	.short	(.L_1613 - .L_1612)
.L_1612:
        /*00a0*/ 	.word	0x00000000


	//----- nvinfo : EIATTR_CBANK_PARAM_SIZE
	.align		4
.L_1613:
        /*00a4*/ 	.byte	0x03, 0x19
        /*00a6*/ 	.short	0x00a0


	//----- nvinfo : EIATTR_PARAM_CBANK
	.align		4
        /*00a8*/ 	.byte	0x04, 0x0a
        /*00aa*/ 	.short	(.L_1615 - .L_1614)
	.align		4
.L_1614:
        /*00ac*/ 	.word	index@(.nv.constant0._Z35group_norm_nhwc_fwd_one_pass_kernelI11Fp16IOFp16WLi256ELi28ELi448EEv26Group_norm_nhwc_fwd_params)
        /*00b0*/ 	.short	0x0210
        /*00b2*/ 	.short	0x00a0


	//----- nvinfo : EIATTR_SW_WAR
	.align		4
.L_1615:
        /*00b4*/ 	.byte	0x04, 0x36
        /*00b6*/ 	.short	(.L_1617 - .L_1616)
.L_1616:
        /*00b8*/ 	.word	0x00000008
.L_1617:


//--------------------- .nv.info._Z35group_norm_nhwc_fwd_one_pass_kernelI11Fp16IOFp16WLi512ELi28ELi448EEv26Group_norm_nhwc_fwd_params --------------------------
	.section	.nv.info._Z35group_norm_nhwc_fwd_one_pass_kernelI11Fp16IOFp16WLi512ELi28ELi448EEv26Group_norm_nhwc_fwd_params,"",@"SHT_CUDA_INFO"
	.sectionflags	@""
	.align	4


	//----- nvinfo : EIATTR_CUDA_API_VERSION
	.align		4
        /*0000*/ 	.byte	0x04, 0x37
        /*0002*/ 	.short	(.L_1619 - .L_1618)
.L_1618:
        /*0004*/ 	.word	0x00000082


	//----- nvinfo : EIATTR_KPARAM_INFO
	.align		4
.L_1619:
        /*0008*/ 	.byte	0x04, 0x17
        /*000a*/ 	.short	(.L_1621 - .L_1620)
.L_1620:
        /*000c*/ 	.word	0x00000000
        /*0010*/ 	.short	0x0000
        /*0012*/ 	.short	0x0000
        /*0014*/ 	.byte	0x00, 0xf0, 0x81, 0x02


	//----- nvinfo : EIATTR_SPARSE_MMA_MASK
	.align		4
.L_1621:
        /*0018*/ 	.byte	0x03, 0x50
        /*001a*/ 	.short	0x0000


	//----- nvinfo : EIATTR_MAXREG_COUNT
	.align		4
        /*001c*/ 	.byte	0x03, 0x1b
        /*001e*/ 	.short	0x0080


	//----- nvinfo : EIATTR_NUM_BARRIERS
	.align		4
        /*0020*/ 	.byte	0x02, 0x4c
        /*0022*/ 	.byte	0x01
	.zero		1


	//----- nvinfo : EIATTR_MERCURY_ISA_VERSION
	.align		4
        /*0024*/ 	.byte	0x03, 0x5f
        /*0026*/ 	.short	0x0101


	//----- nvinfo : EIATTR_COOP_GROUP_MASK_REGIDS
	.align		4
        /*0028*/ 	.byte	0x04, 0x29
        /*002a*/ 	.short	(.L_1623 - .L_1622)


	//   ....[0]....
.L_1622:
        /*002c*/ 	.word	0xffffffff


	//   ....[1]....
        /*0030*/ 	.word	0xffffffff


	//   ....[2]....
        /*0034*/ 	.word	0xffffffff


	//   ....[3]....
        /*0038*/ 	.word	0xffffffff


	//   ....[4]....
        /*003c*/ 	.word	0xffffffff


	//   ....[5]....
        /*0040*/ 	.word	0xffffffff


	//   ....[6]....
        /*0044*/ 	.word	0xffffffff


	//   ....[7]....
        /*0048*/ 	.word	0xffffffff


	//   ....[8]....
        /*004c*/ 	.word	0xffffffff


	//   ....[9]....
        /*0050*/ 	.word	0xffffffff


	//----- nvinfo : EIATTR_COOP_GROUP_INSTR_OFFSETS
	.align		4
.L_1623:
        /*0054*/ 	.byte	0x04, 0x28
        /*0056*/ 	.short	(.L_1625 - .L_1624)


	//   ....[0]....
.L_1624:
        /*0058*/ 	.word	0x00001bb0


	//   ....[1]....
        /*005c*/ 	.word	0x00001bc0


	//   ....[2]....
        /*0060*/ 	.word	0x00001bf0


	//   ....[3]....
        /*0064*/ 	.word	0x00001c00


	//   ....[4]....
        /*0068*/ 	.word	0x00001c40


	//   ....[5]....
        /*006c*/ 	.word	0x00001c50


	//   ....[6]....
        /*0070*/ 	.word	0x00001c90


	//   ....[7]....
        /*0074*/ 	.word	0x00001ca0


	//   ....[8]....
        /*0078*/ 	.word	0x00001ce0


	//   ....[9]....
        /*007c*/ 	.word	0x00001cf0


	//----- nvinfo : EIATTR_EXIT_INSTR_OFFSETS
	.align		4
.L_1625:
        /*0080*/ 	.byte	0x04, 0x1c
        /*0082*/ 	.short	(.L_1627 - .L_1626)


	//   ....[0]....
.L_1626:
        /*0084*/ 	.word	0x00000060


	//   ....[1]....
        /*0088*/ 	.word	0x00005180


	//----- nvinfo : EIATTR_MAX_THREADS
	.align		4
.L_1627:
        /*008c*/ 	.byte	0x04, 0x05
        /*008e*/ 	.short	(.L_1629 - .L_1628)
.L_1628:
        /*0090*/ 	.word	0x000001c0
        /*0094*/ 	.word	0x00000001
        /*0098*/ 	.word	0x00000001


	//----- nvinfo : EIATTR_CRS_STACK_SIZE
	.align		4
.L_1629:
        /*009c*/ 	.byte	0x04, 0x1e
        /*009e*/ 	.short	(.L_1631 - .L_1630)
.L_1630:
        /*00a0*/ 	.word	0x00000000


	//----- nvinfo : EIATTR_CBANK_PARAM_SIZE
	.align		4
.L_1631:
        /*00a4*/ 	.byte	0x03, 0x19
        /*00a6*/ 	.short	0x00a0


	//----- nvinfo : EIATTR_PARAM_CBANK
	.align		4
        /*00a8*/ 	.byte	0x04, 0x0a
        /*00aa*/ 	.short	(.L_1633 - .L_1632)
	.align		4
.L_1632:
        /*00ac*/ 	.word	index@(.nv.constant0._Z35group_norm_nhwc_fwd_one_pass_kernelI11Fp16IOFp16WLi512ELi28ELi448EEv26Group_norm_nhwc_fwd_params)
        /*00b0*/ 	.short	0x0210
        /*00b2*/ 	.short	0x00a0


	//----- nvinfo : EIATTR_SW_WAR
	.align		4
.L_1633:
        /*00b4*/ 	.byte	0x04, 0x36
        /*00b6*/ 	.short	(.L_1635 - .L_1634)
.L_1634:
        /*00b8*/ 	.word	0x00000008
.L_1635:


//--------------------- .nv.info._Z35group_norm_nhwc_fwd_one_pass_kernelI11Fp32IOFp32WLi64ELi28ELi448EEv26Group_norm_nhwc_fwd_params --------------------------
	.section	.nv.info._Z35group_norm_nhwc_fwd_one_pass_kernelI11Fp32IOFp32WLi64ELi28ELi448EEv26Group_norm_nhwc_fwd_params,"",@"SHT_CUDA_INFO"
	.sectionflags	@""
	.align	4


	//----- nvinfo : EIATTR_CUDA_API_VERSION
	.align		4
        /*0000*/ 	.byte	0x04, 0x37
        /*0002*/ 	.short	(.L_1637 - .L_1636)
.L_1636:
        /*0004*/ 	.word	0x00000082


	//----- nvinfo : EIATTR_KPARAM_INFO
	.align		4
.L_1637:
        /*0008*/ 	.byte	0x04, 0x17
        /*000a*/ 	.short	(.L_1639 - .L_1638)
.L_1638:
        /*000c*/ 	.word	0x00000000
        /*0010*/ 	.short	0x0000
        /*0012*/ 	.short	0x0000
        /*0014*/ 	.byte	0x00, 0xf0, 0x81, 0x02


	//----- nvinfo : EIATTR_SPARSE_MMA_MASK
	.align		4
.L_1639:
        /*0018*/ 	.byte	0x03, 0x50
        /*001a*/ 	.short	0x0000


	//----- nvinfo : EIATTR_MAXREG_COUNT
	.align		4
        /*001c*/ 	.byte	0x03, 0x1b
        /*001e*/ 	.short	0x0080


	//----- nvinfo : EIATTR_NUM_BARRIERS
	.align		4
        /*0020*/ 	.byte	0x02, 0x4c
        /*0022*/ 	.byte	0x01
	.zero		1


	//----- nvinfo : EIATTR_MERCURY_ISA_VERSION
	.align		4
        /*0024*/ 	.byte	0x03, 0x5f
        /*0026*/ 	.short	0x0101


	//----- nvinfo : EIATTR_COOP_GROUP_MASK_REGIDS
	.align		4
        /*0028*/ 	.byte	0x04, 0x29
        /*002a*/ 	.short	(.L_1641 - .L_1640)


	//   ....[0]....
.L_1640:
        /*002c*/ 	.word	0xffffffff


	//   ....[1]....
        /*0030*/ 	.word	0xffffffff


	//   ....[2]....
        /*0034*/ 	.word	0xffffffff


	//   ....[3]....
        /*0038*/ 	.word	0xffffffff


	//   ....[4]....
        /*003c*/ 	.word	0xffffffff


	//   ....[5]....
        /*0040*/ 	.word	0xffffffff


	//   ....[6]....
        /*0044*/ 	.word	0xffffffff


	//   ....[7]....
        /*0048*/ 	.word	0xffffffff


	//   ....[8]....
        /*004c*/ 	.word	0xffffffff


	//   ....[9]....
        /*0050*/ 	.word	0xffffffff


	//----- nvinfo : EIATTR_COOP_GROUP_INSTR_OFFSETS
	.align		4
.L_1641:
        /*0054*/ 	.byte	0x04, 0x28
        /*0056*/ 	.short	(.L_1643 - .L_1642)


	//   ....[0]....
.L_1642:
        /*0058*/ 	.word	0x00000740


	//   ....[1]....
        /*005c*/ 	.word	0x00000750


	//   ....[2]....
        /*0060*/ 	.word	0x00000780


	//   ....[3]....
        /*0064*/ 	.word	0x000007a0


	//   ....[4]....
        /*0068*/ 	.word	0x000007d0


	//   ....[5]....
        /*006c*/ 	.word	0x000007f0


	//   ....[6]....
        /*0070*/ 	.word	0x00000820


	//   ....[7]....
        /*0074*/ 	.word	0x00000840


	//   ....[8]....
        /*0078*/ 	.word	0x00000870


	//   ....[9]....
        /*007c*/ 	.word	0x00000890


	//----- nvinfo : EIATTR_EXIT_INSTR_OFFSETS
	.align		4
.L_1643:
        /*0080*/ 	.byte	0x04, 0x1c
        /*0082*/ 	.short	(.L_1645 - .L_1644)


	//   ....[0]....
.L_1644:
        /*0084*/ 	.word	0x00000060


	//   ....[1]....
        /*0088*/ 	.word	0x00001c50


	//----- nvinfo : EIATTR_MAX_THREADS
	.align		4
.L_1645:
        /*008c*/ 	.byte	0x04, 0x05
        /*008e*/ 	.short	(.L_1647 - .L_1646)
.L_1646:
        /*0090*/ 	.word	0x000001c0
        /*0094*/ 	.word	0x00000001
        /*0098*/ 	.word	0x00000001


	//----- nvinfo : EIATTR_CRS_STACK_SIZE
	.align		4
.L_1647:
        /*009c*/ 	.byte	0x04, 0x1e
        /*009e*/ 	.short	(.L_1649 - .L_1648)
.L_1648:
        /*00a0*/ 	.word	0x00000000


	//----- nvinfo : EIATTR_CBANK_PARAM_SIZE
	.align		4
.L_1649:
        /*00a4*/ 	.byte	0x03, 0x19
        /*00a6*/ 	.short	0x00a0


	//----- nvinfo : EIATTR_PARAM_CBANK
	.align		4
        /*00a8*/ 	.byte	0x04, 0x0a
        /*00aa*/ 	.short	(.L_1651 - .L_1650)
	.align		4
.L_1650:
        /*00ac*/ 	.word	index@(.nv.constant0._Z35group_norm_nhwc_fwd_one_pass_kernelI11Fp32IOFp32WLi64ELi28ELi448EEv26Group_norm_nhwc_fwd_params)
        /*00b0*/ 	.short	0x0210
        /*00b2*/ 	.short	0x00a0


	//----- nvinfo : EIATTR_SW_WAR
	.align		4
.L_1651:
        /*00b4*/ 	.byte	0x04, 0x36
        /*00b6*/ 	.short	(.L_1653 - .L_1652)
.L_1652:
        /*00b8*/ 	.word	0x00000008
.L_1653:


//--------------------- .nv.info._Z35group_norm_nhwc_fwd_one_pass_kernelI11Fp32IOFp32WLi128ELi28ELi448EEv26Group_norm_nhwc_fwd_params --------------------------
	.section	.nv.info._Z35group_norm_nhwc_fwd_one_pass_kernelI11Fp32IOFp32WLi128ELi28ELi448EEv26Group_norm_nhwc_fwd_params,"",@"SHT_CUDA_INFO"
	.sectionflags	@""
	.align	4


	//----- nvinfo : EIATTR_CUDA_API_VERSION
	.align		4
        /*0000*/ 	.byte	0x04, 0x37
        /*0002*/ 	.short	(.L_1655 - .L_1654)
.L_1654:
        /*0004*/ 	.word	0x00000082


	//----- nvinfo : EIATTR_KPARAM_INFO
	.align		4
.L_1655:
        /*0008*/ 	.byte	0x04, 0x17
        /*000a*/ 	.short	(.L_1657 - .L_1656)
.L_1656:
        /*000c*/ 	.word	0x00000000
        /*0010*/ 	.short	0x0000
        /*0012*/ 	.short	0x0000
        /*0014*/ 	.byte	0x00, 0xf0, 0x81, 0x02


	//----- nvinfo : EIATTR_SPARSE_MMA_MASK
	.align		4
.L_1657:
        /*0018*/ 	.byte	0x03, 0x50
        /*001a*/ 	.short	0x0000


	//----- nvinfo : EIATTR_MAXREG_COUNT
	.align		4
        /*001c*/ 	.byte	0x03, 0x1b
        /*001e*/ 	.short	0x0080


	//----- nvinfo : EIATTR_NUM_BARRIERS
	.align		4
        /*0020*/ 	.byte	0x02, 0x4c
        /*0022*/ 	.byte	0x01
	.zero		1


	//----- nvinfo : EIATTR_MERCURY_ISA_VERSION
	.align		4
        /*0024*/ 	.byte	0x03, 0x5f
        /*0026*/ 	.short	0x0101


	//----- nvinfo : EIATTR_COOP_GROUP_MASK_REGIDS
	.align		4
        /*0028*/ 	.byte	0x04, 0x29
        /*002a*/ 	.short	(.L_1659 - .L_1658)


	//   ....[0]....
.L_1658:
        /*002c*/ 	.word	0xffffffff


	//   ....[1]....
        /*0030*/ 	.word	0xffffffff


	//   ....[2]....
        /*0034*/ 	.word	0xffffffff


	//   ....[3]....
        /*0038*/ 	.word	0xffffffff


	//   ....[4]....
        /*003c*/ 	.word	0xffffffff


	//   ....[5]....
        /*0040*/ 	.word	0xffffffff


	//   ....[6]....
        /*0044*/ 	.word	0xffffffff


	//   ....[7]....
        /*0048*/ 	.word	0xffffffff


	//   ....[8]....
        /*004c*/ 	.word	0xffffffff


	//   ....[9]....
        /*0050*/ 	.word	0xffffffff


	//----- nvinfo : EIATTR_COOP_GROUP_INSTR_OFFSETS
	.align		4
.L_1659:
        /*0054*/ 	.byte	0x04, 0x28
        /*0056*/ 	.short	(.L_1661 - .L_1660)


	//   ....[0]....
.L_1660:
        /*0058*/ 	.word	0x000009d0


	//   ....[1]....
        /*005c*/ 	.word	0x000009f0


	//   ....[2]....
        /*0060*/ 	.word	0x00000a30


	//   ....[3]....
        /*0064*/ 	.word	0x00000a50


	//   ....[4]....
        /*0068*/ 	.word	0x00000a80


	//   ....[5]....
        /*006c*/ 	.word	0x00000aa0


	//   ....[6]....
        /*0070*/ 	.word	0x00000ad0


	//   ....[7]....
        /*0074*/ 	.word	0x00000af0


	//   ....[8]....
        /*0078*/ 	.word	0x00000b20


	//   ....[9]....
        /*007c*/ 	.word	0x00000b40


	//----- nvinfo : EIATTR_EXIT_INSTR_OFFSETS
	.align		4
.L_1661:
        /*0080*/ 	.byte	0x04, 0x1c
        /*0082*/ 	.short	(.L_1663 - .L_1662)


	//   ....[0]....
.L_1662:
        /*0084*/ 	.word	0x00000060


	//   ....[1]....
        /*0088*/ 	.word	0x00002340


	//----- nvinfo : EIATTR_MAX_THREADS
	.align		4
.L_1663:
        /*008c*/ 	.byte	0x04, 0x05
        /*008e*/ 	.short	(.L_1665 - .L_1664)
.L_1664:
        /*0090*/ 	.word	0x000001c0
        /*0094*/ 	.word	0x00000001
        /*0098*/ 	.word	0x00000001


	//----- nvinfo : EIATTR_CRS_STACK_SIZE
	.align		4
.L_1665:
        /*009c*/ 	.byte	0x04, 0x1e
        /*009e*/ 	.short	(.L_1667 - .L_1666)
.L_1666:
        /*00a0*/ 	.word	0x00000000


	//----- nvinfo : EIATTR_CBANK_PARAM_SIZE
	.align		4
.L_1667:
        /*00a4*/ 	.byte	0x03, 0x19
        /*00a6*/ 	.short	0x00a0


	//----- nvinfo : EIATTR_PARAM_CBANK
	.align		4
        /*00a8*/ 	.byte	0x04, 0x0a
        /*00aa*/ 	.short	(.L_1669 - .L_1668)
	.align		4
.L_1668:
        /*00ac*/ 	.word	index@(.nv.constant0._Z35group_norm_nhwc_fwd_one_pass_kernelI11Fp32IOFp32WLi128ELi28ELi448EEv26Group_norm_nhwc_fwd_params)
        /*00b0*/ 	.short	0x0210
        /*00b2*/ 	.short	0x00a0


	//----- nvinfo : EIATTR_SW_WAR
	.align		4
.L_1669:
        /*00b4*/ 	.byte	0x04, 0x36
        /*00b6*/ 	.short	(.L_1671 - .L_1670)
.L_1670:
        /*00b8*/ 	.word	0x00000008
.L_1671:


//--------------------- .nv.info._Z35group_norm_nhwc_fwd_one_pass_kernelI11Fp32IOFp32WLi256ELi28ELi448EEv26Group_norm_nhwc_fwd_params --------------------------
	.section	.nv.info._Z35group_norm_nhwc_fwd_one_pass_kernelI11Fp32IOFp32WLi256ELi28ELi448EEv26Group_norm_nhwc_fwd_params,"",@"SHT_CUDA_INFO"
	.sectionflags	@""
	.align	4


	//----- nvinfo : EIATTR_CUDA_API_VERSION
	.align		4
        /*0000*/ 	.byte	0x04, 0x37
        /*0002*/ 	.short	(.L_1673 - .L_1672)
.L_1672:
        /*0004*/ 	.word	0x00000082


	//----- nvinfo : EIATTR_KPARAM_INFO
	.align		4
.L_1673:
        /*0008*/ 	.byte	0x04, 0x17
        /*000a*/ 	.short	(.L_1675 - .L_1674)
.L_1674:
        /*000c*/ 	.word	0x00000000
        /*0010*/ 	.short	0x0000
        /*0012*/ 	.short	0x0000
        /*0014*/ 	.byte	0x00, 0xf0, 0x81, 0x02


	//----- nvinfo : EIATTR_SPARSE_MMA_MASK
	.align		4
.L_1675:
        /*0018*/ 	.byte	0x03, 0x50
        /*001a*/ 	.short	0x0000


	//----- nvinfo : EIATTR_MAXREG_COUNT
	.align		4
        /*001c*/ 	.byte	0x03, 0x1b
        /*001e*/ 	.short	0x0080


	//----- nvinfo : EIATTR_NUM_BARRIERS
	.align		4
        /*0020*/ 	.byte	0x02, 0x4c
        /*0022*/ 	.byte	0x01
	.zero		1


	//----- nvinfo : EIATTR_MERCURY_ISA_VERSION
	.align		4
        /*0024*/ 	.byte	0x03, 0x5f
        /*0026*/ 	.short	0x0101


	//----- nvinfo : EIATTR_COOP_GROUP_MASK_REGIDS
	.align		4
        /*0028*/ 	.byte	0x04, 0x29
        /*002a*/ 	.short	(.L_1677 - .L_1676)


	//   ....[0]....
.L_1676:
        /*002c*/ 	.word	0xffffffff


	//   ....[1]....
        /*0030*/ 	.word	0xffffffff


	//   ....[2]....
        /*0034*/ 	.word	0xffffffff


	//   ....[3]....
        /*0038*/ 	.word	0xffffffff


	//   ....[4]....
        /*003c*/ 	.word	0xffffffff


	//   ....[5]....
        /*0040*/ 	.word	0xffffffff


	//   ....[6]....
        /*0044*/ 	.word	0xffffffff


	//   ....[7]....
        /*0048*/ 	.word	0xffffffff


	//   ....[8]....
        /*004c*/ 	.word	0xffffffff


	//   ....[9]....
        /*0050*/ 	.word	0xffffffff


	//----- nvinfo : EIATTR_COOP_GROUP_INSTR_OFFSETS
	.align		4
.L_1677:
        /*0054*/ 	.byte	0x04, 0x28
        /*0056*/ 	.short	(.L_1679 - .L_1678)


	//   ....[0]....
.L_1678:
        /*0058*/ 	.word	0x00000fd0


	//   ....[1]....
        /*005c*/ 	.word	0x00000fe0


	//   ....[2]....
        /*0060*/ 	.word	0x00001010


	//   ....[3]....
        /*0064*/ 	.word	0x00001020


	//   ....[4]....
        /*0068*/ 	.word	0x00001060


	//   ....[5]....
        /*006c*/ 	.word	0x00001070


	//   ....[6]....
        /*0070*/ 	.word	0x000010b0


	//   ....[7]....
        /*0074*/ 	.word	0x000010c0


	//   ....[8]....
        /*0078*/ 	.word	0x00001100


	//   ....[9]....
        /*007c*/ 	.word	0x00001110


	//----- nvinfo : EIATTR_EXIT_INSTR_OFFSETS
	.align		4
.L_1679:
        /*0080*/ 	.byte	0x04, 0x1c
        /*0082*/ 	.short	(.L_1681 - .L_1680)


	//   ....[0]....
.L_1680:
        /*0084*/ 	.word	0x00000070


	//   ....[1]....
        /*0088*/ 	.word	0x00003a10


	//----- nvinfo : EIATTR_MAX_THREADS
	.align		4
.L_1681:
        /*008c*/ 	.byte	0x04, 0x05
        /*008e*/ 	.short	(.L_1683 - .L_1682)
.L_1682:
        /*0090*/ 	.word	0x000001c0
        /*0094*/ 	.word	0x00000001
        /*0098*/ 	.word	0x00000001


	//----- nvinfo : EIATTR_CRS_STACK_SIZE
	.align		4
.L_1683:
        /*009c*/ 	.byte	0x04, 0x1e
        /*009e*/ 	.short	(.L_1685 - .L_1684)
.L_1684:
        /*00a0*/ 	.word	0x00000000


	//----- nvinfo : EIATTR_CBANK_PARAM_SIZE
	.align		4
.L_1685:
        /*00a4*/ 	.byte	0x03, 0x19
        /*00a6*/ 	.short	0x00a0


	//----- nvinfo : EIATTR_PARAM_CBANK
	.align		4
        /*00a8*/ 	.byte	0x04, 0x0a
        /*00aa*/ 	.short	(.L_1687 - .L_1686)
	.align		4
.L_1686:
        /*00ac*/ 	.word	index@(.nv.constant0._Z35group_norm_nhwc_fwd_one_pass_kernelI11Fp32IOFp32WLi256ELi28ELi448EEv26Group_norm_nhwc_fwd_params)
        /*00b0*/ 	.short	0x0210
        /*00b2*/ 	.short	0x00a0


	//----- nvinfo : EIATTR_SW_WAR
	.align		4
.L_1687:
        /*00b4*/ 	.byte	0x04, 0x36
        /*00b6*/ 	.short	(.L_1689 - .L_1688)
.L_1688:
        /*00b8*/ 	.word	0x00000008
.L_1689:


//--------------------- .nv.info._Z35group_norm_nhwc_fwd_one_pass_kernelI11Fp32IOFp32WLi512ELi28ELi448EEv26Group_norm_nhwc_fwd_params --------------------------
	.section	.nv.info._Z35group_norm_nhwc_fwd_one_pass_kernelI11Fp32IOFp32WLi512ELi28ELi448EEv26Group_norm_nhwc_fwd_params,"",@"SHT_CUDA_INFO"
	.sectionflags	@""
	.align	4


	//----- nvinfo : EIATTR_CUDA_API_VERSION
	.align		4
        /*0000*/ 	.byte	0x04, 0x37
        /*0002*/ 	.short	(.L_1691 - .L_1690)
.L_1690:
        /*0004*/ 	.word	0x00000082


	//----- nvinfo : EIATTR_KPARAM_INFO
	.align		4
.L_1691:
        /*0008*/ 	.byte	0x04, 0x17
        /*000a*/ 	.short	(.L_1693 - .L_1692)
.L_1692:
        /*000c*/ 	.word	0x00000000
        /*0010*/ 	.short	0x0000
        /*0012*/ 	.short	0x0000
        /*0014*/ 	.byte	0x00, 0xf0, 0x81, 0x02


	//----- nvinfo : EIATTR_SPARSE_MMA_MASK
	.align		4
.L_1693:
        /*0018*/ 	.byte	0x03, 0x50
        /*001a*/ 	.short	0x0000


	//----- nvinfo : EIATTR_MAXREG_COUNT
	.align		4
        /*001c*/ 	.byte	0x03, 0x1b
        /*001e*/ 	.short	0x0080


	//----- nvinfo : EIATTR_NUM_BARRIERS
	.align		4
        /*0020*/ 	.byte	0x02, 0x4c
        /*0022*/ 	.byte	0x01
	.zero		1


	//----- nvinfo : EIATTR_MERCURY_ISA_VERSION
	.align		4
        /*0024*/ 	.byte	0x03, 0x5f
        /*0026*/ 	.short	0x0101


	//----- nvinfo : EIATTR_COOP_GROUP_MASK_REGIDS
	.align		4
        /*0028*/ 	.byte	0x04, 0x29
        /*002a*/ 	.short	(.L_1695 - .L_1694)


	//   ....[0]....
.L_1694:
        /*002c*/ 	.word	0xffffffff


	//   ....[1]....
        /*0030*/ 	.word	0xffffffff


	//   ....[2]....
        /*0034*/ 	.word	0xffffffff


	//   ....[3]....
        /*0038*/ 	.word	0xffffffff


	//   ....[4]....
        /*003c*/ 	.word	0xffffffff


	//   ....[5]....
        /*0040*/ 	.word	0xffffffff


	//   ....[6]....
        /*0044*/ 	.word	0xffffffff


	//   ....[7]....
        /*0048*/ 	.word	0xffffffff


	//   ....[8]....
        /*004c*/ 	.word	0xffffffff


	//   ....[9]....
        /*0050*/ 	.word	0xffffffff


	//----- nvinfo : EIATTR_COOP_GROUP_INSTR_OFFSETS
	.align		4
.L_1695:
        /*0054*/ 	.byte	0x04, 0x28
        /*0056*/ 	.short	(.L_1697 - .L_1696)


	//   ....[0]....
.L_1696:
        /*0058*/ 	.word	0x000019f0


	//   ....[1]....
        /*005c*/ 	.word	0x00001a00


	//   ....[2]....
        /*0060*/ 	.word	0x00001a30


	//   ....[3]....
        /*0064*/ 	.word	0x00001a40


	//   ....[4]....
        /*0068*/ 	.word	0x00001a80


	//   ....[5]....
        /*006c*/ 	.word	0x00001a90


	//   ....[6]....
        /*0070*/ 	.word	0x00001ad0


	//   ....[7]....
        /*0074*/ 	.word	0x00001ae0


	//   ....[8]....
        /*0078*/ 	.word	0x00001b20


	//   ....[9]....
        /*007c*/ 	.word	0x00001b30


	//----- nvinfo : EIATTR_EXIT_INSTR_OFFSETS
	.align		4
.L_1697:
        /*0080*/ 	.byte	0x04, 0x1c
        /*0082*/ 	.short	(.L_1699 - .L_1698)


	//   ....[0]....
.L_1698:
        /*0084*/ 	.word	0x00000060


	//   ....[1]....
        /*0088*/ 	.word	0x00004bf0


	//----- nvinfo : EIATTR_MAX_THREADS
	.align		4
.L_1699:
        /*008c*/ 	.byte	0x04, 0x05
        /*008e*/ 	.short	(.L_1701 - .L_1700)
.L_1700:
        /*0090*/ 	.word	0x000001c0
        /*0094*/ 	.word	0x00000001
        /*0098*/ 	.word	0x00000001


	//----- nvinfo : EIATTR_CRS_STACK_SIZE
	.align		4
.L_1701:
        /*009c*/ 	.byte	0x04, 0x1e
        /*009e*/ 	.short	(.L_1703 - .L_1702)
.L_1702:
        /*00a0*/ 	.word	0x00000000


	//----- nvinfo : EIATTR_CBANK_PARAM_SIZE
	.align		4
.L_1703:
        /*00a4*/ 	.byte	0x03, 0x19
        /*00a6*/ 	.short	0x00a0


	//----- nvinfo : EIATTR_PARAM_CBANK
	.align		4
        /*00a8*/ 	.byte	0x04, 0x0a
        /*00aa*/ 	.short	(.L_1705 - .L_1704)
	.align		4
.L_1704:
        /*00ac*/ 	.word	index@(.nv.constant0._Z35group_norm_nhwc_fwd_one_pass_kernelI11Fp32IOFp32WLi512ELi28ELi448EEv26Group_norm_nhwc_fwd_params)
        /*00b0*/ 	.short	0x0210
        /*00b2*/ 	.short	0x00a0


	//----- nvinfo : EIATTR_SW_WAR
	.align		4
.L_1705:
        /*00b4*/ 	.byte	0x04, 0x36
        /*00b6*/ 	.short	(.L_1707 - .L_1706)
.L_1706:
        /*00b8*/ 	.word	0x00000008
.L_1707:


//--------------------- .nv.info._Z35group_norm_nhwc_fwd_one_pass_kernelI11Fp32IOBf16WLi64ELi28ELi448EEv26Group_norm_nhwc_fwd_params --------------------------
	.section	.nv.info._Z35group_norm_nhwc_fwd_one_pass_kernelI11Fp32IOBf16WLi64ELi28ELi448EEv26Group_norm_nhwc_fwd_params,"",@"SHT_CUDA_INFO"
	.sectionflags	@""
	.align	4


	//----- nvinfo : EIATTR_CUDA_API_VERSION
	.align		4
        /*0000*/ 	.byte	0x04, 0x37
        /*0002*/ 	.short	(.L_1709 - .L_1708)
.L_1708:
        /*0004*/ 	.word	0x00000082


	//----- nvinfo : EIATTR_KPARAM_INFO
	.align		4
.L_1709:
        /*0008*/ 	.byte	0x04, 0x17
        /*000a*/ 	.short	(.L_1711 - .L_1710)
.L_1710:
        /*000c*/ 	.word	0x00000000
        /*0010*/ 	.short	0x0000
        /*0012*/ 	.short	0x0000
        /*0014*/ 	.byte	0x00, 0xf0, 0x81, 0x02


	//----- nvinfo : EIATTR_SPARSE_MMA_MASK
	.align		4
.L_1711:
        /*0018*/ 	.byte	0x03, 0x50
        /*001a*/ 	.short	0x0000


	//----- nvinfo : EIATTR_MAXREG_COUNT
	.align		4
        /*001c*/ 	.byte	0x03, 0x1b
        /*001e*/ 	.short	0x0080


	//----- nvinfo : EIATTR_NUM_BARRIERS
	.align		4
        /*0020*/ 	.byte	0x02, 0x4c
        /*0022*/ 	.byte	0x01
	.zero		1


	//----- nvinfo : EIATTR_MERCURY_ISA_VERSION
	.align		4
        /*0024*/ 	.byte	0x03, 0x5f
        /*0026*/ 	.short	0x0101


	//----- nvinfo : EIATTR_COOP_GROUP_MASK_REGIDS
	.align		4
        /*0028*/ 	.byte	0x04, 0x29
        /*002a*/ 	.short	(.L_1713 - .L_1712)


	//   ....[0]....
.L_1712:
        /*002c*/ 	.word	0xffffffff


	//   ....[1]....
        /*0030*/ 	.word	0xffffffff


	//   ....[2]....
        /*0034*/ 	.word	0xffffffff


	//   ....[3]....
        /*0038*/ 	.word	0xffffffff


	//   ....[4]....
        /*003c*/ 	.word	0xffffffff


	//   ....[5]....
        /*0040*/ 	.word	0xffffffff


	//   ....[6]....
        /*0044*/ 	.word	0xffffffff


	//   ....[7]....
        /*0048*/ 	.word	0xffffffff


	//   ....[8]....
        /*004c*/ 	.word	0xffffffff


	//   ....[9]....
        /*0050*/ 	.word	0xffffffff


	//----- nvinfo : EIATTR_COOP_GROUP_INSTR_OFFSETS
	.align		4
.L_1713:
        /*0054*/ 	.byte	0x04, 0x28
        /*0056*/ 	.short	(.L_1715 - .L_1714)


	//   ....[0]....
.L_1714:
        /*0058*/ 	.word	0x00000740


	//   ....[1]....
        /*005c*/ 	.word	0x00000750


	//   ....[2]....
        /*0060*/ 	.word	0x00000780


	//   ....[3]....
        /*0064*/ 	.word	0x000007a0


	//   ....[4]....
        /*0068*/ 	.word	0x000007d0


	//   ....[5]....
        /*006c*/ 	.word	0x000007f0


	//   ....[6]....
        /*0070*/ 	.word	0x00000820


	//   ....[7]....
        /*0074*/ 	.word	0x00000840


	//   ....[8]....
        /*0078*/ 	.word	0x00000870


	//   ....[9]....
        /*007c*/ 	.word	0x00000890


	//----- nvinfo : EIATTR_EXIT_INSTR_OFFSETS
	.align		4
.L_1715:
        /*0080*/ 	.byte	0x04, 0x1c
        /*0082*/ 	.short	(.L_1717 - .L_1716)


	//   ....[0]....
.L_1716:
        /*0084*/ 	.word	0x00000060


	//   ....[1]....
        /*0088*/ 	.word	0x00001c90


	//----- nvinfo : EIATTR_MAX_THREADS
	.align		4
.L_1717:
        /*008c*/ 	.byte	0x04, 0x05
        /*008e*/ 	.short	(.L_1719 - .L_1718)
.L_1718:
        /*0090*/ 	.word	0x000001c0
        /*0094*/ 	.word	0x00000001
        /*0098*/ 	.word	0x00000001


	//----- nvinfo : EIATTR_CRS_STACK_SIZE
	.align		4
.L_1719:
        /*009c*/ 	.byte	0x04, 0x1e
        /*009e*/ 	.short	(.L_1721 - .L_1720)
.L_1720:
        /*00a0*/ 	.word	0x00000000


	//----- nvinfo : EIATTR_CBANK_PARAM_SIZE
	.align		4
.L_1721:
        /*00a4*/ 	.byte	0x03, 0x19
        /*00a6*/ 	.short	0x00a0


	//----- nvinfo : EIATTR_PARAM_CBANK
	.align		4
        /*00a8*/ 	.byte	0x04, 0x0a
        /*00aa*/ 	.short	(.L_1723 - .L_1722)
	.align		4
.L_1722:
        /*00ac*/ 	.word	index@(.nv.constant0._Z35group_norm_nhwc_fwd_one_pass_kernelI11Fp32IOBf16WLi64ELi28ELi448EEv26Group_norm_nhwc_fwd_params)
        /*00b0*/ 	.short	0x0210
        /*00b2*/ 	.short	0x00a0


	//----- nvinfo : EIATTR_SW_WAR
	.align		4
.L_1723:
        /*00b4*/ 	.byte	0x04, 0x36
        /*00b6*/ 	.short	(.L_1725 - .L_1724)
.L_1724:
        /*00b8*/ 	.word	0x00000008
.L_1725:


//--------------------- .nv.info._Z35group_norm_nhwc_fwd_one_pass_kernelI11Fp32IOBf16WLi128ELi28ELi448EEv26Group_norm_nhwc_fwd_params --------------------------
	.section	.nv.info._Z35group_norm_nhwc_fwd_one_pass_kernelI11Fp32IOBf16WLi128ELi28ELi448EEv26Group_norm_nhwc_fwd_params,"",@"SHT_CUDA_INFO"
	.sectionflags	@""
	.align	4


	//----- nvinfo : EIATTR_CUDA_API_VERSION
	.align		4
        /*0000*/ 	.byte	0x04, 0x37
        /*0002*/ 	.short	(.L_1727 - .L_1726)
.L_1726:
        /*0004*/ 	.word	0x00000082


	//----- nvinfo : EIATTR_KPARAM_INFO
	.align		4
.L_1727:
        /*0008*/ 	.byte	0x04, 0x17
        /*000a*/ 	.short	(.L_1729 - .L_1728)
.L_1728:
        /*000c*/ 	.word	0x00000000
        /*0010*/ 	.short	0x0000
        /*0012*/ 	.short	0x0000
        /*0014*/ 	.byte	0x00, 0xf0, 0x81, 0x02


	//----- nvinfo : EIATTR_SPARSE_MMA_MASK
	.align		4
.L_1729:
        /*0018*/ 	.byte	0x03, 0x50
        /*001a*/ 	.short	0x0000


	//----- nvinfo : EIATTR_MAXREG_COUNT
	.align		4
        /*001c*/ 	.byte	0x03, 0x1b
        /*001e*/ 	.short	0x0080


	//----- nvinfo : EIATTR_NUM_BARRIERS
	.align		4
        /*0020*/ 	.byte	0x02, 0x4c
        /*0022*/ 	.byte	0x01
	.zero		1


	//----- nvinfo : EIATTR_MERCURY_ISA_VERSION
	.align		4
        /*0024*/ 	.byte	0x03, 0x5f
        /*0026*/ 	.short	0x0101


	//----- nvinfo : EIATTR_COOP_GROUP_MASK_REGIDS
	.align		4
        /*0028*/ 	.byte	0x04, 0x29
        /*002a*/ 	.short	(.L_1731 - .L_1730)


	//   ....[0]....
.L_1730:
        /*002c*/ 	.word	0xffffffff


	//   ....[1]....
        /*0030*/ 	.word	0xffffffff


	//   ....[2]....
        /*0034*/ 	.word	0xffffffff


	//   ....[3]....
        /*0038*/ 	.word	0xffffffff


	//   ....[4]....
        /*003c*/ 	.word	0xffffffff


	//   ....[5]....
        /*0040*/ 	.word	0xffffffff


	//   ....[6]....
        /*0044*/ 	.word	0xffffffff


	//   ....[7]....
        /*0048*/ 	.word	0xffffffff


	//   ....[8]....
        /*004c*/ 	.word	0xffffffff


	//   ....[9]....
        /*0050*/ 	.word	0xffffffff


	//----- nvinfo : EIATTR_COOP_GROUP_INSTR_OFFSETS
	.align		4
.L_1731:
        /*0054*/ 	.byte	0x04, 0x28
        /*0056*/ 	.short	(.L_1733 - .L_1732)


	//   ....[0]....
.L_1732:
        /*0058*/ 	.word	0x000009e0


	//   ....[1]....
        /*005c*/ 	.word	0x00000a00


	//   ....[2]....
        /*0060*/ 	.word	0x00000a40


	//   ....[3]....
        /*0064*/ 	.word	0x00000a60


	//   ....[4]....
        /*0068*/ 	.word	0x00000a90


	//   ....[5]....
        /*006c*/ 	.word	0x00000ab0


	//   ....[6]....
        /*0070*/ 	.word	0x00000ae0


	//   ....[7]....
        /*0074*/ 	.word	0x00000b00


	//   ....[8]....
        /*0078*/ 	.word	0x00000b30


	//   ....[9]....
        /*007c*/ 	.word	0x00000b50


	//----- nvinfo : EIATTR_EXIT_INSTR_OFFSETS
	.align		4
.L_1733:
        /*0080*/ 	.byte	0x04, 0x1c
        /*0082*/ 	.short	(.L_1735 - .L_1734)


	//   ....[0]....
.L_1734:
        /*0084*/ 	.word	0x00000060


	//   ....[1]....
        /*0088*/ 	.word	0x00002380


	//----- nvinfo : EIATTR_MAX_THREADS
	.align		4
.L_1735:
        /*008c*/ 	.byte	0x04, 0x05
        /*008e*/ 	.short	(.L_1737 - .L_1736)
.L_1736:
        /*0090*/ 	.word	0x000001c0
        /*0094*/ 	.word	0x00000001
        /*0098*/ 	.word	0x00000001


	//----- nvinfo : EIATTR_CRS_STACK_SIZE
	.align		4
.L_1737:
        /*009c*/ 	.byte	0x04, 0x1e
        /*009e*/ 	.short	(.L_1739 - .L_1738)
.L_1738:
        /*00a0*/ 	.word	0x00000000


	//----- nvinfo : EIATTR_CBANK_PARAM_SIZE
	.align		4
.L_1739:
        /*00a4*/ 	.byte	0x03, 0x19
        /*00a6*/ 	.short	0x00a0


	//----- nvinfo : EIATTR_PARAM_CBANK
	.align		4
        /*00a8*/ 	.byte	0x04, 0x0a
        /*00aa*/ 	.short	(.L_1741 - .L_1740)
	.align		4
.L_1740:
        /*00ac*/ 	.word	index@(.nv.constant0._Z35group_norm_nhwc_fwd_one_pass_kernelI11Fp32IOBf16WLi128ELi28ELi448EEv26Group_norm_nhwc_fwd_params)
        /*00b0*/ 	.short	0x0210
        /*00b2*/ 	.short	0x00a0


	//----- nvinfo : EIATTR_SW_WAR
	.align		4
.L_1741:
        /*00b4*/ 	.byte	0x04, 0x36
        /*00b6*/ 	.short	(.L_1743 - .L_1742)
.L_1742:
        /*00b8*/ 	.word	0x00000008
.L_1743:


//--------------------- .nv.info._Z35group_norm_nhwc_fwd_one_pass_kernelI11Fp32IOBf16WLi256ELi28ELi448EEv26Group_norm_nhwc_fwd_params --------------------------
	.section	.nv.info._Z35group_norm_nhwc_fwd_one_pass_kernelI11Fp32IOBf16WLi256ELi28ELi448EEv26Group_norm_nhwc_fwd_params,"",@"SHT_CUDA_INFO"
	.sectionflags	@""
	.align	4


	//----- nvinfo : EIATTR_CUDA_API_VERSION
	.align		4
        /*0000*/ 	.byte	0x04, 0x37
        /*0002*/ 	.short	(.L_1745 - .L_1744)
.L_1744:
        /*0004*/ 	.word	0x00000082


	//----- nvinfo : EIATTR_KPARAM_INFO
	.align		4
.L_1745:
        /*0008*/ 	.byte	0x04, 0x17
        /*000a*/ 	.short	(.L_1747 - .L_1746)
.L_1746:
        /*000c*/ 	.word	0x00000000
        /*0010*/ 	.short	0x0000
        /*0012*/ 	.short	0x0000
        /*0014*/ 	.byte	0x00, 0xf0, 0x81, 0x02


	//----- nvinfo : EIATTR_SPARSE_MMA_MASK
	.align		4
.L_1747:
        /*0018*/ 	.byte	0x03, 0x50
        /*001a*/ 	.short	0x0000


	//----- nvinfo : EIATTR_MAXREG_COUNT
	.align		4
        /*001c*/ 	.byte	0x03, 0x1b
        /*001e*/ 	.short	0x0080


	//----- nvinfo : EIATTR_NUM_BARRIERS
	.align		4
        /*0020*/ 	.byte	0x02, 0x4c
        /*0022*/ 	.byte	0x01
	.zero		1


	//----- nvinfo : EIATTR_MERCURY_ISA_VERSION
	.align		4
        /*0024*/ 	.byte	0x03, 0x5f
        /*0026*/ 	.short	0x0101


	//----- nvinfo : EIATTR_COOP_GROUP_MASK_REGIDS
	.align		4
        /*0028*/ 	.byte	0x04, 0x29
        /*002a*/ 	.short	(.L_1749 - .L_1748)


	//   ....[0]....
.L_1748:
        /*002c*/ 	.word	0xffffffff


	//   ....[1]....
        /*0030*/ 	.word	0xffffffff


	//   ....[2]....
        /*0034*/ 	.word	0xffffffff


	//   ....[3]....
        /*0038*/ 	.word	0xffffffff


	//   ....[4]....
        /*003c*/ 	.word	0xffffffff


	//   ....[5]....
        /*0040*/ 	.word	0xffffffff


	//   ....[6]....
        /*0044*/ 	.word	0xffffffff


	//   ....[7]....
        /*0048*/ 	.word	0xffffffff


	//   ....[8]....
        /*004c*/ 	.word	0xffffffff


	//   ....[9]....
        /*0050*/ 	.word	0xffffffff


	//----- nvinfo : EIATTR_COOP_GROUP_INSTR_OFFSETS
	.align		4
.L_1749:
        /*0054*/ 	.byte	0x04, 0x28
        /*0056*/ 	.short	(.L_1751 - .L_1750)


	//   ....[0]....
.L_1750:
        /*0058*/ 	.word	0x00000fd0


	//   ....[1]....
        /*005c*/ 	.word	0x00000fe0


	//   ....[2]....
        /*0060*/ 	.word	0x00001010


	//   ....[3]....
        /*0064*/ 	.word	0x00001020


	//   ....[4]....
        /*0068*/ 	.word	0x00001060


	//   ....[5]....
        /*006c*/ 	.word	0x00001070


	//   ....[6]....
        /*0070*/ 	.word	0x000010b0


	//   ....[7]....
        /*0074*/ 	.word	0x000010c0


	//   ....[8]....
        /*0078*/ 	.word	0x00001100


	//   ....[9]....
        /*007c*/ 	.word	0x00001110


	//----- nvinfo : EIATTR_EXIT_INSTR_OFFSETS
	.align		4
.L_1751:
        /*0080*/ 	.byte	0x04, 0x1c
        /*0082*/ 	.short	(.L_1753 - .L_1752)


	//   ....[0]....
.L_1752:
        /*0084*/ 	.word	0x00000070


	//   ....[1]....
        /*0088*/ 	.word	0x00003a30


	//----- nvinfo : EIATTR_MAX_THREADS
	.align		4
.L_1753:
        /*008c*/ 	.byte	0x04, 0x05
        /*008e*/ 	.short	(.L_1755 - .L_1754)
.L_1754:
        /*0090*/ 	.word	0x000001c0
        /*0094*/ 	.word	0x00000001
        /*0098*/ 	.word	0x00000001


	//----- nvinfo : EIATTR_CRS_STACK_SIZE
	.align		4
.L_1755:
        /*009c*/ 	.byte	0x04, 0x1e
        /*009e*/ 	.short	(.L_1757 - .L_1756)
.L_1756:
        /*00a0*/ 	.word	0x00000000


	//----- nvinfo : EIATTR_CBANK_PARAM_SIZE
	.align		4
.L_1757:
        /*00a4*/ 	.byte	0x03, 0x19
        /*00a6*/ 	.short	0x00a0


	//----- nvinfo : EIATTR_PARAM_CBANK
	.align		4
        /*00a8*/ 	.byte	0x04, 0x0a
        /*00aa*/ 	.short	(.L_1759 - .L_1758)
	.align		4
.L_1758:
        /*00ac*/ 	.word	index@(.nv.constant0._Z35group_norm_nhwc_fwd_one_pass_kernelI11Fp32IOBf16WLi256ELi28ELi448EEv26Group_norm_nhwc_fwd_params)
        /*00b0*/ 	.short	0x0210
        /*00b2*/ 	.short	0x00a0


	//----- nvinfo : EIATTR_SW_WAR
	.align		4
.L_1759:
        /*00b4*/ 	.byte	0x04, 0x36
        /*00b6*/ 	.short	(.L_1761 - .L_1760)
.L_1760:
        /*00b8*/ 	.word	0x00000008
.L_1761:


//--------------------- .nv.info._Z35group_norm_nhwc_fwd_one_pass_kernelI11Fp32IOBf16WLi512ELi28ELi448EEv26Group_norm_nhwc_fwd_params --------------------------
	.section	.nv.info._Z35group_norm_nhwc_fwd_one_pass_kernelI11Fp32IOBf16WLi512ELi28ELi448EEv26Group_norm_nhwc_fwd_params,"",@"SHT_CUDA_INFO"
	.sectionflags	@""
	.align	4


	//----- nvinfo : EIATTR_CUDA_API_VERSION
	.align		4
        /*0000*/ 	.byte	0x04, 0x37
        /*0002*/ 	.short	(.L_1763 - .L_1762)
.L_1762:
        /*0004*/ 	.word	0x00000082


	//----- nvinfo : EIATTR_KPARAM_INFO
	.align		4
.L_1763:
        /*0008*/ 	.byte	0x04, 0x17
        /*000a*/ 	.short	(.L_1765 - .L_1764)
.L_1764:
        /*000c*/ 	.word	0x00000000
        /*0010*/ 	.short	0x0000
        /*0012*/ 	.short	0x0000
        /*0014*/ 	.byte	0x00, 0xf0, 0x81, 0x02


	//----- nvinfo : EIATTR_SPARSE_MMA_MASK
	.align		4
.L_1765:
        /*0018*/ 	.byte	0x03, 0x50
        /*001a*/ 	.short	0x0000


	//----- nvinfo : EIATTR_MAXREG_COUNT
	.align		4
        /*001c*/ 	.byte	0x03, 0x1b
        /*001e*/ 	.short	0x0080


	//----- nvinfo : EIATTR_NUM_BARRIERS
	.align		4
        /*0020*/ 	.byte	0x02, 0x4c
        /*0022*/ 	.byte	0x01
	.zero		1


	//----- nvinfo : EIATTR_MERCURY_ISA_VERSION
	.align		4
        /*0024*/ 	.byte	0x03, 0x5f
        /*0026*/ 	.short	0x0101


	//----- nvinfo : EIATTR_COOP_GROUP_MASK_REGIDS
	.align		4
        /*0028*/ 	.byte	0x04, 0x29
        /*002a*/ 	.short	(.L_1767 - .L_1766)


	//   ....[0]....
.L_1766:
        /*002c*/ 	.word	0xffffffff


	//   ....[1]....
        /*0030*/ 	.word	0xffffffff


	//   ....[2]....
        /*0034*/ 	.word	0xffffffff


	//   ....[3]....
        /*0038*/ 	.word	0xffffffff


	//   ....[4]....
        /*003c*/ 	.word	0xffffffff


	//   ....[5]....
        /*0040*/ 	.word	0xffffffff


	//   ....[6]....
        /*0044*/ 	.word	0xffffffff


	//   ....[7]....
        /*0048*/ 	.word	0xffffffff


	//   ....[8]....
        /*004c*/ 	.word	0xffffffff


	//   ....[9]....
        /*0050*/ 	.word	0xffffffff


	//----- nvinfo : EIATTR_COOP_GROUP_INSTR_OFFSETS
	.align		4
.L_1767:
        /*0054*/ 	.byte	0x04, 0x28
        /*0056*/ 	.short	(.L_1769 - .L_1768)


	//   ....[0]....
.L_1768:
        /*0058*/ 	.word	0x000019f0


	//   ....[1]....
        /*005c*/ 	.word	0x00001a00


	//   ....[2]....
        /*0060*/ 	.word	0x00001a30


	//   ....[3]....
        /*0064*/ 	.word	0x00001a40


	//   ....[4]....
        /*0068*/ 	.word	0x00001a80


	//   ....[5]....
        /*006c*/ 	.word	0x00001a90


	//   ....[6]....
        /*0070*/ 	.word	0x00001ad0


	//   ....[7]....
        /*0074*/ 	.word	0x00001ae0


	//   ....[8]....
        /*0078*/ 	.word	0x00001b20


	//   ....[9]....
        /*007c*/ 	.word	0x00001b30


	//----- nvinfo : EIATTR_EXIT_INSTR_OFFSETS
	.align		4
.L_1769:
        /*0080*/ 	.byte	0x04, 0x1c
        /*0082*/ 	.short	(.L_1771 - .L_1770)


	//   ....[0]....
.L_1770:
        /*0084*/ 	.word	0x00000060


	//   ....[1]....
        /*0088*/ 	.word	0x00004c50


	//----- nvinfo : EIATTR_MAX_THREADS
	.align		4
.L_1771:
        /*008c*/ 	.byte	0x04, 0x05
        /*008e*/ 	.short	(.L_1773 - .L_1772)
.L_1772:
        /*0090*/ 	.word	0x000001c0
        /*0094*/ 	.word	0x00000001
        /*0098*/ 	.word	0x00000001


	//----- nvinfo : EIATTR_CRS_STACK_SIZE
	.align		4
.L_1773:
        /*009c*/ 	.byte	0x04, 0x1e
        /*009e*/ 	.short	(.L_1775 - .L_1774)
.L_1774:
        /*00a0*/ 	.word	0x00000000


	//----- nvinfo : EIATTR_CBANK_PARAM_SIZE
	.align		4
.L_1775:
        /*00a4*/ 	.byte	0x03, 0x19
        /*00a6*/ 	.short	0x00a0


	//----- nvinfo : EIATTR_PARAM_CBANK
	.align		4
        /*00a8*/ 	.byte	0x04, 0x0a
        /*00aa*/ 	.short	(.L_1777 - .L_1776)
	.align		4
.L_1776:
        /*00ac*/ 	.word	index@(.nv.constant0._Z35group_norm_nhwc_fwd_one_pass_kernelI11Fp32IOBf16WLi512ELi28ELi448EEv26Group_norm_nhwc_fwd_params)
        /*00b0*/ 	.short	0x0210
        /*00b2*/ 	.short	0x00a0


	//----- nvinfo : EIATTR_SW_WAR
	.align		4
.L_1777:
        /*00b4*/ 	.byte	0x04, 0x36
        /*00b6*/ 	.short	(.L_1779 - .L_1778)
.L_1778:
        /*00b8*/ 	.word	0x00000008
.L_1779:


//--------------------- .nv.info._Z35group_norm_nhwc_fwd_one_pass_kernelI11Fp32IOFp16WLi64ELi28ELi448EEv26Group_norm_nhwc_fwd_params --------------------------
	.section	.nv.info._Z35group_norm_nhwc_fwd_one_pass_kernelI11Fp32IOFp16WLi64ELi28ELi448EEv26Group_norm_nhwc_fwd_params,"",@"SHT_CUDA_INFO"
	.sectionflags	@""
	.align	4


	//----- nvinfo : EIATTR_CUDA_API_VERSION
	.align		4
        /*0000*/ 	.byte	0x04, 0x37
        /*0002*/ 	.short	(.L_1781 - .L_1780)
.L_1780:
        /*0004*/ 	.word	0x00000082


	//----- nvinfo : EIATTR_KPARAM_INFO
	.align		4
.L_1781:
        /*0008*/ 	.byte	0x04, 0x17
        /*000a*/ 	.short	(.L_1783 - .L_1782)
.L_1782:
        /*000c*/ 	.word	0x00000000
        /*0010*/ 	.short	0x0000
        /*0012*/ 	.short	0x0000
        /*0014*/ 	.byte	0x00, 0xf0, 0x81, 0x02


	//----- nvinfo : EIATTR_SPARSE_MMA_MASK
	.align		4
.L_1783:
        /*0018*/ 	.byte	0x03, 0x50
        /*001a*/ 	.short	0x0000


	//----- nvinfo : EIATTR_MAXREG_COUNT
	.align		4
        /*001c*/ 	.byte	0x03, 0x1b
        /*001e*/ 	.short	0x0080


	//----- nvinfo : EIATTR_NUM_BARRIERS
	.align		4
        /*0020*/ 	.byte	0x02, 0x4c
        /*0022*/ 	.byte	0x01
	.zero		1


	//----- nvinfo : EIATTR_MERCURY_ISA_VERSION
	.align		4
        /*0024*/ 	.byte	0x03, 0x5f
        /*0026*/ 	.short	0x0101


	//----- nvinfo : EIATTR_COOP_GROUP_MASK_REGIDS
	.align		4
        /*0028*/ 	.byte	0x04, 0x29
        /*002a*/ 	.short	(.L_1785 - .L_1784)


	//   ....[0]....
.L_1784:
        /*002c*/ 	.word	0xffffffff


	//   ....[1]....
        /*0030*/ 	.word	0xffffffff


	//   ....[2]....
        /*0034*/ 	.word	0xffffffff


	//   ....[3]....
        /*0038*/ 	.word	0xffffffff


	//   ....[4]....
        /*003c*/ 	.word	0xffffffff


	//   ....[5]....
        /*0040*/ 	.word	0xffffffff


	//   ....[6]....
        /*0044*/ 	.word	0xffffffff


	//   ....[7]....
        /*0048*/ 	.word	0xffffffff


	//   ....[8]....
        /*004c*/ 	.word	0xffffffff


	//   ....[9]....
        /*0050*/ 	.word	0xffffffff


	//----- nvinfo : EIATTR_COOP_GROUP_INSTR_OFFSETS
	.align		4
.L_1785:
        /*0054*/ 	.byte	0x04, 0x28
        /*0056*/ 	.short	(.L_1787 - .L_1786)


	//   ....[0]....
.L_1786:
        /*0058*/ 	.word	0x00000740


	//   ....[1]....
        /*005c*/ 	.word	0x00000750


	//   ....[2]....
        /*0060*/ 	.word	0x00000780


	//   ....[3]....
        /*0064*/ 	.word	0x000007a0


	//   ....[4]....
        /*0068*/ 	.word	0x000007d0


	//   ....[5]....
        /*006c*/ 	.word	0x000007f0


	//   ....[6]....
        /*0070*/ 	.word	0x00000820


	//   ....[7]....
        /*0074*/ 	.word	0x00000840


	//   ....[8]....
        /*0078*/ 	.word	0x00000870


	//   ....[9]....
        /*007c*/ 	.word	0x00000890


	//----- nvinfo : EIATTR_EXIT_INSTR_OFFSETS
	.align		4
.L_1787:
        /*0080*/ 	.byte	0x04, 0x1c
        /*0082*/ 	.short	(.L_1789 - .L_1788)


	//   ....[0]....
.L_1788:
        /*0084*/ 	.word	0x00000060


	//   ....[1]....
        /*0088*/ 	.word	0x00001c90


	//----- nvinfo : EIATTR_MAX_THREADS
	.align		4
.L_1789:
        /*008c*/ 	.byte	0x04, 0x05
        /*008e*/ 	.short	(.L_1791 - .L_1790)
.L_1790:
        /*0090*/ 	.word	0x000001c0
        /*0094*/ 	.word	0x00000001
        /*0098*/ 	.word	0x00000001


	//----- nvinfo : EIATTR_CRS_STACK_SIZE
	.align		4
.L_1791:
        /*009c*/ 	.byte	0x04, 0x1e
        /*009e*/ 	.short	(.L_1793 - .L_1792)
.L_1792:
        /*00a0*/ 	.word	0x00000000


	//----- nvinfo : EIATTR_CBANK_PARAM_SIZE
	.align		4
.L_1793:
        /*00a4*/ 	.byte	0x03, 0x19
        /*00a6*/ 	.short	0x00a0


	//----- nvinfo : EIATTR_PARAM_CBANK
	.align		4
        /*00a8*/ 	.byte	0x04, 0x0a
        /*00aa*/ 	.short	(.L_1795 - .L_1794)
	.align		4
.L_1794:
        /*00ac*/ 	.word	index@(.nv.constant0._Z35group_norm_nhwc_fwd_one_pass_kernelI11Fp32IOFp16WLi64ELi28ELi448EEv26Group_norm_nhwc_fwd_params)
        /*00b0*/ 	.short	0x0210
        /*00b2*/ 	.short	0x00a0


	//----- nvinfo : EIATTR_SW_WAR
	.align		4
.L_1795:
        /*00b4*/ 	.byte	0x04, 0x36
        /*00b6*/ 	.short	(.L_1797 - .L_1796)
.L_1796:
        /*00b8*/ 	.word	0x00000008
.L_1797:


//--------------------- .nv.info._Z35group_norm_nhwc_fwd_one_pass_kernelI11Fp32IOFp16WLi128ELi28ELi448EEv26Group_norm_nhwc_fwd_params --------------------------
	.section	.nv.info._Z35group_norm_nhwc_fwd_one_pass_kernelI11Fp32IOFp16WLi128ELi28ELi448EEv26Group_norm_nhwc_fwd_params,"",@"SHT_CUDA_INFO"
	.sectionflags	@""
	.align	4


	//----- nvinfo : EIATTR_CUDA_API_VERSION
	.align		4
        /*0000*/ 	.byte	0x04, 0x37
        /*0002*/ 	.short	(.L_1799 - .L_1798)
.L_1798:
        /*0004*/ 	.word	0x00000082


	//----- nvinfo : EIATTR_KPARAM_INFO
	.align		4
.L_1799:
        /*0008*/ 	.byte	0x04, 0x17
        /*000a*/ 	.short	(.L_1801 - .L_1800)
.L_1800:
        /*000c*/ 	.word	0x00000000
        /*0010*/ 	.short	0x0000
        /*0012*/ 	.short	0x0000
        /*0014*/ 	.byte	0x00, 0xf0, 0x81, 0x02


	//----- nvinfo : EIATTR_SPARSE_MMA_MASK
	.align		4
.L_1801:
        /*0018*/ 	.byte	0x03, 0x50
        /*001a*/ 	.short	0x0000


	//----- nvinfo : EIATTR_MAXREG_COUNT
	.align		4
        /*001c*/ 	.byte	0x03, 0x1b
        /*001e*/ 	.short	0x0080


	//----- nvinfo : EIATTR_NUM_BARRIERS
	.align		4
        /*0020*/ 	.byte	0x02, 0x4c
        /*0022*/ 	.byte	0x01
	.zero		1


	//----- nvinfo : EIATTR_MERCURY_ISA_VERSION
	.align		4
        /*0024*/ 	.byte	0x03, 0x5f
        /*0026*/ 	.short	0x0101


	//----- nvinfo : EIATTR_COOP_GROUP_MASK_REGIDS
	.align		4
        /*0028*/ 	.byte	0x04, 0x29
        /*002a*/ 	.short	(.L_1803 - .L_1802)


	//   ....[0]....
.L_1802:
        /*002c*/ 	.word	0xffffffff


	//   ....[1]....
        /*0030*/ 	.word	0xffffffff


	//   ....[2]....
        /*0034*/ 	.word	0xffffffff


	//   ....[3]....
        /*0038*/ 	.word	0xffffffff


	//   ....[4]....
        /*003c*/ 	.word	0xffffffff


	//   ....[5]....
        /*0040*/ 	.word	0xffffffff


	//   ....[6]....
        /*0044*/ 	.word	0xffffffff


	//   ....[7]....
        /*0048*/ 	.word	0xffffffff


	//   ....[8]....
        /*004c*/ 	.word	0xffffffff


	//   ....[9]....
        /*0050*/ 	.word	0xffffffff


	//----- nvinfo : EIATTR_COOP_GROUP_INSTR_OFFSETS
	.align		4
.L_1803:
        /*0054*/ 	.byte	0x04, 0x28
        /*0056*/ 	.short	(.L_1805 - .L_1804)


	//   ....[0]....
.L_1804:
        /*0058*/ 	.word	0x000009e0


	//   ....[1]....
        /*005c*/ 	.word	0x00000a00


	//   ....[2]....
        /*0060*/ 	.word	0x00000a40


	//   ....[3]....
        /*0064*/ 	.word	0x00000a60


	//   ....[4]....
        /*0068*/ 	.word	0x00000a90


	//   ....[5]....
        /*006c*/ 	.word	0x00000ab0


	//   ....[6]....
        /*0070*/ 	.word	0x00000ae0


	//   ....[7]....
        /*0074*/ 	.word	0x00000b00


	//   ....[8]....
        /*0078*/ 	.word	0x00000b30


	//   ....[9]....
        /*007c*/ 	.word	0x00000b50


	//----- nvinfo : EIATTR_EXIT_INSTR_OFFSETS
	.align		4
.L_1805:
        /*0080*/ 	.byte	0x04, 0x1c
        /*0082*/ 	.short	(.L_1807 - .L_1806)


	//   ....[0]....
.L_1806:
        /*0084*/ 	.word	0x00000060


	//   ....[1]....
        /*0088*/ 	.word	0x00002380


	//----- nvinfo : EIATTR_MAX_THREADS
	.align		4
.L_1807:
        /*008c*/ 	.byte	0x04, 0x05
        /*008e*/ 	.short	(.L_1809 - .L_1808)
.L_1808:
        /*0090*/ 	.word	0x000001c0
        /*0094*/ 	.word	0x00000001
        /*0098*/ 	.word	0x00000001


	//----- nvinfo : EIATTR_CRS_STACK_SIZE
	.align		4
.L_1809:
        /*009c*/ 	.byte	0x04, 0x1e
        /*009e*/ 	.short	(.L_1811 - .L_1810)
.L_1810:
        /*00a0*/ 	.word	0x00000000


	//----- nvinfo : EIATTR_CBANK_PARAM_SIZE
	.align		4
.L_1811:
        /*00a4*/ 	.byte	0x03, 0x19
        /*00a6*/ 	.short	0x00a0


	//----- nvinfo : EIATTR_PARAM_CBANK
	.align		4
        /*00a8*/ 	.byte	0x04, 0x0a
        /*00aa*/ 	.short	(.L_1813 - .L_1812)
	.align		4
.L_1812:
        /*00ac*/ 	.word	index@(.nv.constant0._Z35group_norm_nhwc_fwd_one_pass_kernelI11Fp32IOFp16WLi128ELi28ELi448EEv26Group_norm_nhwc_fwd_params)
        /*00b0*/ 	.short	0x0210
        /*00b2*/ 	.short	0x00a0


	//----- nvinfo : EIATTR_SW_WAR
	.align		4
.L_1813:
        /*00b4*/ 	.byte	0x04, 0x36
        /*00b6*/ 	.short	(.L_1815 - .L_1814)
.L_1814:
        /*00b8*/ 	.word	0x00000008
.L_1815:


//--------------------- .nv.info._Z35group_norm_nhwc_fwd_one_pass_kernelI11Fp32IOFp16WLi256ELi28ELi448EEv26Group_norm_nhwc_fwd_params --------------------------
	.section	.nv.info._Z35group_norm_nhwc_fwd_one_pass_kernelI11Fp32IOFp16WLi256ELi28ELi448EEv26Group_norm_nhwc_fwd_params,"",@"SHT_CUDA_INFO"
	.sectionflags	@""
	.align	4


	//----- nvinfo : EIATTR_CUDA_API_VERSION
	.align		4
        /*0000*/ 	.byte	0x04, 0x37
        /*0002*/ 	.short	(.L_1817 - .L_1816)
.L_1816:
        /*0004*/ 	.word	0x00000082


	//----- nvinfo : EIATTR_KPARAM_INFO
	.align		4
.L_1817:
        /*0008*/ 	.byte	0x04, 0x17
        /*000a*/ 	.short	(.L_1819 - .L_1818)
.L_1818:
        /*000c*/ 	.word	0x00000000
        /*0010*/ 	.short	0x0000
        /*0012*/ 	.short	0x0000
        /*0014*/ 	.byte	0x00, 0xf0, 0x81, 0x02


	//----- nvinfo : EIATTR_SPARSE_MMA_MASK
	.align		4
.L_1819:
        /*0018*/ 	.byte	0x03, 0x50
        /*001a*/ 	.short	0x0000


	//----- nvinfo : EIATTR_MAXREG_COUNT
	.align		4
        /*001c*/ 	.byte	0x03, 0x1b
        /*001e*/ 	.short	0x0080


	//----- nvinfo : EIATTR_NUM_BARRIERS
	.align		4
        /*0020*/ 	.byte	0x02, 0x4c
        /*0022*/ 	.byte	0x01
	.zero		1


	//----- nvinfo : EIATTR_MERCURY_ISA_VERSION
	.align		4
        /*0024*/ 	.byte	0x03, 0x5f
        /*0026*/ 	.short	0x0101


	//----- nvinfo : EIATTR_COOP_GROUP_MASK_REGIDS
	.align		4
        /*0028*/ 	.byte	0x04, 0x29
        /*002a*/ 	.short	(.L_1821 - .L_1820)


	//   ....[0]....
.L_1820:
        /*002c*/ 	.word	0xffffffff


	//   ....[1]....
        /*0030*/ 	.word	0xffffffff


	//   ....[2]....
        /*0034*/ 	.word	0xffffffff


	//   ....[3]....
        /*0038*/ 	.word	0xffffffff


	//   ....[4]....
        /*003c*/ 	.word	0xffffffff


	//   ....[5]....
        /*0040*/ 	.word	0xffffffff


	//   ....[6]....
        /*0044*/ 	.word	0xffffffff


	//   ....[7]....
        /*0048*/ 	.word	0xffffffff


	//   ....[8]....
        /*004c*/ 	.word	0xffffffff


	//   ....[9]....
        /*0050*/ 	.word	0xffffffff


	//----- nvinfo : EIATTR_COOP_GROUP_INSTR_OFFSETS
	.align		4
.L_1821:
        /*0054*/ 	.byte	0x04, 0x28
        /*0056*/ 	.short	(.L_1823 - .L_1822)


	//   ....[0]....
.L_1822:
        /*0058*/ 	.word	0x00000fd0


	//   ....[1]....
        /*005c*/ 	.word	0x00000fe0


	//   ....[2]....
        /*0060*/ 	.word	0x00001010


	//   ....[3]....
        /*0064*/ 	.word	0x00001020


	//   ....[4]....
        /*0068*/ 	.word	0x00001060


	//   ....[5]....
        /*006c*/ 	.word	0x00001070


	//   ....[6]....
        /*0070*/ 	.word	0x000010b0


	//   ....[7]....
        /*0074*/ 	.word	0x000010c0


	//   ....[8]....
        /*0078*/ 	.word	0x00001100


	//   ....[9]....
        /*007c*/ 	.word	0x00001110


	//----- nvinfo : EIATTR_EXIT_INSTR_OFFSETS
	.align		4
.L_1823:
        /*0080*/ 	.byte	0x04, 0x1c
        /*0082*/ 	.short	(.L_1825 - .L_1824)


	//   ....[0]....
.L_1824:
        /*0084*/ 	.word	0x00000070


	//   ....[1]....
        /*0088*/ 	.word	0x00003a30


	//----- nvinfo : EIATTR_MAX_THREADS
	.align		4
.L_1825:
        /*008c*/ 	.byte	0x04, 0x05
        /*008e*/ 	.short	(.L_1827 - .L_1826)
.L_1826:
        /*0090*/ 	.word	0x000001c0
        /*0094*/ 	.word	0x00000001
        /*0098*/ 	.word	0x00000001


	//----- nvinfo : EIATTR_CRS_STACK_SIZE
	.align		4
.L_1827:
        /*009c*/ 	.byte	0x04, 0x1e
        /*009e*/ 	.short	(.L_1829 - .L_1828)
.L_1828:
        /*00a0*/ 	.word	0x00000000


	//----- nvinfo : EIATTR_CBANK_PARAM_SIZE
	.align		4
.L_1829:
        /*00a4*/ 	.byte	0x03, 0x19
        /*00a6*/ 	.short	0x00a0


	//----- nvinfo : EIATTR_PARAM_CBANK
	.align		4
        /*00a8*/ 	.byte	0x04, 0x0a
        /*00aa*/ 	.short	(.L_1831 - .L_1830)
	.align		4
.L_1830:
        /*00ac*/ 	.word	index@(.nv.constant0._Z35group_norm_nhwc_fwd_one_pass_kernelI11Fp32IOFp16WLi256ELi28ELi448EEv26Group_norm_nhwc_fwd_params)
        /*00b0*/ 	.short	0x0210
        /*00b2*/ 	.short	0x00a0


	//----- nvinfo : EIATTR_SW_WAR
	.align		4
.L_1831:
        /*00b4*/ 	.byte	0x04, 0x36
        /*00b6*/ 	.short	(.L_1833 - .L_1832)
.L_1832:
        /*00b8*/ 	.word	0x00000008
.L_1833:


//--------------------- .nv.info._Z35group_norm_nhwc_fwd_one_pass_kernelI11Fp32IOFp16WLi512ELi28ELi448EEv26Group_norm_nhwc_fwd_params --------------------------
	.section	.nv.info._Z35group_norm_nhwc_fwd_one_pass_kernelI11Fp32IOFp16WLi512ELi28ELi448EEv26Group_norm_nhwc_fwd_params,"",@"SHT_CUDA_INFO"
	.sectionflags	@""
	.align	4


	//----- nvinfo : EIATTR_CUDA_API_VERSION
	.align		4
        /*0000*/ 	.byte	0x04, 0x37
        /*0002*/ 	.short	(.L_1835 - .L_1834)
.L_1834:
        /*0004*/ 	.word	0x00000082


	//----- nvinfo : EIATTR_KPARAM_INFO
	.align		4
.L_1835:
        /*0008*/ 	.byte	0x04, 0x17
        /*000a*/ 	.short	(.L_1837 - .L_1836)
.L_1836:
        /*000c*/ 	.word	0x00000000
        /*0010*/ 	.short	0x0000
        /*0012*/ 	.short	0x0000
        /*0014*/ 	.byte	0x00, 0xf0, 0x81, 0x02


	//----- nvinfo : EIATTR_SPARSE_MMA_MASK
	.align		4
.L_1837:
        /*0018*/ 	.byte	0x03, 0x50
        /*001a*/ 	.short	0x0000


	//----- nvinfo : EIATTR_MAXREG_COUNT
	.align		4
        /*001c*/ 	.byte	0x03, 0x1b
        /*001e*/ 	.short	0x0080


	//----- nvinfo : EIATTR_NUM_BARRIERS
	.align		4
        /*0020*/ 	.byte	0x02, 0x4c
        /*0022*/ 	.byte	0x01
	.zero		1


	//----- nvinfo : EIATTR_MERCURY_ISA_VERSION
	.align		4
        /*0024*/ 	.byte	0x03, 0x5f
        /*0026*/ 	.short	0x0101


	//----- nvinfo : EIATTR_COOP_GROUP_MASK_REGIDS
	.align		4
        /*0028*/ 	.byte	0x04, 0x29
        /*002a*/ 	.short	(.L_1839 - .L_1838)


	//   ....[0]....
.L_1838:
        /*002c*/ 	.word	0xffffffff


	//   ....[1]....
        /*0030*/ 	.word	0xffffffff


	//   ....[2]....
        /*0034*/ 	.word	0xffffffff


	//   ....[3]....
        /*0038*/ 	.word	0xffffffff


	//   ....[4]....
        /*003c*/ 	.word	0xffffffff


	//   ....[5]....
        /*0040*/ 	.word	0xffffffff


	//   ....[6]....
        /*0044*/ 	.word	0xffffffff


	//   ....[7]....
        /*0048*/ 	.word	0xffffffff


	//   ....[8]....
        /*004c*/ 	.word	0xffffffff


	//   ....[9]....
        /*0050*/ 	.word	0xffffffff


	//----- nvinfo : EIATTR_COOP_GROUP_INSTR_OFFSETS
	.align		4
.L_1839:
        /*0054*/ 	.byte	0x04, 0x28
        /*0056*/ 	.short	(.L_1841 - .L_1840)


	//   ....[0]....
.L_1840:
        /*0058*/ 	.word	0x000019f0


	//   ....[1]....
        /*005c*/ 	.word	0x00001a00


	//   ....[2]....
        /*0060*/ 	.word	0x00001a30


	//   ....[3]....
        /*0064*/ 	.word	0x00001a40


	//   ....[4]....
        /*0068*/ 	.word	0x00001a80


	//   ....[5]....
        /*006c*/ 	.word	0x00001a90


	//   ....[6]....
        /*0070*/ 	.word	0x00001ad0


	//   ....[7]....
        /*0074*/ 	.word	0x00001ae0


	//   ....[8]....
        /*0078*/ 	.word	0x00001b20


	//   ....[9]....
        /*007c*/ 	.word	0x00001b30


	//----- nvinfo : EIATTR_EXIT_INSTR_OFFSETS
	.align		4
.L_1841:
        /*0080*/ 	.byte	0x04, 0x1c
        /*0082*/ 	.short	(.L_1843 - .L_1842)


	//   ....[0]....
.L_1842:
        /*0084*/ 	.word	0x00000060


	//   ....[1]....
        /*0088*/ 	.word	0x00004c50


	//----- nvinfo : EIATTR_MAX_THREADS
	.align		4
.L_1843:
        /*008c*/ 	.byte	0x04, 0x05
        /*008e*/ 	.short	(.L_1845 - .L_1844)
.L_1844:
        /*0090*/ 	.word	0x000001c0
        /*0094*/ 	.word	0x00000001
        /*0098*/ 	.word	0x00000001


	//----- nvinfo : EIATTR_CRS_STACK_SIZE
	.align		4
.L_1845:
        /*009c*/ 	.byte	0x04, 0x1e
        /*009e*/ 	.short	(.L_1847 - .L_1846)
.L_1846:
        /*00a0*/ 	.word	0x00000000


	//----- nvinfo : EIATTR_CBANK_PARAM_SIZE
	.align		4
.L_1847:
        /*00a4*/ 	.byte	0x03, 0x19
        /*00a6*/ 	.short	0x00a0


	//----- nvinfo : EIATTR_PARAM_CBANK
	.align		4
        /*00a8*/ 	.byte	0x04, 0x0a
        /*00aa*/ 	.short	(.L_1849 - .L_1848)
	.align		4
.L_1848:
        /*00ac*/ 	.word	index@(.nv.constant0._Z35group_norm_nhwc_fwd_one_pass_kernelI11Fp32IOFp16WLi512ELi28ELi448EEv26Group_norm_nhwc_fwd_params)
        /*00b0*/ 	.short	0x0210
        /*00b2*/ 	.short	0x00a0


	//----- nvinfo : EIATTR_SW_WAR
	.align		4
.L_1849:
        /*00b4*/ 	.byte	0x04, 0x36
        /*00b6*/ 	.short	(.L_1851 - .L_1850)
.L_1850:
        /*00b8*/ 	.word	0x00000008
.L_1851:


//--------------------- .nv.callgraph             --------------------------
	.section	.nv.callgraph,"",@"SHT_CUDA_CALLGRAPH"
	.align	4
	.sectionentsize	8
	.align		4
        /*0000*/ 	.word	0x00000000
	.align		4
        /*0004*/ 	.word	0xffffffff
	.align		4
        /*0008*/ 	.word	0x00000000
	.align		4
        /*000c*/ 	.word	0xfffffffe
	.align		4
        /*0010*/ 	.word	0x00000000
	.align		4
        /*0014*/ 	.word	0xfffffffd
	.align		4
        /*0018*/ 	.word	0x00000000
	.align		4
        /*001c*/ 	.word	0xfffffffc


//--------------------- .nv.constant4             --------------------------
	.section	.nv.constant4,"a",@progbits
	.align	8
	.align		8
.nv.constant4:
        /*0000*/ 	.dword	_ZN61_INTERNAL_4326794b_30_group_norm_nhwc_one_pass_28_cu_ee9af4cc4cuda3std3__45__cpo5beginE
	.align		8
        /*0008*/ 	.dword	_ZN61_INTERNAL_4326794b_30_group_norm_nhwc_one_pass_28_cu_ee9af4cc4cuda3std3__45__cpo3endE
	.align		8
        /*0010*/ 	.dword	_ZN61_INTERNAL_4326794b_30_group_norm_nhwc_one_pass_28_cu_ee9af4cc4cuda3std3__45__cpo6cbeginE
	.align		8
        /*0018*/ 	.dword	_ZN61_INTERNAL_4326794b_30_group_norm_nhwc_one_pass_28_cu_ee9af4cc4cuda3std3__45__cpo4cendE
	.align		8
        /*0020*/ 	.dword	_ZN61_INTERNAL_4326794b_30_group_norm_nhwc_one_pass_28_cu_ee9af4cc4cuda3std3__45__cpo6rbeginE
	.align		8
        /*0028*/ 	.dword	_ZN61_INTERNAL_4326794b_30_group_norm_nhwc_one_pass_28_cu_ee9af4cc4cuda3std3__45__cpo4rendE
	.align		8
        /*0030*/ 	.dword	_ZN61_INTERNAL_4326794b_30_group_norm_nhwc_one_pass_28_cu_ee9af4cc4cuda3std3__45__cpo7crbeginE
	.align		8
        /*0038*/ 	.dword	_ZN61_INTERNAL_4326794b_30_group_norm_nhwc_one_pass_28_cu_ee9af4cc4cuda3std3__45__cpo5crendE
	.align		8
        /*0040*/ 	.dword	_ZN61_INTERNAL_4326794b_30_group_norm_nhwc_one_pass_28_cu_ee9af4cc4cuda3std3__463_GLOBAL__N__4326794b_30_group_norm_nhwc_one_pass_28_cu_ee9af4cc6ignoreE
	.align		8
        /*0048*/ 	.dword	_ZN61_INTERNAL_4326794b_30_group_norm_nhwc_one_pass_28_cu_ee9af4cc4cuda3std3__419piecewise_constructE
	.align		8
        /*0050*/ 	.dword	_ZN61_INTERNAL_4326794b_30_group_norm_nhwc_one_pass_28_cu_ee9af4cc4cuda3std3__48in_placeE
	.align		8
        /*0058*/ 	.dword	_ZN61_INTERNAL_4326794b_30_group_norm_nhwc_one_pass_28_cu_ee9af4cc4cuda3std3__420unreachable_sentinelE
	.align		8
        /*0060*/ 	.dword	_ZN61_INTERNAL_4326794b_30_group_norm_nhwc_one_pass_28_cu_ee9af4cc4cuda3std3__47nulloptE
	.align		8
        /*0068*/ 	.dword	_ZN61_INTERNAL_4326794b_30_group_norm_nhwc_one_pass_28_cu_ee9af4cc4cuda3std3__48unexpectE
	.align		8
        /*0070*/ 	.dword	_ZN61_INTERNAL_4326794b_30_group_norm_nhwc_one_pass_28_cu_ee9af4cc4cuda3std6ranges3__45__cpo4swapE
	.align		8
        /*0078*/ 	.dword	_ZN61_INTERNAL_4326794b_30_group_norm_nhwc_one_pass_28_cu_ee9af4cc4cuda3std6ranges3__45__cpo9iter_moveE
	.align		8
        /*0080*/ 	.dword	_ZN61_INTERNAL_4326794b_30_group_norm_nhwc_one_pass_28_cu_ee9af4cc4cuda3std6ranges3__45__cpo5beginE
	.align		8
        /*0088*/ 	.dword	_ZN61_INTERNAL_4326794b_30_group_norm_nhwc_one_pass_28_cu_ee9af4cc4cuda3std6ranges3__45__cpo3endE
	.align		8
        /*0090*/ 	.dword	_ZN61_INTERNAL_4326794b_30_group_norm_nhwc_one_pass_28_cu_ee9af4cc4cuda3std6ranges3__45__cpo6cbeginE
	.align		8
        /*0098*/ 	.dword	_ZN61_INTERNAL_4326794b_30_group_norm_nhwc_one_pass_28_cu_ee9af4cc4cuda3std6ranges3__45__cpo4cendE
	.align		8
        /*00a0*/ 	.dword	_ZN61_INTERNAL_4326794b_30_group_norm_nhwc_one_pass_28_cu_ee9af4cc4cuda3std6ranges3__45__cpo7advanceE
	.align		8
        /*00a8*/ 	.dword	_ZN61_INTERNAL_4326794b_30_group_norm_nhwc_one_pass_28_cu_ee9af4cc4cuda3std6ranges3__45__cpo9iter_swapE
	.align		8
        /*00b0*/ 	.dword	_ZN61_INTERNAL_4326794b_30_group_norm_nhwc_one_pass_28_cu_ee9af4cc4cuda3std6ranges3__45__cpo4nextE
	.align		8
        /*00b8*/ 	.dword	_ZN61_INTERNAL_4326794b_30_group_norm_nhwc_one_pass_28_cu_ee9af4cc4cuda3std6ranges3__45__cpo4prevE
	.align		8
        /*00c0*/ 	.dword	_ZN61_INTERNAL_4326794b_30_group_norm_nhwc_one_pass_28_cu_ee9af4cc4cuda3std6ranges3__45__cpo4dataE
	.align		8
        /*00c8*/ 	.dword	_ZN61_INTERNAL_4326794b_30_group_norm_nhwc_one_pass_28_cu_ee9af4cc4cuda3std6ranges3__45__cpo5cdataE
	.align		8
        /*00d0*/ 	.dword	_ZN61_INTERNAL_4326794b_30_group_norm_nhwc_one_pass_28_cu_ee9af4cc4cuda3std6ranges3__45__cpo4sizeE
	.align		8
        /*00d8*/ 	.dword	_ZN61_INTERNAL_4326794b_30_group_norm_nhwc_one_pass_28_cu_ee9af4cc4cuda3std6ranges3__45__cpo5ssizeE
	.align		8
        /*00e0*/ 	.dword	_ZN61_INTERNAL_4326794b_30_group_norm_nhwc_one_pass_28_cu_ee9af4cc4cuda3std6ranges3__45__cpo8distanceE
	.align		8
        /*00e8*/ 	.dword	_ZN61_INTERNAL_4326794b_30_group_norm_nhwc_one_pass_28_cu_ee9af4cc6thrust23THRUST_300001_SM_900_NS6system6detail10sequential3seqE
	.align		8
        /*00f0*/ 	.dword	_ZN61_INTERNAL_4326794b_30_group_norm_nhwc_one_pass_28_cu_ee9af4cc6thrust23THRUST_300001_SM_900_NS12placeholders2_1E
	.align		8
        /*00f8*/ 	.dword	_ZN61_INTERNAL_4326794b_30_group_norm_nhwc_one_pass_28_cu_ee9af4cc6thrust23THRUST_300001_SM_900_NS12placeholders2_2E
	.align		8
        /*0100*/ 	.dword	_ZN61_INTERNAL_4326794b_30_group_norm_nhwc_one_pass_28_cu_ee9af4cc6thrust23THRUST_300001_SM_900_NS12placeholders2_3E
	.align		8
        /*0108*/ 	.dword	_ZN61_INTERNAL_4326794b_30_group_norm_nhwc_one_pass_28_cu_ee9af4cc6thrust23THRUST_300001_SM_900_NS12placeholders2_4E
	.align		8
        /*0110*/ 	.dword	_ZN61_INTERNAL_4326794b_30_group_norm_nhwc_one_pass_28_cu_ee9af4cc6thrust23THRUST_300001_SM_900_NS12placeholders2_5E
	.align		8
        /*0118*/ 	.dword	_ZN61_INTERNAL_4326794b_30_group_norm_nhwc_one_pass_28_cu_ee9af4cc6thrust23THRUST_300001_SM_900_NS12placeholders2_6E
	.align		8
        /*0120*/ 	.dword	_ZN61_INTERNAL_4326794b_30_group_norm_nhwc_one_pass_28_cu_ee9af4cc6thrust23THRUST_300001_SM_900_NS12placeholders2_7E
	.align		8
        /*0128*/ 	.dword	_ZN61_INTERNAL_4326794b_30_group_norm_nhwc_one_pass_28_cu_ee9af4cc6thrust23THRUST_300001_SM_900_NS12placeholders2_8E
	.align		8
        /*0130*/ 	.dword	_ZN61_INTERNAL_4326794b_30_group_norm_nhwc_one_pass_28_cu_ee9af4cc6thrust23THRUST_300001_SM_900_NS12placeholders2_9E
	.align		8
        /*0138*/ 	.dword	_ZN61_INTERNAL_4326794b_30_group_norm_nhwc_one_pass_28_cu_ee9af4cc6thrust23THRUST_300001_SM_900_NS12placeholders3_10E


//--------------------- .text._ZN3cub17CUB_300001_SM_9006detail11EmptyKernelIvEEvv --------------------------
	.section	.text._ZN3cub17CUB_300001_SM_9006detail11EmptyKernelIvEEvv,"ax",@progbits
	.align	128
        .global         _ZN3cub17CUB_300001_SM_9006detail11EmptyKernelIvEEvv
        .type           _ZN3cub17CUB_300001_SM_9006detail11EmptyKernelIvEEvv,@function
        .size           _ZN3cub17CUB_300001_SM_9006detail11EmptyKernelIvEEvv,(.L_x_3250 - _ZN3cub17CUB_300001_SM_9006detail11EmptyKernelIvEEvv)
        .other          _ZN3cub17CUB_300001_SM_9006detail11EmptyKernelIvEEvv,@"STO_CUDA_ENTRY STV_DEFAULT"
_ZN3cub17CUB_300001_SM_9006detail11EmptyKernelIvEEvv:
.text._ZN3cub17CUB_300001_SM_9006detail11EmptyKernelIvEEvv:
[----:B------:R-:W-:Y:S01]  /*0000*/  LDC R1, c[0x0][0x28] ;  /* 0x00000a00ff017b82 */ /* 0x000fe20000000800 */
[----:B------:R-:W-:Y:S05]  /*0010*/  EXIT ;  /* 0x000000000000794d */ /* 0x000fea0003800000 */
.L_x_0:
[----:B------:R-:W-:-:S00]  /*0020*/  BRA `(.L_x_0) ;  /* 0xfffffffc00fc7947 */ /* 0x000fc0000383ffff */
[----:B------:R-:W-:-:S00]  /*0030*/  NOP ;  /* 0x0000000000007918 */ /* 0x000fc00000000000 */
        /* <DEDUP_REMOVED lines=12> */
.L_x_3250:


//--------------------- .text._Z35group_norm_nhwc_bwd_one_pass_kernelI11Bf16IOFp32WLi64ELi28ELi448EEv26Group_norm_nhwc_bwd_params --------------------------
	.section	.text._Z35group_norm_nhwc_bwd_one_pass_kernelI11Bf16IOFp32WLi64ELi28ELi448EEv26Group_norm_nhwc_bwd_params,"ax",@progbits
	.align	128
        .global         _Z35group_norm_nhwc_bwd_one_pass_kernelI11Bf16IOFp32WLi64ELi28ELi448EEv26Group_norm_nhwc_bwd_params
        .type           _Z35group_norm_nhwc_bwd_one_pass_kernelI11Bf16IOFp32WLi64ELi28ELi448EEv26Group_norm_nhwc_bwd_params,@function
        .size           _Z35group_norm_nhwc_bwd_one_pass_kernelI11Bf16IOFp32WLi64ELi28ELi448EEv26Group_norm_nhwc_bwd_params,(.L_x_3251 - _Z35group_norm_nhwc_bwd_one_pass_kernelI11Bf16IOFp32WLi64ELi28ELi448EEv26Group_norm_nhwc_bwd_params)
        .other          _Z35group_norm_nhwc_bwd_one_pass_kernelI11Bf16IOFp32WLi64ELi28ELi448EEv26Group_norm_nhwc_bwd_params,@"STO_CUDA_ENTRY STV_DEFAULT"
_Z35group_norm_nhwc_bwd_one_pass_kernelI11Bf16IOFp32WLi64ELi28ELi448EEv26Group_norm_nhwc_bwd_params:
.text._Z35group_norm_nhwc_bwd_one_pass_kernelI11Bf16IOFp32WLi64ELi28ELi448EEv26Group_norm_nhwc_bwd_params:
[----:B------:R-:W-:Y:S08]  /*0000*/  LDC R1, c[0x0][0x28] ;  /* 0x00000a00ff017b82 */ /* 0x000ff00000000800 */
[----:B------:R-:W0:Y:S01]  /*0010*/  S2UR UR9, SR_CTAID.Y ;  /* 0x00000000000979c3 */ /* 0x000e220000002600 */
[----:B------:R-:W-:Y:S01]  /*0020*/  ULDC UR5, c[0x0][0x2a0] ;  /* 0x0000a80000057ab9 */ /* 0x000fe20000000800 */
[----:B------:R-:W-:Y:S01]  /*0030*/  ULDC UR4, c[0x0][0x270] ;  /* 0x00009c0000047ab9 */ /* 0x000fe20000000800 */
[----:B------:R-:W1:Y:S01]  /*0040*/  S2R R31, SR_TID.X ;  /* 0x00000000001f7919 */ /* 0x000e620000002100 */
[----:B------:R-:W-:Y:S01]  /*0050*/  UIMAD UR5, UR5, UR4, URZ ;  /* 0x00000004050572a4 */ /* 0x000fe2000f8e023f */
[----:B------:R-:W-:-:S03]  /*0060*/  ULDC.64 UR14, c[0x0][0x208] ;  /* 0x00008200000e7ab9 */ /* 0x000fc60000000a00 */
[----:B0-----:R-:W-:-:S06]  /*0070*/  UISETP.GE.AND UP0, UPT, UR9, UR5, UPT ;  /* 0x000000050900728c */ /* 0x001fcc000bf06270 */
[----:B------:R-:W-:-:S13]  /*0080*/  PLOP3.LUT P0, PT, PT, PT, UP0, 0x80, 0x0 ;  /* 0x000000000000781c */ /* 0x000fda0003f0f008 */
[----:B-1----:R-:W-:Y:S05]  /*0090*/  @P0 BRA `(.L_x_1) ;  /* 0x0000003800000947 */ /* 0x002fea0003800000 */
[----:B------:R-:W0:Y:S01]  /*00a0*/  S2UR UR16, SR_CTAID.X ;  /* 0x00000000001079c3 */ /* 0x000e220000002500 */
[--C-:B------:R-:W-:Y:S01]  /*00b0*/  SHF.R.U32.HI R2, RZ, 0x1, R31.reuse ;  /* 0x00000001ff027819 */ /* 0x100fe2000001161f */
[----:B------:R-:W-:Y:S01]  /*00c0*/  ULDC.64 UR12, c[0x0][0x288] ;  /* 0x0000a200000c7ab9 */ /* 0x000fe20000000a00 */
[----:B------:R-:W1:Y:S01]  /*00d0*/  S2R R22, SR_LANEID ;  /* 0x0000000000167919 */ /* 0x000e620000000000 */
[----:B------:R-:W-:Y:S01]  /*00e0*/  UIMAD.WIDE.U32 UR6, UR12, 0x3, URZ ;  /* 0x000000030c0678a5 */ /* 0x000fe2000f8e003f */
[----:B------:R-:W-:Y:S01]  /*00f0*/  SHF.R.S32.HI R0, RZ, 0x1f, R31 ;  /* 0x0000001fff007819 */ /* 0x000fe2000001141f */
[----:B------:R-:W-:Y:S01]  /*0100*/  IMAD.WIDE.U32 R2, R2, -0x6db6db6d, RZ ;  /* 0x9249249302027825 */ /* 0x000fe200078e00ff */
[----:B------:R-:W-:Y:S01]  /*0110*/  UIMAD UR10, UR13, 0x3, URZ ;  /* 0x000000030d0a78a4 */ /* 0x000fe2000f8e023f */
[----:B------:R-:W0:Y:S01]  /*0120*/  LDC R29, c[0x0][0x2ac] ;  /* 0x0000ab00ff1d7b82 */ /* 0x000e220000000800 */
[----:B------:R-:W-:Y:S01]  /*0130*/  ULEA.HI UR11, UP0, UR13, UR12, URZ, 0x1 ;  /* 0x0000000c0d0b7291 */ /* 0x000fe2000f81083f */
[----:B------:R-:W-:Y:S01]  /*0140*/  LEA.HI R0, R0, R31, RZ, 0x5 ;  /* 0x0000001f00007211 */ /* 0x000fe200078f28ff */
[----:B------:R-:W-:Y:S01]  /*0150*/  UIADD3 UR10, UR7, UR10, URZ ;  /* 0x0000000a070a7290 */ /* 0x000fe2000fffe03f */
[----:B------:R-:W-:Y:S01]  /*0160*/  SHF.R.U32.HI R2, RZ, 0x2, R3 ;  /* 0x00000002ff027819 */ /* 0x000fe20000011603 */
[----:B------:R-:W-:Y:S01]  /*0170*/  UIADD3.X UR13, URZ, UR13, URZ, UP0, !UPT ;  /* 0x0000000d3f0d7290 */ /* 0x000fe200087fe43f */
[----:B------:R-:W-:Y:S01]  /*0180*/  SHF.R.S32.HI R0, RZ, 0x5, R0 ;  /* 0x00000005ff007819 */ /* 0x000fe20000011400 */
[----:B------:R-:W-:Y:S01]  /*0190*/  ULDC.64 UR18, c[0x0][0x290] ;  /* 0x0000a40000127ab9 */ /* 0x000fe20000000a00 */
[----:B------:R-:W2:Y:S01]  /*01a0*/  S2UR UR8, SR_CgaCtaId ;  /* 0x00000000000879c3 */ /* 0x000ea20000008800 */
[----:B------:R-:W-:Y:S01]  /*01b0*/  ULEA.HI UR12, UP0, UR10, UR6, URZ, 0x1 ;  /* 0x000000060a0c7291 */ /* 0x000fe2000f81083f */
[----:B------:R-:W-:Y:S01]  /*01c0*/  IMAD R30, R2, -0xe, R31 ;  /* 0xfffffff2021e7824 */ /* 0x000fe200078e021f */
[----:B------:R-:W-:Y:S01]  /*01d0*/  UMOV UR4, 0x400 ;  /* 0x0000040000047882 */ /* 0x000fe20000000000 */
[----:B------:R-:W-:-:S02]  /*01e0*/  USHF.R.S64 UR6, UR11, 0x1, UR13 ;  /* 0x000000010b067899 */ /* 0x000fc4000800100d */
[----:B------:R-:W-:Y:S01]  /*01f0*/  UIADD3.X UR10, URZ, UR10, URZ, UP0, !UPT ;  /* 0x0000000a3f0a7290 */ /* 0x000fe200087fe43f */
[----:B------:R-:W-:Y:S01]  /*0200*/  SHF.L.U32 R30, R30, 0x1, RZ ;  /* 0x000000011e1e7819 */ /* 0x000fe200000006ff */
[----:B------:R-:W-:Y:S02]  /*0210*/  USHF.R.S32.HI UR11, URZ, 0x1, UR13 ;  /* 0x000000013f0b7899 */ /* 0x000fe4000801140d */
[----:B------:R-:W-:Y:S02]  /*0220*/  USHF.R.S64 UR12, UR12, 0x1, UR10 ;  /* 0x000000010c0c7899 */ /* 0x000fe4000800100a */
[----:B------:R-:W-:Y:S02]  /*0230*/  USHF.R.S32.HI UR10, URZ, 0x1, UR10 ;  /* 0x000000013f0a7899 */ /* 0x000fe4000801140a */
[----:B------:R-:W-:Y:S01]  /*0240*/  USHF.L.U64.HI UR11, UR6, 0x2, UR11 ;  /* 0x00000002060b7899 */ /* 0x000fe2000801020b */
[----:B0-----:R-:W-:Y:S01]  /*0250*/  IMAD R29, R29, UR16, R2 ;  /* 0x000000101d1d7c24 */ /* 0x001fe2000f8e0202 */
[----:B------:R-:W-:Y:S01]  /*0260*/  USHF.L.U64.HI UR10, UR12, 0x2, UR10 ;  /* 0x000000020c0a7899 */ /* 0x000fe2000801020a */
[----:B------:R-:W-:-:S03]  /*0270*/  UMOV UR7, UR9 ;  /* 0x0000000900077c82 */ /* 0x000fc60008000000 */
[C---:B------:R-:W-:Y:S01]  /*0280*/  ISETP.GE.U32.AND P1, PT, R29.reuse, UR18, PT ;  /* 0x000000121d007c0c */ /* 0x040fe2000bf26070 */
[----:B------:R-:W-:Y:S01]  /*0290*/  ULDC.U8 UR18, c[0x0][0x2a4] ;  /* 0x0000a90000127ab9 */ /* 0x000fe20000000000 */
[----:B------:R-:W-:Y:S01]  /*02a0*/  SHF.R.S32.HI R23, RZ, 0x1f, R29 ;  /* 0x0000001fff177819 */ /* 0x000fe2000001141d */
[----:B--2---:R-:W-:Y:S01]  /*02b0*/  ULEA UR4, UR8, UR4, 0x18 ;  /* 0x0000000408047291 */ /* 0x004fe2000f8ec03f */
[----:B------:R-:W-:Y:S02]  /*02c0*/  IADD3 R28, R29, 0x20, RZ ;  /* 0x000000201d1c7810 */ /* 0x000fe40007ffe0ff */
[----:B------:R-:W-:-:S03]  /*02d0*/  ISETP.GE.AND.EX P1, PT, R23, UR19, PT, P1 ;  /* 0x0000001317007c0c */ /* 0x000fc6000bf26310 */
[----:B------:R-:W-:Y:S01]  /*02e0*/  LEA R0, R0, UR4, 0x3 ;  /* 0x0000000400007c11 */ /* 0x000fe2000f8e18ff */
[----:B------:R-:W-:Y:S01]  /*02f0*/  UMOV UR4, URZ ;  /* 0x0000003f00047c82 */ /* 0x000fe20008000000 */
[----:B-1----:R-:W-:-:S13]  /*0300*/  ISETP.LT.U32.AND P1, PT, R31, 0x1c0, !P1 ;  /* 0x000001c01f00780c */ /* 0x002fda0004f21070 */
.L_x_28:
[----:B0-----:R-:W0:Y:S01]  /*0310*/  LDC R9, c[0x0][0x2a0] ;  /* 0x0000a800ff097b82 */ /* 0x001e220000000800 */
[----:B------:R-:W-:Y:S01]  /*0320*/  IABS R6, UR7 ;  /* 0x0000000700067c13 */ /* 0x000fe20008000000 */
[----:B------:R-:W-:Y:S01]  /*0330*/  ULDC.64 UR8, c[0x0][0x248] ;  /* 0x0000920000087ab9 */ /* 0x000fe20000000a00 */
[----:B------:R-:W-:Y:S01]  /*0340*/  ISETP.LE.AND P4, PT, RZ, UR7, PT ;  /* 0x00000007ff007c0c */ /* 0x000fe2000bf83270 */
[----:B------:R-:W-:-:S04]  /*0350*/  UIMAD.WIDE UR8, UR7, 0x8, UR8 ;  /* 0x00000008070878a5 */ /* 0x000fc8000f8e0208 */
[----:B------:R-:W1:Y:S02]  /*0360*/  @P1 LDC.64 R18, c[0x0][0x288] ;  /* 0x0000a200ff121b82 */ /* 0x000e640000000a00 */
[----:B------:R-:W-:-:S06]  /*0370*/  MOV R7, UR9 ;  /* 0x0000000900077c02 */ /* 0x000fcc0008000f00 */
[----:B------:R-:W2:Y:S01]  /*0380*/  @P1 LDC.64 R16, c[0x0][0x230] ;  /* 0x00008c00ff101b82 */ /* 0x000ea20000000a00 */
[----:B0-----:R-:W-:-:S04]  /*0390*/  IABS R8, R9 ;  /* 0x0000000900087213 */ /* 0x001fc80000000000 */
[----:B------:R-:W0:Y:S08]  /*03a0*/  I2F.RP R4, R8 ;  /* 0x0000000800047306 */ /* 0x000e300000209400 */
[----:B0-----:R-:W0:Y:S02]  /*03b0*/  MUFU.RCP R4, R4 ;  /* 0x0000000400047308 */ /* 0x001e240000001000 */
[----:B0-----:R-:W-:-:S02]  /*03c0*/  IADD3 R2, R4, 0xffffffe, RZ ;  /* 0x0ffffffe04027810 */ /* 0x001fc40007ffe0ff */
[----:B------:R-:W-:-:S04]  /*03d0*/  LOP3.LUT R4, R9, UR7, RZ, 0x3c, !PT ;  /* 0x0000000709047c12 */ /* 0x000fc8000f8e3cff */
[----:B------:R0:W3:Y:S02]  /*03e0*/  F2I.FTZ.U32.TRUNC.NTZ R3, R2 ;  /* 0x0000000200037305 */ /* 0x0000e4000021f000 */
[----:B0-----:R-:W-:Y:S01]  /*03f0*/  HFMA2.MMA R2, -RZ, RZ, 0, 0 ;  /* 0x00000000ff027435 */ /* 0x001fe200000001ff */
[----:B---3--:R-:W-:-:S05]  /*0400*/  IADD3 R5, RZ, -R3, RZ ;  /* 0x80000003ff057210 */ /* 0x008fca0007ffe0ff */
[----:B------:R-:W-:-:S04]  /*0410*/  IMAD R5, R5, R8, RZ ;  /* 0x0000000805057224 */ /* 0x000fc800078e02ff */
[----:B------:R-:W-:-:S06]  /*0420*/  IMAD.HI.U32 R3, R3, R5, R2 ;  /* 0x0000000503037227 */ /* 0x000fcc00078e0002 */
[----:B------:R-:W-:-:S05]  /*0430*/  IMAD.HI.U32 R5, R3, R6, RZ ;  /* 0x0000000603057227 */ /* 0x000fca00078e00ff */
[----:B------:R-:W-:-:S05]  /*0440*/  IADD3 R3, -R5, RZ, RZ ;  /* 0x000000ff05037210 */ /* 0x000fca0007ffe1ff */
[----:B------:R-:W-:Y:S01]  /*0450*/  IMAD R3, R8, R3, R6 ;  /* 0x0000000308037224 */ /* 0x000fe200078e0206 */
[----:B------:R-:W-:Y:S01]  /*0460*/  MOV R6, UR8 ;  /* 0x0000000800067c02 */ /* 0x000fe20008000f00 */
[----:B------:R-:W-:-:S03]  /*0470*/  ULDC.64 UR8, c[0x0][0x290] ;  /* 0x0000a40000087ab9 */ /* 0x000fc60000000a00 */
[----:B------:R-:W-:Y:S02]  /*0480*/  ISETP.GT.U32.AND P0, PT, R8, R3, PT ;  /* 0x000000030800720c */ /* 0x000fe40003f04070 */
[----:B------:R-:W3:Y:S01]  /*0490*/  LDG.E.64 R6, desc[UR14][R6.64] ;  /* 0x0000000e06067981 */ /* 0x000ee2000c1e1b00 */
[----:B------:R-:W-:-:S10]  /*04a0*/  ISETP.GE.AND P2, PT, R4, RZ, PT ;  /* 0x000000ff0400720c */ /* 0x000fd40003f46270 */
[----:B------:R-:W-:-:S04]  /*04b0*/  @!P0 IADD3 R3, R3, -R8, RZ ;  /* 0x8000000803038210 */ /* 0x000fc80007ffe0ff */
[CC--:B------:R-:W-:Y:S02]  /*04c0*/  ISETP.GE.U32.AND P5, PT, R3.reuse, R8.reuse, PT ;  /* 0x000000080300720c */ /* 0x0c0fe40003fa6070 */
[-C--:B------:R-:W-:Y:S02]  /*04d0*/  ISETP.GT.U32.AND P3, PT, R8, R3.reuse, PT ;  /* 0x000000030800720c */ /* 0x080fe40003f64070 */
[----:B------:R-:W-:Y:S02]  /*04e0*/  IADD3 R2, R3, -R8, RZ ;  /* 0x8000000803027210 */ /* 0x000fe40007ffe0ff */
[----:B------:R-:W-:Y:S02]  /*04f0*/  @!P0 IADD3 R5, R5, 0x1, RZ ;  /* 0x0000000105058810 */ /* 0x000fe40007ffe0ff */
[----:B------:R-:W-:Y:S02]  /*0500*/  SEL R2, R2, R3, !P3 ;  /* 0x0000000302027207 */ /* 0x000fe40005800000 */
[----:B------:R-:W-:-:S02]  /*0510*/  ISETP.NE.AND P3, PT, R9, RZ, PT ;  /* 0x000000ff0900720c */ /* 0x000fc40003f65270 */
[----:B------:R-:W-:Y:S02]  /*0520*/  LOP3.LUT R9, RZ, R9, RZ, 0x33, !PT ;  /* 0x00000009ff097212 */ /* 0x000fe400078e33ff */
[----:B------:R-:W-:Y:S02]  /*0530*/  @!P4 IADD3 R2, -R2, RZ, RZ ;  /* 0x000000ff0202c210 */ /* 0x000fe40007ffe1ff */
[----:B------:R-:W-:Y:S02]  /*0540*/  @P5 IADD3 R5, R5, 0x1, RZ ;  /* 0x0000000105055810 */ /* 0x000fe40007ffe0ff */
[----:B------:R-:W-:Y:S02]  /*0550*/  SEL R2, R9, R2, !P3 ;  /* 0x0000000209027207 */ /* 0x000fe40005800000 */
[----:B------:R-:W-:-:S03]  /*0560*/  @!P2 IADD3 R5, -R5, RZ, RZ ;  /* 0x000000ff0505a210 */ /* 0x000fc60007ffe1ff */
[----:B------:R-:W-:Y:S01]  /*0570*/  IMAD R15, R2, 0x1c, RZ ;  /* 0x0000001c020f7824 */ /* 0x000fe200078e02ff */
[----:B------:R-:W-:Y:S02]  /*0580*/  SEL R5, R9, R5, !P3 ;  /* 0x0000000509057207 */ /* 0x000fe40005800000 */
[----:B------:R-:W-:Y:S02]  /*0590*/  SHF.R.S32.HI R3, RZ, 0x1f, R28 ;  /* 0x0000001fff037819 */ /* 0x000fe4000001141c */
[----:B------:R-:W-:Y:S02]  /*05a0*/  ISETP.GE.U32.AND P0, PT, R28, UR8, PT ;  /* 0x000000081c007c0c */ /* 0x000fe4000bf06070 */
[----:B------:R-:W-:Y:S02]  /*05b0*/  SHF.R.S32.HI R8, RZ, 0x1f, R30 ;  /* 0x0000001fff087819 */ /* 0x000fe4000001141e */
[----:B------:R-:W-:Y:S02]  /*05c0*/  IADD3 R34, P2, R30, R15, RZ ;  /* 0x0000000f1e227210 */ /* 0x000fe40007f5e0ff */
[----:B------:R-:W-:-:S02]  /*05d0*/  SHF.R.S32.HI R4, RZ, 0x1f, R5 ;  /* 0x0000001fff047819 */ /* 0x000fc40000011405 */
[----:B------:R-:W-:Y:S01]  /*05e0*/  ISETP.GE.AND.EX P0, PT, R3, UR9, PT, P0 ;  /* 0x0000000903007c0c */ /* 0x000fe2000bf06300 */
[----:B------:R-:W-:Y:S01]  /*05f0*/  ULDC.64 UR8, c[0x0][0x298] ;  /* 0x0000a60000087ab9 */ /* 0x000fe20000000a00 */
[----:B------:R-:W-:Y:S01]  /*0600*/  LEA.HI.X.SX32 R35, R15, R8, 0x1, P2 ;  /* 0x000000080f237211 */ /* 0x000fe200010f0eff */
[----:B------:R-:W-:Y:S01]  /*0610*/  IMAD R4, R4, UR8, RZ ;  /* 0x0000000804047c24 */ /* 0x000fe2000f8e02ff */
[----:B------:R-:W-:Y:S02]  /*0620*/  CS2R R26, SRZ ;  /* 0x00000000001a7805 */ /* 0x000fe4000001ff00 */
[----:B------:R-:W-:Y:S01]  /*0630*/  ISETP.GT.U32.OR P0, PT, R31, 0x1bf, P0 ;  /* 0x000001bf1f00780c */ /* 0x000fe20000704470 */
[----:B------:R-:W0:Y:S01]  /*0640*/  @P1 LDC.64 R8, c[0x0][0x228] ;  /* 0x00008a00ff081b82 */ /* 0x000e220000000a00 */
[C---:B------:R-:W-:Y:S02]  /*0650*/  IMAD R37, R5.reuse, UR9, R4 ;  /* 0x0000000905257c24 */ /* 0x040fe4000f8e0204 */
[----:B------:R-:W-:-:S04]  /*0660*/  IMAD.WIDE.U32 R34, R5, UR8, R34 ;  /* 0x0000000805227c25 */ /* 0x000fc8000f8e0022 */
[----:B-1----:R-:W-:Y:S01]  /*0670*/  @P1 IMAD R4, R23, R18, RZ ;  /* 0x0000001217041224 */ /* 0x002fe200078e02ff */
[----:B------:R-:W-:Y:S02]  /*0680*/  IADD3 R37, R35, R37, RZ ;  /* 0x0000002523257210 */ /* 0x000fe40007ffe0ff */
[----:B------:R-:W-:Y:S01]  /*0690*/  @P1 MOV R36, R34 ;  /* 0x0000002200241202 */ /* 0x000fe20000000f00 */
[C---:B------:R-:W-:Y:S01]  /*06a0*/  @P1 IMAD R21, R29.reuse, R19, R4 ;  /* 0x000000131d151224 */ /* 0x040fe200078e0204 */
[----:B------:R-:W1:Y:S03]  /*06b0*/  @!P0 LDC.64 R12, c[0x0][0x288] ;  /* 0x0000a200ff0c8b82 */ /* 0x000e660000000a00 */
[----:B------:R-:W-:-:S05]  /*06c0*/  @P1 IMAD.WIDE.U32 R18, R29, R18, R36 ;  /* 0x000000121d121225 */ /* 0x000fca00078e0024 */
[----:B------:R-:W-:Y:S01]  /*06d0*/  @P1 IADD3 R19, R19, R21, RZ ;  /* 0x0000001513131210 */ /* 0x000fe20007ffe0ff */
[----:B------:R-:W4:Y:S01]  /*06e0*/  @!P0 LDC.64 R10, c[0x0][0x230] ;  /* 0x00008c00ff0a8b82 */ /* 0x000f220000000a00 */
[C---:B------:R-:W-:Y:S02]  /*06f0*/  @P1 SHF.L.U32 R21, R18.reuse, 0x1, RZ ;  /* 0x0000000112151819 */ /* 0x040fe400000006ff */
[----:B------:R-:W-:Y:S02]  /*0700*/  @P1 SHF.L.U64.HI R14, R18, 0x1, R19 ;  /* 0x00000001120e1819 */ /* 0x000fe40000010213 */
[----:B--2---:R-:W-:-:S03]  /*0710*/  @P1 IADD3 R16, P2, R21, R16, RZ ;  /* 0x0000001015101210 */ /* 0x004fc60007f5e0ff */
[----:B------:R-:W2:Y:S01]  /*0720*/  @!P0 LDC.64 R4, c[0x0][0x228] ;  /* 0x00008a00ff048b82 */ /* 0x000ea20000000a00 */
[----:B------:R-:W-:-:S05]  /*0730*/  @P1 IADD3.X R17, R14, R17, RZ, P2, !PT ;  /* 0x000000110e111210 */ /* 0x000fca00017fe4ff */
[----:B------:R-:W3:Y:S01]  /*0740*/  @P1 LDG.E R26, desc[UR14][R16.64] ;  /* 0x0000000e101a1981 */ /* 0x000ee2000c1e1900 */
[----:B------:R-:W-:Y:S01]  /*0750*/  @!P0 MOV R18, R34 ;  /* 0x0000002200128202 */ /* 0x000fe20000000f00 */
[----:B-1----:R-:W-:Y:S01]  /*0760*/  @!P0 IMAD R20, R3, R12, RZ ;  /* 0x0000000c03148224 */ /* 0x002fe200078e02ff */
[----:B------:R-:W-:-:S03]  /*0770*/  @!P0 MOV R19, R37 ;  /* 0x0000002500138202 */ /* 0x000fc60000000f00 */
[C---:B------:R-:W-:Y:S02]  /*0780*/  @!P0 IMAD R13, R28.reuse, R13, R20 ;  /* 0x0000000d1c0d8224 */ /* 0x040fe400078e0214 */
[----:B------:R-:W-:Y:S01]  /*0790*/  @!P0 IMAD.WIDE.U32 R18, R28, R12, R18 ;  /* 0x0000000c1c128225 */ /* 0x000fe200078e0012 */
[----:B0-----:R-:W-:-:S04]  /*07a0*/  @P1 IADD3 R12, P2, R21, R8, RZ ;  /* 0x00000008150c1210 */ /* 0x001fc80007f5e0ff */
[----:B------:R-:W-:Y:S02]  /*07b0*/  @!P0 IADD3 R19, R19, R13, RZ ;  /* 0x0000000d13138210 */ /* 0x000fe40007ffe0ff */
[C---:B------:R-:W-:Y:S02]  /*07c0*/  @!P0 SHF.L.U32 R13, R18.reuse, 0x1, RZ ;  /* 0x00000001120d8819 */ /* 0x040fe400000006ff */
[----:B------:R-:W-:Y:S02]  /*07d0*/  @!P0 SHF.L.U64.HI R18, R18, 0x1, R19 ;  /* 0x0000000112128819 */ /* 0x000fe40000010213 */
[C---:B----4-:R-:W-:Y:S02]  /*07e0*/  @!P0 IADD3 R8, P3, R13.reuse, R10, RZ ;  /* 0x0000000a0d088210 */ /* 0x050fe40007f7e0ff */
[----:B--2---:R-:W-:Y:S02]  /*07f0*/  @!P0 IADD3 R4, P4, R13, R4, RZ ;  /* 0x000000040d048210 */ /* 0x004fe40007f9e0ff */
[----:B------:R-:W-:-:S02]  /*0800*/  CS2R R24, SRZ ;  /* 0x0000000000187805 */ /* 0x000fc4000001ff00 */
[----:B------:R-:W-:Y:S02]  /*0810*/  @P1 IADD3.X R13, R14, R9, RZ, P2, !PT ;  /* 0x000000090e0d1210 */ /* 0x000fe400017fe4ff */
[C---:B------:R-:W-:Y:S02]  /*0820*/  @!P0 IADD3.X R9, R18.reuse, R11, RZ, P3, !PT ;  /* 0x0000000b12098210 */ /* 0x040fe40001ffe4ff */
[----:B------:R-:W-:Y:S01]  /*0830*/  @!P0 IADD3.X R5, R18, R5, RZ, P4, !PT ;  /* 0x0000000512058210 */ /* 0x000fe200027fe4ff */
[----:B------:R-:W-:Y:S01]  /*0840*/  UMOV UR13, 0x3f800000 ;  /* 0x3f800000000d7882 */ /* 0x000fe20000000000 */
[----:B------:R-:W-:Y:S01]  /*0850*/  BSSY B0, `(.L_x_2) ;  /* 0x0000021000007945 */ /* 0x000fe20003800000 */
[----:B------:R-:W5:Y:S04]  /*0860*/  @!P0 LDG.E R27, desc[UR14][R8.64] ;  /* 0x0000000e081b8981 */ /* 0x000f68000c1e1900 */
[----:B------:R0:W5:Y:S01]  /*0870*/  @!P0 LDG.E R24, desc[UR14][R4.64] ;  /* 0x0000000e04188981 */ /* 0x000162000c1e1900 */
[----:B------:R-:W-:-:S03]  /*0880*/  ISETP.NE.AND P2, PT, RZ, UR18, PT ;  /* 0x00000012ff007c0c */ /* 0x000fc6000bf45270 */
[----:B------:R1:W5:Y:S01]  /*0890*/  @P1 LDG.E R25, desc[UR14][R12.64] ;  /* 0x0000000e0c191981 */ /* 0x000362000c1e1900 */
[----:B0-----:R-:W-:Y:S02]  /*08a0*/  CS2R R4, SRZ ;  /* 0x0000000000047805 */ /* 0x001fe4000001ff00 */
[----:B---3--:R-:W-:-:S13]  /*08b0*/  R2UR UR19, R6 ;  /* 0x00000000061372ca */ /* 0x008fda00000e0000 */
[----:B------:R-:W-:-:S05]  /*08c0*/  MOV R6, UR19 ;  /* 0x0000001300067c02 */ /* 0x000fca0008000f00 */
[----:B------:R-:W-:-:S05]  /*08d0*/  FFMA.FTZ R7, -R6, UR19, R7 ;  /* 0x0000001306077c23 */ /* 0x000fca0008010107 */
[----:B------:R-:W-:-:S13]  /*08e0*/  FSETP.GTU.FTZ.AND P0, PT, R7, RZ, PT ;  /* 0x000000ff0700720b */ /* 0x000fda0003f1c000 */
[----:B------:R-:W-:Y:S01]  /*08f0*/  VOTEU.ANY UP0, P0 ;  /* 0x00000000003f7886 */ /* 0x000fe20000000100 */
[----:B------:R-:W-:-:S04]  /*0900*/  PLOP3.LUT P0, PT, PT, PT, UP0, 0x80, 0x0 ;  /* 0x000000000000781c */ /* 0x000fc80003f0f008 */
[----:B------:R-:W-:-:S09]  /*0910*/  @UP0 ULDC UR8, c[0x0][0x250] ;  /* 0x0000940000080ab9 */ /* 0x000fd20000000800 */
[----:B------:R-:W-:-:S06]  /*0920*/  @P0 FADD.FTZ R10, R7, UR8 ;  /* 0x00000008070a0e21 */ /* 0x000fcc0008010000 */
[----:B------:R-:W0:Y:S01]  /*0930*/  @P0 MUFU.RSQ R10, R10 ;  /* 0x0000000a000a0308 */ /* 0x000e220000001400 */
[----:B------:R-:W-:Y:S02]  /*0940*/  CS2R R6, SRZ ;  /* 0x0000000000067805 */ /* 0x000fe4000001ff00 */
[----:B0-----:R-:W-:Y:S02]  /*0950*/  @P0 R2UR UR8, R10 ;  /* 0x000000000a0802ca */ /* 0x001fe400000e0000 */
[----:B------:R-:W-:-:S11]  /*0960*/  ISETP.GT.U32.AND P0, PT, R31, 0x1bf, PT ;  /* 0x000001bf1f00780c */ /* 0x000fd60003f04070 */
[----:B------:R-:W-:Y:S01]  /*0970*/  @UP0 UMOV UR13, UR8 ;  /* 0x00000008000d0c82 */ /* 0x000fe20008000000 */
[C---:B------:R-:W-:Y:S02]  /*0980*/  PRMT R8, R26.reuse, 0x7632, R8 ;  /* 0x000076321a087816 */ /* 0x040fe40000000008 */
[----:B-1----:R-:W-:Y:S02]  /*0990*/  SHF.L.U32 R12, R26, 0x10, RZ ;  /* 0x000000101a0c7819 */ /* 0x002fe400000006ff */
[----:B------:R-:W-:Y:S01]  /*09a0*/  SHF.L.U32 R13, R8, 0x10, RZ ;  /* 0x00000010080d7819 */ /* 0x000fe200000006ff */
[----:B------:R-:W-:Y:S06]  /*09b0*/  @P0 BRA `(.L_x_3) ;  /* 0x0000000000280947 */ /* 0x000fec0003800000 */
[----:B------:R-:W-:Y:S01]  /*09c0*/  ISETP.NE.AND P0, PT, RZ, UR18, PT ;  /* 0x00000012ff007c0c */ /* 0x000fe2000bf05270 */
[----:B------:R-:W0:Y:S01]  /*09d0*/  LDC.64 R8, c[0x0][0x238] ;  /* 0x00008e00ff087b82 */ /* 0x000e220000000a00 */
[----:B------:R-:W-:-:S04]  /*09e0*/  IADD3 R15, R30, R15, RZ ;  /* 0x0000000f1e0f7210 */ /* 0x000fc80007ffe0ff */
[----:B------:R-:W-:-:S07]  /*09f0*/  SHF.R.S32.HI R14, RZ, 0x1f, R15 ;  /* 0x0000001fff0e7819 */ /* 0x000fce000001140f */
[----:B------:R-:W1:Y:S01]  /*0a00*/  @P0 LDC.64 R4, c[0x0][0x240] ;  /* 0x00009000ff040b82 */ /* 0x000e620000000a00 */
[C---:B0-----:R-:W-:Y:S01]  /*0a10*/  IMAD.WIDE R8, R15.reuse, 0x4, R8 ;  /* 0x000000040f087825 */ /* 0x041fe200078e0208 */
[----:B-1----:R-:W-:-:S04]  /*0a20*/  @P0 LEA R10, P3, R15, R4, 0x2 ;  /* 0x000000040f0a0211 */ /* 0x002fc800078610ff */
[----:B------:R-:W-:Y:S02]  /*0a30*/  @P0 LEA.HI.X R11, R15, R5, R14, 0x2, P3 ;  /* 0x000000050f0b0211 */ /* 0x000fe400018f140e */
[----:B------:R0:W5:Y:S04]  /*0a40*/  LDG.E.64 R4, desc[UR14][R8.64] ;  /* 0x0000000e08047981 */ /* 0x000168000c1e1b00 */
[----:B------:R0:W5:Y:S03]  /*0a50*/  @P0 LDG.E.64 R6, desc[UR14][R10.64] ;  /* 0x0000000e0a060981 */ /* 0x000166000c1e1b00 */
.L_x_3:
[----:B------:R-:W-:Y:S05]  /*0a60*/  BSYNC B0 ;  /* 0x0000000000007941 */ /* 0x000fea0003800000 */
.L_x_2:
[----:B0----5:R-:W-:Y:S01]  /*0a70*/  PRMT R8, R25, 0x7632, R8 ;  /* 0x0000763219087816 */ /* 0x021fe20000000008 */
[----:B------:R-:W-:Y:S01]  /*0a80*/  FADD.FTZ R9, R12, -UR19 ;  /* 0x800000130c097e21 */ /* 0x000fe20008010000 */
[----:B------:R-:W-:Y:S01]  /*0a90*/  FADD.FTZ R10, R13, -UR19 ;  /* 0x800000130d0a7e21 */ /* 0x000fe20008010000 */
[----:B------:R-:W-:Y:S02]  /*0aa0*/  SHF.L.U32 R11, R25, 0x10, RZ ;  /* 0x00000010190b7819 */ /* 0x000fe400000006ff */
[----:B------:R-:W-:Y:S01]  /*0ab0*/  SHF.L.U32 R12, R8, 0x10, RZ ;  /* 0x00000010080c7819 */ /* 0x000fe200000006ff */
[----:B------:R-:W-:Y:S01]  /*0ac0*/  FMUL.FTZ R9, R9, UR13 ;  /* 0x0000000d09097c20 */ /* 0x000fe20008410000 */
[----:B------:R-:W-:Y:S01]  /*0ad0*/  FMUL.FTZ R10, R10, UR13 ;  /* 0x0000000d0a0a7c20 */ /* 0x000fe20008410000 */
[----:B------:R-:W-:Y:S06]  /*0ae0*/  @!P2 BRA `(.L_x_4) ;  /* 0x000000000048a947 */ /* 0x000fec0003800000 */
[----:B------:R-:W-:Y:S01]  /*0af0*/  FFMA.FTZ R13, R9, R4, R6 ;  /* 0x00000004090d7223 */ /* 0x000fe20000010006 */
[----:B------:R-:W-:-:S03]  /*0b00*/  FFMA.FTZ R8, R10, R5, R7 ;  /* 0x000000050a087223 */ /* 0x000fc60000010007 */
[----:B------:R-:W-:Y:S01]  /*0b10*/  FMUL.FTZ R14, R13, -1.4426950216293334961 ;  /* 0xbfb8aa3b0d0e7820 */ /* 0x000fe20000410000 */
[----:B------:R-:W-:-:S05]  /*0b20*/  FMUL.FTZ R17, R8, -1.4426950216293334961 ;  /* 0xbfb8aa3b08117820 */ /* 0x000fca0000410000 */
[----:B------:R-:W0:Y:S08]  /*0b30*/  MUFU.EX2 R14, R14 ;  /* 0x0000000e000e7308 */ /* 0x000e300000000800 */
[----:B------:R-:W1:Y:S01]  /*0b40*/  MUFU.EX2 R17, R17 ;  /* 0x0000001100117308 */ /* 0x000e620000000800 */
[----:B0-----:R-:W-:-:S07]  /*0b50*/  FADD.FTZ R15, R14, 1 ;  /* 0x3f8000000e0f7421 */ /* 0x001fce0000010000 */
[----:B------:R-:W0:Y:S01]  /*0b60*/  MUFU.RCP R16, R15 ;  /* 0x0000000f00107308 */ /* 0x000e220000001000 */
[----:B-1----:R-:W-:-:S07]  /*0b70*/  FADD.FTZ R18, R17, 1 ;  /* 0x3f80000011127421 */ /* 0x002fce0000010000 */
[----:B------:R-:W1:Y:S01]  /*0b80*/  MUFU.RCP R19, R18 ;  /* 0x0000001200137308 */ /* 0x000e620000001000 */
[----:B0-----:R-:W-:Y:S01]  /*0b90*/  FADD.FTZ R20, -R16, 1 ;  /* 0x3f80000010147421 */ /* 0x001fe20000010100 */
[----:B------:R-:W-:-:S03]  /*0ba0*/  FMUL.FTZ R11, R11, R16 ;  /* 0x000000100b0b7220 */ /* 0x000fc60000410000 */
[----:B------:R-:W-:Y:S01]  /*0bb0*/  FFMA.FTZ R20, R13, R20, 1 ;  /* 0x3f8000000d147423 */ /* 0x000fe20000010014 */
[----:B-1----:R-:W-:Y:S01]  /*0bc0*/  FADD.FTZ R21, -R19, 1 ;  /* 0x3f80000013157421 */ /* 0x002fe20000010100 */
[----:B------:R-:W-:Y:S02]  /*0bd0*/  FMUL.FTZ R12, R12, R19 ;  /* 0x000000130c0c7220 */ /* 0x000fe40000410000 */
[----:B------:R-:W-:Y:S01]  /*0be0*/  FMUL.FTZ R11, R11, R20 ;  /* 0x000000140b0b7220 */ /* 0x000fe20000410000 */
[----:B------:R-:W-:-:S04]  /*0bf0*/  FFMA.FTZ R21, R8, R21, 1 ;  /* 0x3f80000008157423 */ /* 0x000fc80000010015 */
[----:B------:R-:W-:-:S07]  /*0c00*/  FMUL.FTZ R12, R12, R21 ;  /* 0x000000150c0c7220 */ /* 0x000fce0000410000 */
.L_x_4:
[----:B------:R-:W-:Y:S01]  /*0c10*/  FMUL.FTZ R8, R11, R4 ;  /* 0x000000040b087220 */ /* 0x000fe20000410000 */
[C---:B------:R-:W-:Y:S01]  /*0c20*/  PRMT R15, R27.reuse, 0x7632, R15 ;  /* 0x000076321b0f7816 */ /* 0x040fe2000000000f */
[----:B------:R-:W-:Y:S01]  /*0c30*/  FMUL.FTZ R17, R12, R5 ;  /* 0x000000050c117220 */ /* 0x000fe20000410000 */
[----:B------:R-:W-:Y:S01]  /*0c40*/  SHF.L.U32 R16, R27, 0x10, RZ ;  /* 0x000000101b107819 */ /* 0x000fe200000006ff */
[----:B------:R-:W-:Y:S01]  /*0c50*/  FFMA.FTZ R13, R9, R8, RZ ;  /* 0x00000008090d7223 */ /* 0x000fe200000100ff */
[----:B------:R-:W-:Y:S01]  /*0c60*/  FADD.FTZ R14, RZ, R8 ;  /* 0x00000008ff0e7221 */ /* 0x000fe20000010000 */
[----:B------:R-:W-:Y:S02]  /*0c70*/  SHF.L.U32 R15, R15, 0x10, RZ ;  /* 0x000000100f0f7819 */ /* 0x000fe400000006ff */
[----:B------:R-:W-:Y:S01]  /*0c80*/  FFMA.FTZ R8, R10, R17, R13 ;  /* 0x000000110a087223 */ /* 0x000fe2000001000d */
[--C-:B------:R-:W-:Y:S01]  /*0c90*/  FADD.FTZ R17, R17, R14.reuse ;  /* 0x0000000e11117221 */ /* 0x100fe20000010000 */
[----:B------:R-:W-:Y:S01]  /*0ca0*/  FADD.FTZ R16, R16, -UR19 ;  /* 0x8000001310107e21 */ /* 0x000fe20008010000 */
[C---:B------:R-:W-:Y:S01]  /*0cb0*/  PRMT R14, R24.reuse, 0x7632, R14 ;  /* 0x00007632180e7816 */ /* 0x040fe2000000000e */
[----:B------:R-:W-:Y:S01]  /*0cc0*/  FADD.FTZ R18, R15, -UR19 ;  /* 0x800000130f127e21 */ /* 0x000fe20008010000 */
[----:B------:R-:W-:Y:S01]  /*0cd0*/  SHF.L.U32 R13, R24, 0x10, RZ ;  /* 0x00000010180d7819 */ /* 0x000fe200000006ff */
[----:B------:R-:W-:Y:S01]  /*0ce0*/  FMUL.FTZ R15, R16, UR13 ;  /* 0x0000000d100f7c20 */ /* 0x000fe20008410000 */
[----:B------:R-:W-:Y:S01]  /*0cf0*/  SHF.L.U32 R14, R14, 0x10, RZ ;  /* 0x000000100e0e7819 */ /* 0x000fe200000006ff */
        /* <DEDUP_REMOVED lines=20> */
.L_x_5:
[----:B------:R-:W-:Y:S01]  /*0e40*/  FMUL.FTZ R18, R13, R4 ;  /* 0x000000040d127220 */ /* 0x000fe20000410000 */
[----:B------:R-:W-:Y:S01]  /*0e50*/  FMUL.FTZ R21, R14, R5 ;  /* 0x000000050e157220 */ /* 0x000fe20000410000 */
[----:B------:R-:W-:Y:S01]  /*0e60*/  ISETP.GT.AND P0, PT, R22, 0x1e, PT ;  /* 0x0000001e1600780c */ /* 0x000fe20003f04270 */
[----:B------:R-:W0:Y:S01]  /*0e70*/  S2UR UR17, SR_CgaCtaId ;  /* 0x00000000001179c3 */ /* 0x000e220000008800 */
[----:B------:R-:W-:Y:S01]  /*0e80*/  FFMA.FTZ R19, R15, R18, R8 ;  /* 0x000000120f137223 */ /* 0x000fe20000010008 */
[----:B------:R-:W-:Y:S01]  /*0e90*/  FADD.FTZ R18, R17, R18 ;  /* 0x0000001211127221 */ /* 0x000fe20000010000 */
[----:B------:R-:W-:Y:S01]  /*0ea0*/  UMOV UR9, 0x400 ;  /* 0x0000040000097882 */ /* 0x000fe20000000000 */
[----:B------:R-:W-:Y:S01]  /*0eb0*/  ISETP.NE.AND P3, PT, R31, RZ, PT ;  /* 0x000000ff1f00720c */ /* 0x000fe20003f65270 */
[----:B------:R-:W-:Y:S01]  /*0ec0*/  FFMA.FTZ R20, R16, R21, R19 ;  /* 0x0000001510147223 */ /* 0x000fe20000010013 */
[----:B------:R-:W-:Y:S01]  /*0ed0*/  FADD.FTZ R21, R21, R18 ;  /* 0x0000001215157221 */ /* 0x000fe20000010000 */
[----:B------:R-:W-:Y:S01]  /*0ee0*/  UIADD3 UR8, UR9, 0x90, URZ ;  /* 0x0000009009087890 */ /* 0x000fe2000fffe03f */
[----:B------:R-:W-:Y:S01]  /*0ef0*/  FFMA.FTZ R18, R9, R11, RZ ;  /* 0x0000000b09127223 */ /* 0x000fe200000100ff */
[----:B------:R-:W-:Y:S01]  /*0f00*/  FFMA.FTZ R9, R10, R12, RZ ;  /* 0x0000000c0a097223 */ /* 0x000fe200000100ff */
[----:B------:R-:W1:Y:S01]  /*0f10*/  SHFL.DOWN PT, R17, R20, 0x1, 0x1f ;  /* 0x08201f0014117f89 */ /* 0x000e6200000e0000 */
[----:B------:R-:W-:Y:S01]  /*0f20*/  FADD.FTZ R10, RZ, R11 ;  /* 0x0000000bff0a7221 */ /* 0x000fe20000010000 */
[----:B------:R-:W-:Y:S01]  /*0f30*/  FADD.FTZ R11, RZ, R12 ;  /* 0x0000000cff0b7221 */ /* 0x000fe20000010000 */
[----:B------:R-:W-:Y:S01]  /*0f40*/  FFMA.FTZ R9, R16, R14, R9 ;  /* 0x0000000e10097223 */ /* 0x000fe20000010009 */
[----:B------:R-:W2:Y:S01]  /*0f50*/  SHFL.DOWN PT, R8, R21, 0x1, 0x1f ;  /* 0x08201f0015087f89 */ /* 0x000ea200000e0000 */
[----:B------:R-:W-:Y:S01]  /*0f60*/  FADD.FTZ R10, R10, R13 ;  /* 0x0000000d0a0a7221 */ /* 0x000fe20000010000 */
[----:B------:R-:W-:Y:S01]  /*0f70*/  FADD.FTZ R11, R11, R14 ;  /* 0x0000000e0b0b7221 */ /* 0x000fe20000010000 */
[----:B------:R-:W-:Y:S01]  /*0f80*/  BSSY B0, `(.L_x_6) ;  /* 0x0000042000007945 */ /* 0x000fe20003800000 */
[----:B------:R-:W-:Y:S01]  /*0f90*/  ISETP.GT.U32.AND P4, PT, R31, 0xd, PT ;  /* 0x0000000d1f00780c */ /* 0x000fe20003f84070 */
[----:B0-----:R-:W-:-:S06]  /*0fa0*/  ULEA UR8, UR17, UR8, 0x18 ;  /* 0x0000000811087291 */ /* 0x001fcc000f8ec03f */
[----:B------:R-:W-:Y:S01]  /*0fb0*/  LEA R32, R31, UR8, 0x4 ;  /* 0x000000081f207c11 */ /* 0x000fe2000f8e20ff */
[----:B-1----:R-:W-:Y:S01]  /*0fc0*/  @!P0 FADD.FTZ R20, R20, R17 ;  /* 0x0000001114148221 */ /* 0x002fe20000010000 */
[----:B--2---:R-:W-:-:S04]  /*0fd0*/  @!P0 FADD.FTZ R21, R21, R8 ;  /* 0x0000000815158221 */ /* 0x004fc80000010000 */
[----:B------:R-:W0:Y:S01]  /*0fe0*/  SHFL.DOWN PT, R17, R20, 0x2, 0x1f ;  /* 0x08401f0014117f89 */ /* 0x000e2200000e0000 */
[----:B------:R-:W-:-:S03]  /*0ff0*/  ISETP.GT.AND P0, PT, R22, 0x1d, PT ;  /* 0x0000001d1600780c */ /* 0x000fc60003f04270 */
[----:B------:R-:W1:Y:S10]  /*1000*/  SHFL.DOWN PT, R8, R21, 0x2, 0x1f ;  /* 0x08401f0015087f89 */ /* 0x000e7400000e0000 */
[----:B0-----:R-:W-:Y:S01]  /*1010*/  @!P0 FADD.FTZ R20, R20, R17 ;  /* 0x0000001114148221 */ /* 0x001fe20000010000 */
[----:B-1----:R-:W-:-:S04]  /*1020*/  @!P0 FADD.FTZ R21, R21, R8 ;  /* 0x0000000815158221 */ /* 0x002fc80000010000 */
        /* <DEDUP_REMOVED lines=14> */
[----:B-1----:R-:W-:Y:S01]  /*1110*/  @!P0 FADD.FTZ R21, R21, R8 ;  /* 0x0000000815158221 */ /* 0x002fe20000010000 */
[----:B------:R-:W-:Y:S01]  /*1120*/  ISETP.NE.AND P0, PT, R22, RZ, PT ;  /* 0x000000ff1600720c */ /* 0x000fe20003f05270 */
[----:B------:R-:W-:-:S05]  /*1130*/  FFMA.FTZ R8, R15, R13, R18 ;  /* 0x0000000d0f087223 */ /* 0x000fca0000010012 */
[----:B------:R0:W-:Y:S07]  /*1140*/  STS.128 [R32], R8 ;  /* 0x0000000820007388 */ /* 0x0001ee0000000c00 */
[----:B------:R0:W-:Y:S01]  /*1150*/  @!P0 STS.64 [R0+0x10], R20 ;  /* 0x0000101400008388 */ /* 0x0001e20000000a00 */
[----:B------:R-:W-:Y:S06]  /*1160*/  BAR.SYNC.DEFER_BLOCKING 0x0 ;  /* 0x0000000000007b1d */ /* 0x000fec0000010000 */
[----:B------:R-:W-:Y:S05]  /*1170*/  @P3 BRA `(.L_x_7) ;  /* 0x0000000000883947 */ /* 0x000fea0003800000 */
[----:B------:R-:W-:-:S09]  /*1180*/  ULEA UR8, UR17, UR9, 0x18 ;  /* 0x0000000911087291 */ /* 0x000fd2000f8ec03f */
[----:B------:R-:W1:Y:S04]  /*1190*/  LDS.64 R16, [UR8+0x18] ;  /* 0x00001808ff107984 */ /* 0x000e680008000a00 */
[----:B------:R-:W2:Y:S01]  /*11a0*/  LDS.128 R12, [UR8+0x20] ;  /* 0x00002008ff0c7984 */ /* 0x000ea20008000c00 */
[----:B-1----:R-:W-:Y:S01]  /*11b0*/  FADD.FTZ R19, R20, R16 ;  /* 0x0000001014137221 */ /* 0x002fe20000010000 */
[----:B0-----:R-:W-:-:S03]  /*11c0*/  FADD.FTZ R20, R21, R17 ;  /* 0x0000001115147221 */ /* 0x001fc60000010000 */
[----:B--2---:R-:W-:Y:S01]  /*11d0*/  FADD.FTZ R21, R19, R12 ;  /* 0x0000000c13157221 */ /* 0x004fe20000010000 */
[----:B------:R-:W-:Y:S01]  /*11e0*/  FADD.FTZ R20, R20, R13 ;  /* 0x0000000d14147221 */ /* 0x000fe20000010000 */
[----:B------:R-:W0:Y:S02]  /*11f0*/  LDS.128 R16, [UR8+0x30] ;  /* 0x00003008ff107984 */ /* 0x000e240008000c00 */
[----:B------:R-:W-:Y:S01]  /*1200*/  FADD.FTZ R21, R21, R14 ;  /* 0x0000000e15157221 */ /* 0x000fe20000010000 */
[----:B------:R-:W-:Y:S02]  /*1210*/  FADD.FTZ R20, R20, R15 ;  /* 0x0000000f14147221 */ /* 0x000fe40000010000 */
[----:B------:R-:W1:Y:S01]  /*1220*/  LDS.128 R12, [UR8+0x40] ;  /* 0x00004008ff0c7984 */ /* 0x000e620008000c00 */
[----:B0-----:R-:W-:Y:S01]  /*1230*/  FADD.FTZ R21, R21, R16 ;  /* 0x0000001015157221 */ /* 0x001fe20000010000 */
[----:B------:R-:W-:-:S03]  /*1240*/  FADD.FTZ R20, R20, R17 ;  /* 0x0000001114147221 */ /* 0x000fc60000010000 */
[----:B------:R-:W-:Y:S01]  /*1250*/  FADD.FTZ R21, R21, R18 ;  /* 0x0000001215157221 */ /* 0x000fe20000010000 */
[----:B------:R-:W-:Y:S02]  /*1260*/  FADD.FTZ R20, R20, R19 ;  /* 0x0000001314147221 */ /* 0x000fe40000010000 */
[----:B------:R-:W0:Y:S01]  /*1270*/  LDS.128 R16, [UR8+0x50] ;  /* 0x00005008ff107984 */ /* 0x000e220008000c00 */
[----:B-1----:R-:W-:Y:S01]  /*1280*/  FADD.FTZ R21, R21, R12 ;  /* 0x0000000c15157221 */ /* 0x002fe20000010000 */
[----:B------:R-:W-:-:S03]  /*1290*/  FADD.FTZ R20, R20, R13 ;  /* 0x0000000d14147221 */ /* 0x000fc60000010000 */
        /* <DEDUP_REMOVED lines=11> */
[----:B------:R-:W-:-:S03]  /*1350*/  FADD.FTZ R20, R20, R15 ;  /* 0x0000000f14147221 */ /* 0x000fc60000010000 */
[----:B0-----:R-:W-:Y:S01]  /*1360*/  FADD.FTZ R21, R21, R16 ;  /* 0x0000001015157221 */ /* 0x001fe20000010000 */
[----:B------:R-:W-:-:S03]  /*1370*/  FADD.FTZ R12, R20, R17 ;  /* 0x00000011140c7221 */ /* 0x000fc60000010000 */
[----:B------:R-:W-:Y:S01]  /*1380*/  FADD.FTZ R20, R21, R18 ;  /* 0x0000001215147221 */ /* 0x000fe20000010000 */
[----:B------:R-:W-:-:S07]  /*1390*/  FADD.FTZ R21, R12, R19 ;  /* 0x000000130c157221 */ /* 0x000fce0000010000 */
.L_x_7:
[----:B------:R-:W-:Y:S05]  /*13a0*/  BSYNC B0 ;  /* 0x0000000000007941 */ /* 0x000fea0003800000 */
.L_x_6:
[----:B------:R-:W-:Y:S06]  /*13b0*/  BAR.SYNC.DEFER_BLOCKING 0x0 ;  /* 0x0000000000007b1d */ /* 0x000fec0000010000 */
[----:B------:R-:W-:Y:S04]  /*13c0*/  BSSY B0, `(.L_x_8) ;  /* 0x000009d000007945 */ /* 0x000fe80003800000 */
[----:B------:R-:W-:Y:S05]  /*13d0*/  @P4 BRA `(.L_x_9) ;  /* 0x00000008006c4947 */ /* 0x000fea0003800000 */
[----:B------:R-:W1:Y:S04]  /*13e0*/  LDS.128 R12, [R32+0xe0] ;  /* 0x0000e000200c7984 */ /* 0x000e680000000c00 */
[----:B------:R-:W2:Y:S01]  /*13f0*/  LDS.128 R16, [R32+0x1c0] ;  /* 0x0001c00020107984 */ /* 0x000ea20000000c00 */
[----:B-1----:R-:W-:Y:S01]  /*1400*/  FADD.FTZ R33, R8, R12 ;  /* 0x0000000c08217221 */ /* 0x002fe20000010000 */
[----:B------:R-:W-:Y:S01]  /*1410*/  FADD.FTZ R12, R9, R13 ;  /* 0x0000000d090c7221 */ /* 0x000fe20000010000 */
[----:B------:R-:W-:Y:S01]  /*1420*/  FADD.FTZ R13, R10, R14 ;  /* 0x0000000e0a0d7221 */ /* 0x000fe20000010000 */
[----:B------:R-:W-:Y:S01]  /*1430*/  FADD.FTZ R14, R11, R15 ;  /* 0x0000000f0b0e7221 */ /* 0x000fe20000010000 */
[----:B--2---:R-:W-:Y:S01]  /*1440*/  FADD.FTZ R33, R33, R16 ;  /* 0x0000001021217221 */ /* 0x004fe20000010000 */
[----:B0-----:R-:W0:Y:S01]  /*1450*/  LDS.128 R8, [R32+0x2a0] ;  /* 0x0002a00020087984 */ /* 0x001e220000000c00 */
[----:B------:R-:W-:Y:S01]  /*1460*/  FADD.FTZ R16, R12, R17 ;  /* 0x000000110c107221 */ /* 0x000fe20000010000 */
[----:B------:R-:W-:Y:S01]  /*1470*/  FADD.FTZ R17, R13, R18 ;  /* 0x000000120d117221 */ /* 0x000fe20000010000 */
[----:B------:R-:W-:-:S02]  /*1480*/  FADD.FTZ R18, R14, R19 ;  /* 0x000000130e127221 */ /* 0x000fc40000010000 */
[----:B------:R-:W1:Y:S01]  /*1490*/  LDS.128 R12, [R32+0x380] ;  /* 0x00038000200c7984 */ /* 0x000e620000000c00 */
[----:B0-----:R-:W-:Y:S01]  /*14a0*/  FADD.FTZ R33, R33, R8 ;  /* 0x0000000821217221 */ /* 0x001fe20000010000 */
[----:B------:R-:W-:Y:S01]  /*14b0*/  FADD.FTZ R16, R16, R9 ;  /* 0x0000000910107221 */ /* 0x000fe20000010000 */
[----:B------:R-:W-:Y:S01]  /*14c0*/  FADD.FTZ R17, R17, R10 ;  /* 0x0000000a11117221 */ /* 0x000fe20000010000 */
[----:B------:R-:W-:Y:S02]  /*14d0*/  FADD.FTZ R18, R18, R11 ;  /* 0x0000000b12127221 */ /* 0x000fe40000010000 */
[----:B------:R-:W0:Y:S01]  /*14e0*/  LDS.128 R8, [R32+0x460] ;  /* 0x0004600020087984 */ /* 0x000e220000000c00 */
[----:B-1----:R-:W-:Y:S01]  /*14f0*/  FADD.FTZ R33, R33, R12 ;  /* 0x0000000c21217221 */ /* 0x002fe20000010000 */
        /* <DEDUP_REMOVED lines=132> */
[----:B------:R-:W-:Y:S01]  /*1d40*/  FADD.FTZ R18, R18, R15 ;  /* 0x0000000f12127221 */ /* 0x000fe20000010000 */
[----:B0-----:R-:W-:Y:S01]  /*1d50*/  FADD.FTZ R8, R17, R8 ;  /* 0x0000000811087221 */ /* 0x001fe20000010000 */
[----:B------:R-:W-:Y:S01]  /*1d60*/  FADD.FTZ R9, R16, R9 ;  /* 0x0000000910097221 */ /* 0x000fe20000010000 */
[----:B------:R-:W-:Y:S01]  /*1d70*/  FADD.FTZ R10, R19, R10 ;  /* 0x0000000a130a7221 */ /* 0x000fe20000010000 */
[----:B------:R-:W-:-:S07]  /*1d80*/  FADD.FTZ R11, R18, R11 ;  /* 0x0000000b120b7221 */ /* 0x000fce0000010000 */
.L_x_9:
[----:B------:R-:W-:Y:S05]  /*1d90*/  BSYNC B0 ;  /* 0x0000000000007941 */ /* 0x000fea0003800000 */
.L_x_8:
[----:B------:R-:W1:Y:S01]  /*1da0*/  LDC R15, c[0x0][0xc] ;  /* 0x00000300ff0f7b82 */ /* 0x000e620000000800 */
[----:B------:R-:W-:Y:S01]  /*1db0*/  IMAD R13, R2, 0xe, R31 ;  /* 0x0000000e020d7824 */ /* 0x000fe200078e021f */
[----:B------:R-:W-:Y:S01]  /*1dc0*/  BSSY B0, `(.L_x_10) ;  /* 0x0000013000007945 */ /* 0x000fe20003800000 */
[----:B------:R-:W-:-:S05]  /*1dd0*/  PRMT R2, R26, 0x7632, R2 ;  /* 0x000076321a027816 */ /* 0x000fca0000000002 */
[----:B------:R-:W2:Y:S01]  /*1de0*/  LDC.64 R16, c[0x0][0x268] ;  /* 0x00009a00ff107b82 */ /* 0x000ea20000000a00 */
[----:B-1----:R-:W-:Y:S01]  /*1df0*/  ISETP.GE.U32.AND P0, PT, R15, 0x2, PT ;  /* 0x000000020f00780c */ /* 0x002fe20003f06070 */
[----:B--2---:R-:W-:Y:S01]  /*1e00*/  IMAD.WIDE R16, R13, 0x4, R16 ;  /* 0x000000040d107825 */ /* 0x004fe200078e0210 */
[----:B------:R-:W-:Y:S11]  /*1e10*/  @P4 BRA `(.L_x_11) ;  /* 0x0000000000344947 */ /* 0x000ff60003800000 */
[----:B------:R-:W1:Y:S01]  /*1e20*/  LDC.64 R12, c[0x0][0x288] ;  /* 0x0000a200ff0c7b82 */ /* 0x000e620000000a00 */
[----:B------:R-:W-:Y:S01]  /*1e30*/  MOV R33, UR6 ;  /* 0x0000000600217c02 */ /* 0x000fe20008000f00 */
[----:B------:R2:W-:Y:S01]  /*1e40*/  REDG.E.ADD.F32.FTZ.RN.STRONG.GPU desc[UR14][R16.64], R8 ;  /* 0x00000008100079a6 */ /* 0x0005e2000c10f38e */
[----:B-1----:R-:W-:-:S04]  /*1e50*/  LEA R18, P4, R12, R16, 0x2 ;  /* 0x000000100c127211 */ /* 0x002fc800078810ff */
[----:B------:R-:W-:Y:S02]  /*1e60*/  LEA.HI.X R19, R12, R17, R13, 0x2, P4 ;  /* 0x000000110c137211 */ /* 0x000fe400020f140d */
[----:B------:R-:W-:Y:S02]  /*1e70*/  MOV R13, UR12 ;  /* 0x0000000c000d7c02 */ /* 0x000fe40008000f00 */
[-C--:B------:R-:W-:Y:S02]  /*1e80*/  LEA R12, P4, R33, R16.reuse, 0x2 ;  /* 0x00000010210c7211 */ /* 0x080fe400078810ff */
[----:B0-----:R-:W-:Y:S02]  /*1e90*/  LEA R32, P5, R13, R16, 0x2 ;  /* 0x000000100d207211 */ /* 0x001fe400078a10ff */
[C---:B------:R-:W-:Y:S02]  /*1ea0*/  IADD3.X R13, R17.reuse, UR11, RZ, P4, !PT ;  /* 0x0000000b110d7c10 */ /* 0x040fe4000a7fe4ff */
[----:B------:R-:W-:-:S03]  /*1eb0*/  IADD3.X R33, R17, UR10, RZ, P5, !PT ;  /* 0x0000000a11217c10 */ /* 0x000fc6000affe4ff */
[----:B------:R2:W-:Y:S04]  /*1ec0*/  REDG.E.ADD.F32.FTZ.RN.STRONG.GPU desc[UR14][R12.64], R9 ;  /* 0x000000090c0079a6 */ /* 0x0005e8000c10f38e */
[----:B------:R2:W-:Y:S04]  /*1ed0*/  REDG.E.ADD.F32.FTZ.RN.STRONG.GPU desc[UR14][R18.64], R10 ;  /* 0x0000000a120079a6 */ /* 0x0005e8000c10f38e */
[----:B------:R2:W-:Y:S02]  /*1ee0*/  REDG.E.ADD.F32.FTZ.RN.STRONG.GPU desc[UR14][R32.64], R11 ;  /* 0x0000000b200079a6 */ /* 0x0005e4000c10f38e */
.L_x_11:
[----:B------:R-:W-:Y:S05]  /*1ef0*/  BSYNC B0 ;  /* 0x0000000000007941 */ /* 0x000fea0003800000 */
.L_x_10:
[----:B------:R-:W-:Y:S02]  /*1f00*/  PRMT R14, R25, 0x7632, R14 ;  /* 0x00007632190e7816 */ /* 0x000fe4000000000e */
[----:B--2---:R-:W-:Y:S02]  /*1f10*/  PRMT R13, R27, 0x7632, R13 ;  /* 0x000076321b0d7816 */ /* 0x004fe4000000000d */
[----:B------:R-:W-:Y:S01]  /*1f20*/  PRMT R12, R24, 0x7632, R12 ;  /* 0x00007632180c7816 */ /* 0x000fe2000000000c */
[----:B------:R-:W-:Y:S06]  /*1f30*/  @!P0 BRA `(.L_x_12) ;  /* 0x0000001000908947 */ /* 0x000fec0003800000 */
[----:B0-----:R-:W0:Y:S01]  /*1f40*/  LDC R11, c[0x0][0x10] ;  /* 0x00000400ff0b7b82 */ /* 0x001e220000000800 */
[----:B------:R-:W1:Y:S01]  /*1f50*/  S2R R10, SR_CTAID.Y ;  /* 0x00000000000a7919 */ /* 0x000e620000002600 */
[----:B------:R-:W-:-:S06]  /*1f60*/  ULOP3.LUT UR8, UR4, 0x1, URZ, 0xc0, !UPT ;  /* 0x0000000104087892 */ /* 0x000fcc000f8ec03f */
[----:B------:R-:W2:Y:S08]  /*1f70*/  LDC.64 R8, c[0x0][0x258] ;  /* 0x00009600ff087b82 */ /* 0x000eb00000000a00 */
[----:B------:R-:W3:Y:S01]  /*1f80*/  LDC.64 R18, c[0x0][0x260] ;  /* 0x00009800ff127b82 */ /* 0x000ee20000000a00 */
[----:B0-----:R-:W-:-:S04]  /*1f90*/  IMAD R16, R11, UR8, RZ ;  /* 0x000000080b107c24 */ /* 0x001fc8000f8e02ff */
[C---:B------:R-:W-:Y:S01]  /*1fa0*/  IMAD R32, R16.reuse, R15, RZ ;  /* 0x0000000f10207224 */ /* 0x040fe200078e02ff */
[----:B-1----:R-:W-:-:S04]  /*1fb0*/  IADD3 R17, R16, R10, RZ ;  /* 0x0000000a10117210 */ /* 0x002fc80007ffe0ff */
[----:B------:R-:W-:Y:S01]  /*1fc0*/  SHF.L.U32 R33, R32, 0x1, RZ ;  /* 0x0000000120217819 */ /* 0x000fe200000006ff */
[----:B--2---:R-:W-:-:S04]  /*1fd0*/  IMAD.WIDE.U32 R8, R17, 0x4, R8 ;  /* 0x0000000411087825 */ /* 0x004fc800078e0008 */
[----:B---3--:R-:W-:Y:S01]  /*1fe0*/  IMAD.WIDE R18, R33, 0x4, R18 ;  /* 0x0000000421127825 */ /* 0x008fe200078e0212 */
[----:B------:R-:W-:Y:S06]  /*1ff0*/  @P3 BRA `(.L_x_13) ;  /* 0x0000000000683947 */ /* 0x000fec0003800000 */
[----:B------:R-:W0:Y:S01]  /*2000*/  S2R R22, SR_LANEID ;  /* 0x0000000000167919 */ /* 0x000e220000000000 */
[----:B------:R-:W-:Y:S01]  /*2010*/  VOTEU.ANY UR9, UPT, PT ;  /* 0x0000000000097886 */ /* 0x000fe200038e0100 */
[----:B------:R-:W-:Y:S01]  /*2020*/  ULOP3.LUT UP0, URZ, UR4, 0x2, URZ, 0xc0, !UPT ;  /* 0x00000002043f7892 */ /* 0x000fe2000f80c03f */
[----:B------:R-:W-:Y:S01]  /*2030*/  IMAD R17, R11, UR16, R10 ;  /* 0x000000100b117c24 */ /* 0x000fe2000f8e020a */
[----:B------:R-:W-:Y:S01]  /*2040*/  UFLO.U32 UR17, UR9 ;  /* 0x00000009001172bd */ /* 0x000fe200080e0000 */
[----:B------:R-:W-:Y:S01]  /*2050*/  UMOV UR8, 0x1 ;  /* 0x0000000100087882 */ /* 0x000fe20000000000 */
[----:B------:R-:W-:Y:S01]  /*2060*/  UPOPC UR9, UR9 ;  /* 0x00000009000972bf */ /* 0x000fe20008000000 */
[----:B------:R-:W-:Y:S01]  /*2070*/  IMAD.WIDE.U32 R16, R17, 0x8, R18 ;  /* 0x0000000811107825 */ /* 0x000fe200078e0012 */
[----:B------:R-:W-:-:S04]  /*2080*/  USEL UR8, UR8, 0xffffffff, !UP0 ;  /* 0xffffffff08087887 */ /* 0x000fc8000c000000 */
[----:B------:R-:W-:Y:S01]  /*2090*/  UIMAD UR8, UR8, UR9, URZ ;  /* 0x00000009080872a4 */ /* 0x000fe2000f8e023f */
[----:B------:R1:W-:Y:S05]  /*20a0*/  STG.E.64 desc[UR14][R16.64], R20 ;  /* 0x0000001410007986 */ /* 0x0003ea000c101b0e */
[----:B------:R-:W-:Y:S02]  /*20b0*/  MOV R32, UR8 ;  /* 0x0000000800207c02 */ /* 0x000fe40008000f00 */
[----:B0-----:R-:W-:-:S13]  /*20c0*/  ISETP.EQ.U32.AND P0, PT, R22, UR17, PT ;  /* 0x0000001116007c0c */ /* 0x001fda000bf02070 */
[----:B------:R-:W-:Y:S06]  /*20d0*/  @P0 MEMBAR.ALL.GPU ;  /* 0x0000000000000992 */ /* 0x000fec000000a000 */
[----:B------:R-:W-:-:S00]  /*20e0*/  @P0 ERRBAR ;  /* 0x00000000000009ab */ /* 0x000fc00000000000 */
[----:B------:R-:W-:Y:S06]  /*20f0*/  @P0 CGAERRBAR ;  /* 0x00000000000005ab */ /* 0x000fec0000000000 */
[----:B------:R1:W-:Y:S01]  /*2100*/  @P0 REDG.E.ADD.S32.STRONG.GPU desc[UR14][R8.64], R32 ;  /* 0x000000200800098e */ /* 0x0003e2000c10e38e */
[----:B------:R-:W-:-:S04]  /*2110*/  PLOP3.LUT P0, PT, PT, PT, UP0, 0x80, 0x0 ;  /* 0x000000000000781c */ /* 0x000fc80003f0f008 */
[----:B------:R-:W-:-:S04]  /*2120*/  SEL R33, R15, RZ, !P0 ;  /* 0x000000ff0f217207 */ /* 0x000fc80004000000 */
[----:B------:R-:W-:-:S13]  /*2130*/  ISETP.NE.AND P0, PT, R33, -0x1, PT ;  /* 0xffffffff2100780c */ /* 0x000fda0003f05270 */
[----:B-1----:R-:W-:Y:S05]  /*2140*/  @!P0 BRA `(.L_x_13) ;  /* 0x0000000000148947 */ /* 0x002fea0003800000 */
.L_x_14:
[----:B------:R-:W2:Y:S04]  /*2150*/  LDG.E.STRONG.GPU R16, desc[UR14][R8.64] ;  /* 0x0000000e08107981 */ /* 0x000ea8000c1ef900 */
[----:B--2---:R-:W-:Y:S01]  /*2160*/  CCTL.IVALL ;  /* 0x00000000ff00798f */ /* 0x004fe20002000000 */
[----:B------:R-:W-:Y:S05]  /*2170*/  YIELD ;  /* 0x0000000000007946 */ /* 0x000fea0003800000 */
[----:B------:R-:W-:-:S13]  /*2180*/  ISETP.NE.AND P0, PT, R16, R33, PT ;  /* 0x000000211000720c */ /* 0x000fda0003f05270 */
[----:B------:R-:W-:Y:S05]  /*2190*/  @P0 BRA `(.L_x_14) ;  /* 0xfffffffc00ec0947 */ /* 0x000fea000383ffff */
.L_x_13:
[----:B------:R-:W-:Y:S01]  /*21a0*/  ISETP.NE.AND P0, PT, R15, RZ, PT ;  /* 0x000000ff0f00720c */ /* 0x000fe20003f05270 */
[----:B------:R-:W-:Y:S05]  /*21b0*/  WARPSYNC.ALL ;  /* 0x0000000000007948 */ /* 0x000fea0003800000 */
[----:B------:R-:W-:Y:S07]  /*21c0*/  BAR.SYNC.DEFER_BLOCKING 0x0 ;  /* 0x0000000000007b1d */ /* 0x000fee0000010000 */
[----:B------:R-:W-:Y:S05]  /*21d0*/  @!P0 BRA `(.L_x_12) ;  /* 0x0000000c00e88947 */ /* 0x000fea0003800000 */
[----:B------:R-:W-:Y:S01]  /*21e0*/  IADD3 R8, R15, -0x1, RZ ;  /* 0xffffffff0f087810 */ /* 0x000fe20007ffe0ff */
[----:B------:R-:W-:-:S03]  /*21f0*/  HFMA2.MMA R17, -RZ, RZ, 0, 0 ;  /* 0x00000000ff117435 */ /* 0x000fc600000001ff */
[----:B------:R-:W-:-:S13]  /*2200*/  ISETP.GE.U32.AND P0, PT, R8, 0x3, PT ;  /* 0x000000030800780c */ /* 0x000fda0003f06070 */
[----:B------:R-:W-:Y:S05]  /*2210*/  @!P0 BRA `(.L_x_15) ;  /* 0x0000000c00688947 */ /* 0x000fea0003800000 */
[----:B------:R-:W-:Y:S02]  /*2220*/  LOP3.LUT R16, R15, 0x3, RZ, 0xc0, !PT ;  /* 0x000000030f107812 */ /* 0x000fe400078ec0ff */
[----:B------:R-:W-:Y:S02]  /*2230*/  MOV R17, RZ ;  /* 0x000000ff00117202 */ /* 0x000fe40000000f00 */
[----:B------:R-:W-:-:S04]  /*2240*/  IADD3 R16, -R16, R15, RZ ;  /* 0x0000000f10107210 */ /* 0x000fc80007ffe1ff */
[----:B------:R-:W-:-:S13]  /*2250*/  ISETP.GT.AND P0, PT, R16, RZ, PT ;  /* 0x000000ff1000720c */ /* 0x000fda0003f04270 */
[----:B------:R-:W-:Y:S05]  /*2260*/  @!P0 BRA `(.L_x_16) ;  /* 0x0000000800d88947 */ /* 0x000fea0003800000 */
[----:B------:R-:W-:Y:S02]  /*2270*/  ISETP.GT.AND P4, PT, R16, 0xc, PT ;  /* 0x0000000c1000780c */ /* 0x000fe40003f84270 */
[----:B------:R-:W-:-:S11]  /*2280*/  PLOP3.LUT P0, PT, PT, PT, PT, 0x80, 0x0 ;  /* 0x000000000000781c */ /* 0x000fd60003f0f070 */
[----:B------:R-:W-:Y:S05]  /*2290*/  @!P4 BRA `(.L_x_17) ;  /* 0x0000000400d0c947 */ /* 0x000fea0003800000 */
[----:B------:R-:W-:-:S13]  /*22a0*/  PLOP3.LUT P0, PT, PT, PT, PT, 0x8, 0x0 ;  /* 0x000000000000781c */ /* 0x000fda0003f0e170 */
.L_x_18:
[----:B------:R-:W-:-:S13]  /*22b0*/  ISETP.EQ.OR P4, PT, R17, UR16, P3 ;  /* 0x0000001011007c0c */ /* 0x000fda0009f82670 */
[----:B------:R-:W-:-:S04]  /*22c0*/  @!P4 IMAD R33, R11, R17, R10 ;  /* 0x000000110b21c224 */ /* 0x000fc800078e020a */
[----:B------:R-:W-:-:S05]  /*22d0*/  @!P4 IMAD.WIDE.U32 R32, R33, 0x8, R18 ;  /* 0x000000082120c825 */ /* 0x000fca00078e0012 */
[----:B------:R-:W2:Y:S02]  /*22e0*/  @!P4 LDG.E.64 R8, desc[UR14][R32.64] ;  /* 0x0000000e2008c981 */ /* 0x000ea4000c1e1b00 */
[----:B--2---:R-:W-:Y:S01]  /*22f0*/  @!P4 FADD.FTZ R20, R20, R8 ;  /* 0x000000081414c221 */ /* 0x004fe20000010000 */
[----:B------:R-:W-:Y:S01]  /*2300*/  IADD3 R8, R17, 0x1, RZ ;  /* 0x0000000111087810 */ /* 0x000fe20007ffe0ff */
[----:B------:R-:W-:-:S03]  /*2310*/  @!P4 FADD.FTZ R21, R21, R9 ;  /* 0x000000091515c221 */ /* 0x000fc60000010000 */
        /* <DEDUP_REMOVED lines=100> */
[----:B------:R-:W-:-:S06]  /*2960*/  @!P5 IMAD.WIDE.U32 R8, R8, 0x8, R18 ;  /* 0x000000080808d825 */ /* 0x000fcc00078e0012 */
[----:B------:R-:W2:Y:S01]  /*2970*/  @!P5 LDG.E.64 R8, desc[UR14][R8.64] ;  /* 0x0000000e0808d981 */ /* 0x000ea2000c1e1b00 */
[----:B------:R-:W-:Y:S02]  /*2980*/  IADD3 R16, R16, -0x10, RZ ;  /* 0xfffffff010107810 */ /* 0x000fe40007ffe0ff */
[----:B------:R-:W-:Y:S02]  /*2990*/  IADD3 R17, R17, 0x10, RZ ;  /* 0x0000001011117810 */ /* 0x000fe40007ffe0ff */
[----:B------:R-:W-:Y:S01]  /*29a0*/  ISETP.GT.AND P4, PT, R16, 0xc, PT ;  /* 0x0000000c1000780c */ /* 0x000fe20003f84270 */
[----:B--2---:R-:W-:Y:S01]  /*29b0*/  @!P5 FADD.FTZ R20, R20, R8 ;  /* 0x000000081414d221 */ /* 0x004fe20000010000 */
[----:B------:R-:W-:-:S11]  /*29c0*/  @!P5 FADD.FTZ R21, R21, R9 ;  /* 0x000000091515d221 */ /* 0x000fd60000010000 */
[----:B------:R-:W-:Y:S05]  /*29d0*/  @P4 BRA `(.L_x_18) ;  /* 0xfffffff800344947 */ /* 0x000fea000383ffff */
.L_x_17:
[----:B------:R-:W-:-:S13]  /*29e0*/  ISETP.GT.AND P4, PT, R16, 0x4, PT ;  /* 0x000000041000780c */ /* 0x000fda0003f84270 */
[----:B------:R-:W-:Y:S05]  /*29f0*/  @!P4 BRA `(.L_x_19) ;  /* 0x0000000000ecc947 */ /* 0x000fea0003800000 */
        /* <DEDUP_REMOVED lines=24> */
[----:B------:R-:W2:Y:S01]  /*2b80*/  @!P4 LDG.E.64 R8, desc[UR14][R32.64] ;  /* 0x0000000e2008c981 */ /* 0x000ea2000c1e1b00 */
[----:B------:R-:W-:-:S04]  /*2b90*/  IADD3 R17, R17, 0x4, RZ ;  /* 0x0000000411117810 */ /* 0x000fc80007ffe0ff */
[----:B------:R-:W-:Y:S01]  /*2ba0*/  ISETP.EQ.OR P0, PT, R17, UR16, P3 ;  /* 0x0000001011007c0c */ /* 0x000fe20009f02670 */
[----:B--2---:R-:W-:-:S12]  /*2bb0*/  @!P4 FADD.FTZ R21, R21, R9 ;  /* 0x000000091515c221 */ /* 0x004fd80000010000 */
[----:B------:R-:W-:Y:S02]  /*2bc0*/  @!P0 IMAD R9, R11, R17, R10 ;  /* 0x000000110b098224 */ /* 0x000fe400078e020a */
[----:B------:R-:W-:Y:S02]  /*2bd0*/  @!P4 FADD.FTZ R20, R20, R8 ;  /* 0x000000081414c221 */ /* 0x000fe40000010000 */
        /* <DEDUP_REMOVED lines=24> */
[----:B------:R-:W-:Y:S02]  /*2d60*/  PLOP3.LUT P0, PT, PT, PT, PT, 0x8, 0x0 ;  /* 0x000000000000781c */ /* 0x000fe40003f0e170 */
[----:B------:R-:W-:Y:S02]  /*2d70*/  IADD3 R16, R16, -0x4, RZ ;  /* 0xfffffffc10107810 */ /* 0x000fe40007ffe0ff */
[----:B------:R-:W-:Y:S01]  /*2d80*/  IADD3 R17, R17, 0x4, RZ ;  /* 0x0000000411117810 */ /* 0x000fe20007ffe0ff */
[----:B--2---:R-:W-:Y:S01]  /*2d90*/  @!P4 FADD.FTZ R20, R20, R8 ;  /* 0x000000081414c221 */ /* 0x004fe20000010000 */
[----:B------:R-:W-:-:S07]  /*2da0*/  @!P4 FADD.FTZ R21, R21, R9 ;  /* 0x000000091515c221 */ /* 0x000fce0000010000 */
.L_x_19:
[----:B------:R-:W-:-:S13]  /*2db0*/  ISETP.NE.OR P0, PT, R16, RZ, P0 ;  /* 0x000000ff1000720c */ /* 0x000fda0000705670 */
[----:B------:R-:W-:Y:S05]  /*2dc0*/  @!P0 BRA `(.L_x_15) ;  /* 0x00000000007c8947 */ /* 0x000fea0003800000 */
.L_x_16:
        /* <DEDUP_REMOVED lines=27> */
[----:B------:R-:W-:Y:S01]  /*2f80*/  ISETP.NE.AND P0, PT, R16, RZ, PT ;  /* 0x000000ff1000720c */ /* 0x000fe20003f05270 */
[----:B--2---:R-:W-:Y:S01]  /*2f90*/  @!P4 FADD.FTZ R20, R20, R8 ;  /* 0x000000081414c221 */ /* 0x004fe20000010000 */
[----:B------:R-:W-:-:S11]  /*2fa0*/  @!P4 FADD.FTZ R21, R21, R9 ;  /* 0x000000091515c221 */ /* 0x000fd60000010000 */
[----:B------:R-:W-:Y:S05]  /*2fb0*/  @P0 BRA `(.L_x_16) ;  /* 0xfffffffc00840947 */ /* 0x000fea000383ffff */
.L_x_15:
[----:B------:R-:W-:-:S13]  /*2fc0*/  LOP3.LUT P0, R15, R15, 0x3, RZ, 0xc0, !PT ;  /* 0x000000030f0f7812 */ /* 0x000fda000780c0ff */
[----:B------:R-:W-:Y:S05]  /*2fd0*/  @!P0 BRA `(.L_x_12) ;  /* 0x0000000000688947 */ /* 0x000fea0003800000 */
[----:B------:R-:W-:Y:S01]  /*2fe0*/  ISETP.EQ.OR P0, PT, R17, UR16, P3 ;  /* 0x0000001011007c0c */ /* 0x000fe20009f02670 */
[----:B------:R-:W-:Y:S01]  /*2ff0*/  BSSY B0, `(.L_x_20) ;  /* 0x0000008000007945 */ /* 0x000fe20003800000 */
[----:B------:R-:W-:-:S11]  /*3000*/  ISETP.NE.AND P4, PT, R15, 0x1, PT ;  /* 0x000000010f00780c */ /* 0x000fd60003f85270 */
[----:B------:R-:W-:Y:S05]  /*3010*/  @P0 BRA `(.L_x_21) ;  /* 0x0000000000140947 */ /* 0x000fea0003800000 */
[----:B------:R-:W-:-:S04]  /*3020*/  IMAD R9, R11, R17, R10 ;  /* 0x000000110b097224 */ /* 0x000fc800078e020a */
[----:B------:R-:W-:-:S06]  /*3030*/  IMAD.WIDE.U32 R8, R9, 0x8, R18 ;  /* 0x0000000809087825 */ /* 0x000fcc00078e0012 */
[----:B------:R-:W2:Y:S02]  /*3040*/  LDG.E.64 R8, desc[UR14][R8.64] ;  /* 0x0000000e08087981 */ /* 0x000ea4000c1e1b00 */
[----:B--2---:R-:W-:Y:S01]  /*3050*/  FADD.FTZ R20, R20, R8 ;  /* 0x0000000814147221 */ /* 0x004fe20000010000 */
[----:B------:R-:W-:-:S07]  /*3060*/  FADD.FTZ R21, R21, R9 ;  /* 0x0000000915157221 */ /* 0x000fce0000010000 */
.L_x_21:
[----:B------:R-:W-:Y:S05]  /*3070*/  BSYNC B0 ;  /* 0x0000000000007941 */ /* 0x000fea0003800000 */
.L_x_20:
[----:B------:R-:W-:Y:S05]  /*3080*/  @!P4 BRA `(.L_x_12) ;  /* 0x00000000003cc947 */ /* 0x000fea0003800000 */
[C---:B------:R-:W-:Y:S02]  /*3090*/  IADD3 R8, R17.reuse, 0x2, RZ ;  /* 0x0000000211087810 */ /* 0x040fe40007ffe0ff */
[----:B------:R-:W-:Y:S02]  /*30a0*/  IADD3 R9, R17, 0x1, RZ ;  /* 0x0000000111097810 */ /* 0x000fe40007ffe0ff */
[----:B------:R-:W-:Y:S02]  /*30b0*/  ISETP.EQ.OR P0, PT, R8, UR16, P3 ;  /* 0x0000001008007c0c */ /* 0x000fe40009f02670 */
[----:B------:R-:W-:Y:S02]  /*30c0*/  ISETP.EQ.OR P4, PT, R9, UR16, P3 ;  /* 0x0000001009007c0c */ /* 0x000fe40009f82670 */
[----:B------:R-:W-:-:S11]  /*30d0*/  ISETP.EQ.OR P0, PT, R15, 0x2, P0 ;  /* 0x000000020f00780c */ /* 0x000fd60000702670 */
[-CC-:B------:R-:W-:Y:S02]  /*30e0*/  @!P4 IMAD R9, R9, R11.reuse, R10.reuse ;  /* 0x0000000b0909c224 */ /* 0x180fe400078e020a */
[----:B------:R-:W-:Y:S02]  /*30f0*/  @!P0 IMAD R11, R8, R11, R10 ;  /* 0x0000000b080b8224 */ /* 0x000fe400078e020a */
[----:B------:R-:W-:-:S04]  /*3100*/  @!P4 IMAD.WIDE.U32 R8, R9, 0x8, R18 ;  /* 0x000000080908c825 */ /* 0x000fc800078e0012 */
[----:B------:R-:W-:Y:S02]  /*3110*/  @!P0 IMAD.WIDE.U32 R10, R11, 0x8, R18 ;  /* 0x000000080b0a8825 */ /* 0x000fe400078e0012 */
[----:B------:R-:W2:Y:S04]  /*3120*/  @!P4 LDG.E.64 R8, desc[UR14][R8.64] ;  /* 0x0000000e0808c981 */ /* 0x000ea8000c1e1b00 */
[----:B------:R-:W3:Y:S01]  /*3130*/  @!P0 LDG.E.64 R10, desc[UR14][R10.64] ;  /* 0x0000000e0a0a8981 */ /* 0x000ee2000c1e1b00 */
[----:B--2---:R-:W-:Y:S01]  /*3140*/  @!P4 FADD.FTZ R20, R20, R8 ;  /* 0x000000081414c221 */ /* 0x004fe20000010000 */
[----:B------:R-:W-:-:S03]  /*3150*/  @!P4 FADD.FTZ R21, R21, R9 ;  /* 0x000000091515c221 */ /* 0x000fc60000010000 */
[----:B---3--:R-:W-:Y:S01]  /*3160*/  @!P0 FADD.FTZ R20, R20, R10 ;  /* 0x0000000a14148221 */ /* 0x008fe20000010000 */
[----:B------:R-:W-:-:S07]  /*3170*/  @!P0 FADD.FTZ R21, R21, R11 ;  /* 0x0000000b15158221 */ /* 0x000fce0000010000 */
.L_x_12:
[----:B------:R-:W1:Y:S01]  /*3180*/  S2UR UR9, SR_CgaCtaId ;  /* 0x00000000000979c3 */ /* 0x000e620000008800 */
[----:B------:R-:W-:Y:S01]  /*3190*/  UMOV UR8, 0x400 ;  /* 0x0000040000087882 */ /* 0x000fe20000000000 */
[----:B------:R-:W-:Y:S02]  /*31a0*/  SHF.L.U32 R26, R26, 0x10, RZ ;  /* 0x000000101a1a7819 */ /* 0x000fe400000006ff */
[----:B------:R-:W-:Y:S02]  /*31b0*/  SHF.L.U32 R2, R2, 0x10, RZ ;  /* 0x0000001002027819 */ /* 0x000fe400000006ff */
[----:B------:R-:W-:Y:S01]  /*31c0*/  SHF.L.U32 R27, R27, 0x10, RZ ;  /* 0x000000101b1b7819 */ /* 0x000fe200000006ff */
[----:B------:R-:W-:Y:S01]  /*31d0*/  FADD.FTZ R26, R26, -UR19 ;  /* 0x800000131a1a7e21 */ /* 0x000fe20008010000 */
[----:B------:R-:W-:Y:S02]  /*31e0*/  SHF.L.U32 R25, R25, 0x10, RZ ;  /* 0x0000001019197819 */ /* 0x000fe400000006ff */
[----:B------:R-:W-:Y:S01]  /*31f0*/  SHF.L.U32 R14, R14, 0x10, RZ ;  /* 0x000000100e0e7819 */ /* 0x000fe200000006ff */
[----:B-1----:R-:W-:-:S09]  /*3200*/  ULEA UR8, UR9, UR8, 0x18 ;  /* 0x0000000809087291 */ /* 0x002fd2000f8ec03f */
[----:B------:R-:W-:Y:S01]  /*3210*/  @!P3 STS.64 [UR8+0x88], R20 ;  /* 0x00008814ff00b988 */ /* 0x000fe20008000a08 */
[----:B------:R-:W-:Y:S06]  /*3220*/  BAR.SYNC.DEFER_BLOCKING 0x0 ;  /* 0x0000000000007b1d */ /* 0x000fec0000010000 */
[----:B0-----:R-:W0:Y:S01]  /*3230*/  LDS.64 R8, [UR8+0x88] ;  /* 0x00008808ff087984 */ /* 0x001e220008000a00 */
[----:B------:R-:W-:Y:S02]  /*3240*/  ULDC UR8, c[0x0][0x2bc] ;  /* 0x0000af0000087ab9 */ /* 0x000fe40000000800 */
[----:B0-----:R-:W-:Y:S01]  /*3250*/  FMUL.FTZ R16, R9, UR8 ;  /* 0x0000000809107c20 */ /* 0x001fe20008410000 */
[----:B------:R-:W-:Y:S01]  /*3260*/  SHF.L.U32 R9, R13, 0x10, RZ ;  /* 0x000000100d097819 */ /* 0x000fe200000006ff */
[----:B------:R-:W-:Y:S01]  /*3270*/  FMUL.FTZ R15, R8, UR8 ;  /* 0x00000008080f7c20 */ /* 0x000fe20008410000 */
[----:B------:R-:W-:Y:S01]  /*3280*/  FADD.FTZ R8, R2, -UR19 ;  /* 0x8000001302087e21 */ /* 0x000fe20008010000 */
[----:B------:R-:W-:-:S02]  /*3290*/  FADD.FTZ R13, R27, -UR19 ;  /* 0x800000131b0d7e21 */ /* 0x000fc40008010000 */
[----:B------:R-:W-:Y:S01]  /*32a0*/  FADD.FTZ R2, R9, -UR19 ;  /* 0x8000001309027e21 */ /* 0x000fe20008010000 */
        /* <DEDUP_REMOVED lines=21> */
.L_x_22:
[----:B------:R-:W-:Y:S04]  /*3400*/  BSSY B0, `(.L_x_23) ;  /* 0x0000014000007945 */ /* 0x000fe80003800000 */
[----:B------:R-:W-:Y:S05]  /*3410*/  @!P1 BRA `(.L_x_24) ;  /* 0x0000000000489947 */ /* 0x000fea0003800000 */
[C-C-:B------:R-:W-:Y:S01]  /*3420*/  FFMA.FTZ R10, R15.reuse, R9, R16.reuse ;  /* 0x000000090f0a7223 */ /* 0x140fe20000010010 */
[----:B------:R-:W-:Y:S01]  /*3430*/  FFMA.FTZ R9, R15, R8, R16 ;  /* 0x000000080f097223 */ /* 0x000fe20000010010 */
[----:B------:R-:W-:Y:S01]  /*3440*/  ULDC.64 UR8, c[0x0][0x288] ;  /* 0x0000a20000087ab9 */ /* 0x000fe20000000a00 */
[----:B------:R-:W-:Y:S01]  /*3450*/  MOV R8, R34 ;  /* 0x0000002200087202 */ /* 0x000fe20000000f00 */
[----:B------:R-:W-:Y:S02]  /*3460*/  IMAD R18, R23, UR8, RZ ;  /* 0x0000000817127c24 */ /* 0x000fe4000f8e02ff */
[----:B------:R-:W-:Y:S01]  /*3470*/  FFMA.FTZ R14, R14, R5, -R9 ;  /* 0x000000050e0e7223 */ /* 0x000fe20000010809 */
[----:B------:R-:W-:Y:S01]  /*3480*/  MOV R9, R37 ;  /* 0x0000002500097202 */ /* 0x000fe20000000f00 */
[----:B------:R-:W-:Y:S01]  /*3490*/  FFMA.FTZ R10, R25, R4, -R10 ;  /* 0x00000004190a7223 */ /* 0x000fe2000001080a */
[C---:B------:R-:W-:Y:S02]  /*34a0*/  IMAD R11, R29.reuse, UR9, R18 ;  /* 0x000000091d0b7c24 */ /* 0x040fe4000f8e0212 */
[----:B------:R-:W-:Y:S01]  /*34b0*/  FMUL.FTZ R14, R14, UR13 ;  /* 0x0000000d0e0e7c20 */ /* 0x000fe20008410000 */
[----:B------:R-:W-:Y:S01]  /*34c0*/  IMAD.WIDE.U32 R8, R29, UR8, R8 ;  /* 0x000000081d087c25 */ /* 0x000fe2000f8e0008 */
[----:B------:R-:W-:-:S03]  /*34d0*/  ULDC.64 UR8, c[0x0][0x210] ;  /* 0x0000840000087ab9 */ /* 0x000fc60000000a00 */
[----:B------:R-:W-:Y:S01]  /*34e0*/  FMUL.FTZ R17, R10, UR13 ;  /* 0x0000000d0a117c20 */ /* 0x000fe20008410000 */
[----:B------:R-:W-:Y:S02]  /*34f0*/  LEA R10, P0, R8, UR8, 0x1 ;  /* 0x00000008080a7c11 */ /* 0x000fe4000f8008ff */
[----:B------:R-:W-:Y:S02]  /*3500*/  IADD3 R11, R9, R11, RZ ;  /* 0x0000000b090b7210 */ /* 0x000fe40007ffe0ff */
[----:B------:R-:W-:Y:S02]  /*3510*/  F2FP.BF16.F32.PACK_AB R9, R14, R17 ;  /* 0x000000110e09723e */ /* 0x000fe400000010ff */
[----:B------:R-:W-:-:S05]  /*3520*/  LEA.HI.X R11, R8, UR9, R11, 0x1, P0 ;  /* 0x00000009080b7c11 */ /* 0x000fca00080f0c0b */
[----:B------:R0:W-:Y:S02]  /*3530*/  STG.E desc[UR14][R10.64], R9 ;  /* 0x000000090a007986 */ /* 0x0001e4000c10190e */
.L_x_24:
[----:B------:R-:W-:Y:S05]  /*3540*/  BSYNC B0 ;  /* 0x0000000000007941 */ /* 0x000fea0003800000 */
.L_x_23:
[----:B0-----:R-:W-:Y:S01]  /*3550*/  SHF.L.U32 R9, R24, 0x10, RZ ;  /* 0x0000001018097819 */ /* 0x001fe200000006ff */
        /* <DEDUP_REMOVED lines=22> */
.L_x_25:
[----:B------:R-:W-:Y:S01]  /*36c0*/  ULDC.64 UR8, c[0x0][0x290] ;  /* 0x0000a40000087ab9 */ /* 0x000fe20000000a00 */
[----:B------:R-:W-:Y:S01]  /*36d0*/  BSSY B0, `(.L_x_26) ;  /* 0x0000016000007945 */ /* 0x000fe20003800000 */
[----:B------:R-:W-:-:S04]  /*36e0*/  ISETP.GE.U32.AND P0, PT, R28, UR8, PT ;  /* 0x000000081c007c0c */ /* 0x000fc8000bf06070 */
[----:B------:R-:W-:-:S04]  /*36f0*/  ISETP.GE.AND.EX P0, PT, R3, UR9, PT, P0 ;  /* 0x0000000903007c0c */ /* 0x000fc8000bf06300 */
[----:B------:R-:W-:-:S13]  /*3700*/  ISETP.GT.U32.OR P0, PT, R31, 0x1bf, P0 ;  /* 0x000001bf1f00780c */ /* 0x000fda0000704470 */
[----:B------:R-:W-:Y:S05]  /*3710*/  @P0 BRA `(.L_x_27) ;  /* 0x0000000000440947 */ /* 0x000fea0003800000 */
[----:B------:R-:W-:Y:S01]  /*3720*/  ULDC.64 UR8, c[0x0][0x288] ;  /* 0x0000a20000087ab9 */ /* 0x000fe20000000a00 */
[C-C-:B------:R-:W-:Y:S01]  /*3730*/  FFMA.FTZ R6, R15.reuse, R13, R16.reuse ;  /* 0x0000000d0f067223 */ /* 0x140fe20000010010 */
[----:B------:R-:W-:Y:S01]  /*3740*/  MOV R35, R37 ;  /* 0x0000002500237202 */ /* 0x000fe20000000f00 */
[----:B------:R-:W-:Y:S01]  /*3750*/  FFMA.FTZ R15, R15, R2, R16 ;  /* 0x000000020f0f7223 */ /* 0x000fe20000010010 */
[----:B------:R-:W-:Y:S02]  /*3760*/  IMAD R3, R3, UR8, RZ ;  /* 0x0000000803037c24 */ /* 0x000fe4000f8e02ff */
[----:B------:R-:W-:Y:S01]  /*3770*/  FFMA.FTZ R6, R9, R4, -R6 ;  /* 0x0000000409067223 */ /* 0x000fe20000010806 */
[----:B------:R-:W-:Y:S01]  /*3780*/  FFMA.FTZ R15, R12, R5, -R15 ;  /* 0x000000050c0f7223 */ /* 0x000fe2000001080f */
[----:B------:R-:W-:-:S04]  /*3790*/  IMAD.WIDE.U32 R34, R28, UR8, R34 ;  /* 0x000000081c227c25 */ /* 0x000fc8000f8e0022 */
[----:B------:R-:W-:Y:S01]  /*37a0*/  FMUL.FTZ R5, R6, UR13 ;  /* 0x0000000d06057c20 */ /* 0x000fe20008410000 */
[----:B------:R-:W-:Y:S01]  /*37b0*/  FMUL.FTZ R4, R15, UR13 ;  /* 0x0000000d0f047c20 */ /* 0x000fe20008410000 */
[----:B------:R-:W-:Y:S01]  /*37c0*/  IMAD R3, R28, UR9, R3 ;  /* 0x000000091c037c24 */ /* 0x000fe2000f8e0203 */
[----:B------:R-:W-:Y:S02]  /*37d0*/  ULDC.64 UR8, c[0x0][0x210] ;  /* 0x0000840000087ab9 */ /* 0x000fe40000000a00 */
[----:B------:R-:W-:Y:S02]  /*37e0*/  LEA R2, P0, R34, UR8, 0x1 ;  /* 0x0000000822027c11 */ /* 0x000fe4000f8008ff */
[----:B------:R-:W-:Y:S02]  /*37f0*/  IADD3 R3, R35, R3, RZ ;  /* 0x0000000323037210 */ /* 0x000fe40007ffe0ff */
[----:B------:R-:W-:Y:S02]  /*3800*/  F2FP.BF16.F32.PACK_AB R5, R4, R5 ;  /* 0x000000050405723e */ /* 0x000fe400000010ff */
[----:B------:R-:W-:-:S05]  /*3810*/  LEA.HI.X R3, R34, UR9, R3, 0x1, P0 ;  /* 0x0000000922037c11 */ /* 0x000fca00080f0c03 */
[----:B------:R0:W-:Y:S02]  /*3820*/  STG.E desc[UR14][R2.64], R5 ;  /* 0x0000000502007986 */ /* 0x0001e4000c10190e */
.L_x_27:
[----:B------:R-:W-:Y:S05]  /*3830*/  BSYNC B0 ;  /* 0x0000000000007941 */ /* 0x000fea0003800000 */
.L_x_26:
[----:B------:R-:W-:Y:S01]  /*3840*/  ULDC UR8, c[0x0][0x10] ;  /* 0x0000040000087ab9 */ /* 0x000fe20000000800 */
[----:B------:R-:W-:Y:S02]  /*3850*/  UIADD3 UR4, UR4, 0x1, URZ ;  /* 0x0000000104047890 */ /* 0x000fe4000fffe03f */
[----:B------:R-:W-:-:S04]  /*3860*/  UIADD3 UR7, UR8, UR7, URZ ;  /* 0x0000000708077290 */ /* 0x000fc8000fffe03f */
[----:B------:R-:W-:-:S06]  /*3870*/  UISETP.GE.AND UP0, UPT, UR7, UR5, UPT ;  /* 0x000000050700728c */ /* 0x000fcc000bf06270 */
[----:B------:R-:W-:-:S13]  /*3880*/  PLOP3.LUT P0, PT, PT, PT, UP0, 0x80, 0x0 ;  /* 0x000000000000781c */ /* 0x000fda0003f0f008 */
[----:B------:R-:W-:Y:S05]  /*3890*/  @!P0 BRA `(.L_x_28) ;  /* 0xffffffc8009c8947 */ /* 0x000fea000383ffff */
.L_x_1:
[----:B------:R-:W1:Y:S01]  /*38a0*/  LDC R4, c[0x0][0xc] ;  /* 0x00000300ff047b82 */ /* 0x000e620000000800 */
[----:B------:R-:W-:Y:S01]  /*38b0*/  ISETP.NE.AND P1, PT, R31, RZ, PT ;  /* 0x000000ff1f00720c */ /* 0x000fe20003f25270 */
[----:B------:R-:W-:Y:S06]  /*38c0*/  BSSY B0, `(.L_x_29) ;  /* 0x0000011000007945 */ /* 0x000fec0003800000 */
[----:B------:R-:W2:Y:S08]  /*38d0*/  LDC R7, c[0x0][0x10] ;  /* 0x00000400ff077b82 */ /* 0x000eb00000000800 */
[----:B0-----:R-:W0:Y:S01]  /*38e0*/  LDC.64 R2, c[0x0][0x258] ;  /* 0x00009600ff027b82 */ /* 0x001e220000000a00 */
[----:B-1----:R-:W-:-:S02]  /*38f0*/  ISETP.NE.AND P0, PT, R4, 0x1, PT ;  /* 0x000000010400780c */ /* 0x002fc40003f05270 */
[----:B--2---:R-:W-:-:S04]  /*3900*/  SHF.L.U32 R0, R7, 0x1, RZ ;  /* 0x0000000107007819 */ /* 0x004fc800000006ff */
[----:B------:R-:W-:-:S05]  /*3910*/  SEL R5, R0, RZ, P0 ;  /* 0x000000ff00057207 */ /* 0x000fca0000000000 */
[----:B0-----:R-:W-:Y:S01]  /*3920*/  IMAD.WIDE.U32 R2, R5, 0x4, R2 ;  /* 0x0000000405027825 */ /* 0x001fe200078e0002 */
[----:B------:R-:W-:Y:S06]  /*3930*/  @P1 BRA `(.L_x_30) ;  /* 0x0000000000241947 */ /* 0x000fec0003800000 */
[----:B------:R-:W0:Y:S01]  /*3940*/  S2R R0, SR_LANEID ;  /* 0x0000000000007919 */ /* 0x000e220000000000 */
[----:B------:R-:W-:Y:S02]  /*3950*/  VOTEU.ANY UR4, UPT, PT ;  /* 0x0000000000047886 */ /* 0x000fe400038e0100 */
[----:B------:R-:W-:Y:S02]  /*3960*/  UFLO.U32 UR5, UR4 ;  /* 0x00000004000572bd */ /* 0x000fe400080e0000 */
[----:B------:R-:W1:Y:S04]  /*3970*/  POPC R5, UR4 ;  /* 0x0000000400057d09 */ /* 0x000e680008000000 */
[----:B0-----:R-:W-:-:S13]  /*3980*/  ISETP.EQ.U32.AND P0, PT, R0, UR5, PT ;  /* 0x0000000500007c0c */ /* 0x001fda000bf02070 */
[----:B------:R-:W-:Y:S06]  /*3990*/  @P0 MEMBAR.ALL.GPU ;  /* 0x0000000000000992 */ /* 0x000fec000000a000 */
[----:B------:R-:W-:-:S00]  /*39a0*/  @P0 ERRBAR ;  /* 0x00000000000009ab */ /* 0x000fc00000000000 */
[----:B------:R-:W-:Y:S06]  /*39b0*/  @P0 CGAERRBAR ;  /* 0x00000000000005ab */ /* 0x000fec0000000000 */
[----:B-1----:R0:W-:Y:S02]  /*39c0*/  @P0 REDG.E.ADD.S32.STRONG.GPU desc[UR14][R2.64], R5 ;  /* 0x000000050200098e */ /* 0x0021e4000c10e38e */
.L_x_30:
[----:B------:R-:W-:Y:S05]  /*39d0*/  BSYNC B0 ;  /* 0x0000000000007941 */ /* 0x000fea0003800000 */
.L_x_29:
[----:B------:R-:W1:Y:S01]  /*39e0*/  S2UR UR4, SR_CTAID.X ;  /* 0x00000000000479c3 */ /* 0x000e620000002500 */
[----:B------:R-:W-:Y:S02]  /*39f0*/  IADD3 R0, R4, -0x1, RZ ;  /* 0xffffffff04007810 */ /* 0x000fe40007ffe0ff */
[----:B0-----:R-:W-:-:S05]  /*3a00*/  IADD3 R5, R7, -0x1, RZ ;  /* 0xffffffff07057810 */ /* 0x001fca0007ffe0ff */
[----:B------:R-:W0:Y:S01]  /*3a10*/  S2UR UR5, SR_CTAID.Y ;  /* 0x00000000000579c3 */ /* 0x000e220000002600 */
[----:B-1----:R-:W-:-:S04]  /*3a20*/  ISETP.NE.AND P0, PT, R0, UR4, PT ;  /* 0x0000000400007c0c */ /* 0x002fc8000bf05270 */
[----:B0-----:R-:W-:-:S13]  /*3a30*/  ISETP.NE.OR P0, PT, R5, UR5, P0 ;  /* 0x0000000505007c0c */ /* 0x001fda0008705670 */
[----:B------:R-:W-:Y:S05]  /*3a40*/  @P0 EXIT ;  /* 0x000000000000094d */ /* 0x000fea0003800000 */
[----:B------:R-:W-:Y:S05]  /*3a50*/  @P1 BRA `(.L_x_31) ;  /* 0x0000000000201947 */ /* 0x000fea0003800000 */
[----:B------:R-:W-:-:S05]  /*3a60*/  IMAD R0, R4, R7, RZ ;  /* 0x0000000704007224 */ /* 0x000fca00078e02ff */
[----:B------:R-:W-:-:S13]  /*3a70*/  ISETP.NE.AND P0, PT, R0, -0x1, PT ;  /* 0xffffffff0000780c */ /* 0x000fda0003f05270 */
[----:B------:R-:W-:Y:S05]  /*3a80*/  @!P0 BRA `(.L_x_31) ;  /* 0x0000000000148947 */ /* 0x000fea0003800000 */
.L_x_32:
[----:B------:R-:W2:Y:S04]  /*3a90*/  LDG.E.STRONG.GPU R5, desc[UR14][R2.64] ;  /* 0x0000000e02057981 */ /* 0x000ea8000c1ef900 */
[----:B--2---:R-:W-:Y:S01]  /*3aa0*/  CCTL.IVALL ;  /* 0x00000000ff00798f */ /* 0x004fe20002000000 */
[----:B------:R-:W-:Y:S05]  /*3ab0*/  YIELD ;  /* 0x0000000000007946 */ /* 0x000fea0003800000 */
[----:B------:R-:W-:-:S13]  /*3ac0*/  ISETP.NE.AND P0, PT, R5, R0, PT ;  /* 0x000000000500720c */ /* 0x000fda0003f05270 */
[----:B------:R-:W-:Y:S05]  /*3ad0*/  @P0 BRA `(.L_x_32) ;  /* 0xfffffffc00ec0947 */ /* 0x000fea000383ffff */
.L_x_31:
[----:B------:R-:W-:Y:S05]  /*3ae0*/  WARPSYNC.ALL ;  /* 0x0000000000007948 */ /* 0x000fea0003800000 */
[----:B------:R-:W0:Y:S01]  /*3af0*/  LDC.64 R6, c[0x0][0x288] ;  /* 0x0000a200ff067b82 */ /* 0x000e220000000a00 */
[----:B------:R-:W-:-:S07]  /*3b00*/  SHF.R.S32.HI R8, RZ, 0x1f, R31 ;  /* 0x0000001fff087819 */ /* 0x000fce000001141f */
[----:B------:R-:W-:Y:S01]  /*3b10*/  BAR.SYNC.DEFER_BLOCKING 0x0 ;  /* 0x0000000000007b1d */ /* 0x000fe20000010000 */
[----:B0-----:R-:W-:-:S04]  /*3b20*/  LEA.HI R0, P0, R7, R6, RZ, 0x1 ;  /* 0x0000000607007211 */ /* 0x001fc800078108ff */
[----:B------:R-:W-:-:S04]  /*3b30*/  IADD3.X R9, RZ, R7, RZ, P0, !PT ;  /* 0x00000007ff097210 */ /* 0x000fc800007fe4ff */
[--C-:B------:R-:W-:Y:S02]  /*3b40*/  SHF.R.S64 R0, R0, 0x1, R9.reuse ;  /* 0x0000000100007819 */ /* 0x100fe40000001009 */
[----:B------:R-:W-:Y:S02]  /*3b50*/  SHF.R.S32.HI R9, RZ, 0x1, R9 ;  /* 0x00000001ff097819 */ /* 0x000fe40000011409 */
[----:B------:R-:W-:-:S04]  /*3b60*/  ISETP.GT.U32.AND P0, PT, R0, R31, PT ;  /* 0x0000001f0000720c */ /* 0x000fc80003f04070 */
[----:B------:R-:W-:-:S13]  /*3b70*/  ISETP.GT.AND.EX P0, PT, R9, R8, PT, P0 ;  /* 0x000000080900720c */ /* 0x000fda0003f04300 */
[----:B------:R-:W-:Y:S05]  /*3b80*/  @!P0 EXIT ;  /* 0x000000000000894d */ /* 0x000fea0003800000 */
[C---:B------:R-:W-:Y:S01]  /*3b90*/  IMAD.WIDE.U32 R10, R6.reuse, 0x3, RZ ;  /* 0x00000003060a7825 */ /* 0x040fe200078e00ff */
[----:B------:R-:W-:Y:S01]  /*3ba0*/  LEA R13, R7, R7, 0x1 ;  /* 0x00000007070d7211 */ /* 0x000fe200078e08ff */
[----:B------:R-:W0:Y:S01]  /*3bb0*/  LDC.64 R4, c[0x0][0x218] ;  /* 0x00008600ff047b82 */ /* 0x000e220000000a00 */
[----:B------:R-:W-:Y:S01]  /*3bc0*/  SHF.L.U64.HI R7, R6, 0x2, R7 ;  /* 0x0000000206077819 */ /* 0x000fe20000010207 */
[----:B------:R-:W-:Y:S01]  /*3bd0*/  ULDC.64 UR4, c[0x0][0x268] ;  /* 0x00009a0000047ab9 */ /* 0x000fe20000000a00 */
[----:B------:R-:W-:Y:S02]  /*3be0*/  IADD3 R13, R11, R13, RZ ;  /* 0x0000000d0b0d7210 */ /* 0x000fe40007ffe0ff */
[----:B------:R-:W-:Y:S02]  /*3bf0*/  SHF.L.U64.HI R33, R0, 0x2, R9 ;  /* 0x0000000200217819 */ /* 0x000fe40000010209 */
[----:B------:R-:W-:Y:S01]  /*3c00*/  LEA.HI R10, P0, R13, R10, RZ, 0x1 ;  /* 0x0000000a0d0a7211 */ /* 0x000fe200078108ff */
[----:B------:R-:W1:Y:S03]  /*3c10*/  LDC.64 R2, c[0x0][0x220] ;  /* 0x00008800ff027b82 */ /* 0x000e660000000a00 */
[----:B------:R-:W-:-:S04]  /*3c20*/  IADD3.X R13, RZ, R13, RZ, P0, !PT ;  /* 0x0000000dff0d7210 */ /* 0x000fc800007fe4ff */
[--C-:B------:R-:W-:Y:S02]  /*3c30*/  SHF.R.S64 R27, R10, 0x1, R13.reuse ;  /* 0x000000010a1b7819 */ /* 0x100fe4000000100d */
[----:B------:R-:W-:-:S04]  /*3c40*/  SHF.R.S32.HI R10, RZ, 0x1, R13 ;  /* 0x00000001ff0a7819 */ /* 0x000fc8000001140d */
[----:B------:R-:W-:-:S07]  /*3c50*/  SHF.L.U64.HI R29, R27, 0x2, R10 ;  /* 0x000000021b1d7819 */ /* 0x000fce000001020a */
.L_x_33:
[----:B------:R-:W-:-:S04]  /*3c60*/  LEA R16, P0, R31, UR4, 0x2 ;  /* 0x000000041f107c11 */ /* 0x000fc8000f8010ff */
[----:B------:R-:W-:Y:S02]  /*3c70*/  LEA.HI.X R17, R31, UR5, R8, 0x2, P0 ;  /* 0x000000051f117c11 */ /* 0x000fe400080f1408 */
[-C--:B------:R-:W-:Y:S02]  /*3c80*/  LEA R18, P0, R0, R16.reuse, 0x2 ;  /* 0x0000001000127211 */ /* 0x080fe400078010ff */
[-C--:B------:R-:W-:Y:S01]  /*3c90*/  LEA R22, P1, R6, R16.reuse, 0x2 ;  /* 0x0000001006167211 */ /* 0x080fe200078210ff */
[----:B--2---:R-:W2:Y:S01]  /*3ca0*/  LDG.E R10, desc[UR14][R16.64] ;  /* 0x0000000e100a7981 */ /* 0x004ea2000c1e1900 */
[----:B------:R-:W-:Y:S02]  /*3cb0*/  LEA R20, P2, R27, R16, 0x2 ;  /* 0x000000101b147211 */ /* 0x000fe400078410ff */
[----:B------:R-:W-:Y:S02]  /*3cc0*/  IADD3.X R19, R17, R33, RZ, P0, !PT ;  /* 0x0000002111137210 */ /* 0x000fe400007fe4ff */
[----:B------:R-:W-:-:S02]  /*3cd0*/  IADD3.X R23, R7, R17, RZ, P1, !PT ;  /* 0x0000001107177210 */ /* 0x000fc40000ffe4ff */
[----:B------:R-:W-:Y:S01]  /*3ce0*/  IADD3.X R21, R17, R29, RZ, P2, !PT ;  /* 0x0000001d11157210 */ /* 0x000fe200017fe4ff */
[----:B------:R-:W2:Y:S04]  /*3cf0*/  LDG.E R11, desc[UR14][R18.64] ;  /* 0x0000000e120b7981 */ /* 0x000ea8000c1e1900 */
[----:B------:R-:W3:Y:S04]  /*3d00*/  LDG.E R24, desc[UR14][R22.64] ;  /* 0x0000000e16187981 */ /* 0x000ee8000c1e1900 */
[----:B------:R-:W3:Y:S01]  /*3d10*/  LDG.E R25, desc[UR14][R20.64] ;  /* 0x0000000e14197981 */ /* 0x000ee2000c1e1900 */
[----:B------:R-:W-:-:S02]  /*3d20*/  SHF.L.U32 R15, R31, 0x1, RZ ;  /* 0x000000011f0f7819 */ /* 0x000fc400000006ff */
[----:B------:R-:W-:-:S03]  /*3d30*/  IADD3 R31, R31, 0x1c0, RZ ;  /* 0x000001c01f1f7810 */ /* 0x000fc60007ffe0ff */
[----:B0-----:R-:W-:-:S04]  /*3d40*/  IMAD.WIDE R12, R15, 0x4, R4 ;  /* 0x000000040f0c7825 */ /* 0x001fc800078e0204 */
[----:B-1----:R-:W-:Y:S01]  /*3d50*/  IMAD.WIDE R14, R15, 0x4, R2 ;  /* 0x000000040f0e7825 */ /* 0x002fe200078e0202 */
[----:B------:R-:W-:Y:S02]  /*3d60*/  ISETP.GT.U32.AND P0, PT, R0, R31, PT ;  /* 0x0000001f0000720c */ /* 0x000fe40003f04070 */
[----:B------:R-:W-:-:S04]  /*3d70*/  SHF.R.S32.HI R8, RZ, 0x1f, R31 ;  /* 0x0000001fff087819 */ /* 0x000fc8000001141f */
[----:B------:R-:W-:Y:S01]  /*3d80*/  ISETP.GT.AND.EX P0, PT, R9, R8, PT, P0 ;  /* 0x000000080900720c */ /* 0x000fe20003f04300 */
[----:B--2---:R2:W-:Y:S04]  /*3d90*/  STG.E.64 desc[UR14][R12.64], R10 ;  /* 0x0000000a0c007986 */ /* 0x0045e8000c101b0e */
[----:B---3--:R2:W-:Y:S08]  /*3da0*/  STG.E.64 desc[UR14][R14.64], R24 ;  /* 0x000000180e007986 */ /* 0x0085f0000c101b0e */
[----:B------:R-:W-:Y:S05]  /*3db0*/  @P0 BRA `(.L_x_33) ;  /* 0xfffffffc00a80947 */ /* 0x000fea000383ffff */
[----:B------:R-:W-:Y:S05]  /*3dc0*/  EXIT ;  /* 0x000000000000794d */ /* 0x000fea0003800000 */
.L_x_34:
        /* <DEDUP_REMOVED lines=11> */
.L_x_3251:


//--------------------- .text._Z35group_norm_nhwc_bwd_one_pass_kernelI11Bf16IOFp32WLi128ELi28ELi448EEv26Group_norm_nhwc_bwd_params --------------------------
	.section	.text._Z35group_norm_nhwc_bwd_one_pass_kernelI11Bf16IOFp32WLi128ELi28ELi448EEv26Group_norm_nhwc_bwd_params,"ax",@progbits
	.align	128
        .global         _Z35group_norm_nhwc_bwd_one_pass_kernelI11Bf16IOFp32WLi128ELi28ELi448EEv26Group_norm_nhwc_bwd_params
        .type           _Z35group_norm_nhwc_bwd_one_pass_kernelI11Bf16IOFp32WLi128ELi28ELi448EEv26Group_norm_nhwc_bwd_params,@function
        .size           _Z35group_norm_nhwc_bwd_one_pass_kernelI11Bf16IOFp32WLi128ELi28ELi448EEv26Group_norm_nhwc_bwd_params,(.L_x_3252 - _Z35group_norm_nhwc_bwd_one_pass_kernelI11Bf16IOFp32WLi128ELi28ELi448EEv26Group_norm_nhwc_bwd_params)
        .other          _Z35group_norm_nhwc_bwd_one_pass_kernelI11Bf16IOFp32WLi128ELi28ELi448EEv26Group_norm_nhwc_bwd_params,@"STO_CUDA_ENTRY STV_DEFAULT"
_Z35group_norm_nhwc_bwd_one_pass_kernelI11Bf16IOFp32WLi128ELi28ELi448EEv26Group_norm_nhwc_bwd_params:
.text._Z35group_norm_nhwc_bwd_one_pass_kernelI11Bf16IOFp32WLi128ELi28ELi448EEv26Group_norm_nhwc_bwd_params:
[----:B------:R-:W-:Y:S01]  /*0000*/  LDC R1, c[0x0][0x28] ;  /* 0x00000a00ff017b82 */ /* 0x000fe20000000800 */
[----:B------:R-:W0:Y:S01]  /*0010*/  S2R R37, SR_CTAID.Y ;  /* 0x0000000000257919 */ /* 0x000e220000002600 */
[----:B------:R-:W-:Y:S01]  /*0020*/  ULDC UR4, c[0x0][0x2a0] ;  /* 0x0000a80000047ab9 */ /* 0x000fe20000000800 */
[----:B------:R-:W-:-:S05]  /*0030*/  ULDC UR5, c[0x0][0x270] ;  /* 0x00009c0000057ab9 */ /* 0x000fca0000000800 */
[----:B------:R-:W1:Y:S01]  /*0040*/  S2UR UR16, SR_CTAID.X ;  /* 0x00000000001079c3 */ /* 0x000e620000002500 */
[----:B------:R-:W-:Y:S01]  /*0050*/  UIMAD UR4, UR4, UR5, URZ ;  /* 0x00000005040472a4 */ /* 0x000fe2000f8e023f */
[----:B------:R-:W2:Y:S01]  /*0060*/  S2R R53, SR_TID.X ;  /* 0x0000000000357919 */ /* 0x000ea20000002100 */
[----:B------:R-:W-:-:S04]  /*0070*/  ULDC.64 UR14, c[0x0][0x208] ;  /* 0x00008200000e7ab9 */ /* 0x000fc80000000a00 */
[----:B0-----:R-:W-:-:S13]  /*0080*/  ISETP.GE.AND P0, PT, R37, UR4, PT ;  /* 0x0000000425007c0c */ /* 0x001fda000bf06270 */
[----:B-12---:R-:W-:Y:S05]  /*0090*/  @P0 BRA `(.L_x_35) ;  /* 0x0000004400c40947 */ /* 0x006fea0003800000 */
[----:B------:R-:W0:Y:S01]  /*00a0*/  LDC R5, c[0x0][0x2ac] ;  /* 0x0000ab00ff057b82 */ /* 0x000e220000000800 */
[--C-:B------:R-:W-:Y:S01]  /*00b0*/  SHF.R.U32.HI R2, RZ, 0x1, R53.reuse ;  /* 0x00000001ff027819 */ /* 0x100fe20000011635 */
[----:B------:R-:W-:Y:S01]  /*00c0*/  ULDC.64 UR12, c[0x0][0x288] ;  /* 0x0000a200000c7ab9 */ /* 0x000fe20000000a00 */
[----:B------:R-:W1:Y:S01]  /*00d0*/  S2R R4, SR_LANEID ;  /* 0x0000000000047919 */ /* 0x000e620000000000 */
[----:B------:R-:W-:Y:S01]  /*00e0*/  UIMAD.WIDE.U32 UR6, UR12, 0x3, URZ ;  /* 0x000000030c0678a5 */ /* 0x000fe2000f8e003f */
[----:B------:R-:W-:Y:S01]  /*00f0*/  SHF.R.S32.HI R6, RZ, 0x1f, R53 ;  /* 0x0000001fff067819 */ /* 0x000fe20000011435 */
[----:B------:R-:W-:Y:S01]  /*0100*/  IMAD.WIDE.U32 R2, R2, -0x6db6db6d, RZ ;  /* 0x9249249302027825 */ /* 0x000fe200078e00ff */
[----:B------:R-:W-:Y:S01]  /*0110*/  UIMAD UR11, UR13, 0x3, URZ ;  /* 0x000000030d0b78a4 */ /* 0x000fe2000f8e023f */
[----:B------:R-:W2:Y:S01]  /*0120*/  S2UR UR8, SR_CgaCtaId ;  /* 0x00000000000879c3 */ /* 0x000ea20000008800 */
[----:B------:R-:W-:Y:S01]  /*0130*/  ULEA.HI UR9, UP0, UR13, UR12, URZ, 0x1 ;  /* 0x0000000c0d097291 */ /* 0x000fe2000f81083f */
[----:B------:R-:W-:Y:S01]  /*0140*/  LEA.HI R6, R6, R53, RZ, 0x5 ;  /* 0x0000003506067211 */ /* 0x000fe200078f28ff */
[----:B------:R-:W-:Y:S01]  /*0150*/  UIADD3 UR7, UR7, UR11, URZ ;  /* 0x0000000b07077290 */ /* 0x000fe2000fffe03f */
[----:B------:R-:W-:Y:S01]  /*0160*/  SHF.R.U32.HI R2, RZ, 0x2, R3 ;  /* 0x00000002ff027819 */ /* 0x000fe20000011603 */
[----:B------:R-:W-:Y:S01]  /*0170*/  UMOV UR5, 0x400 ;  /* 0x0000040000057882 */ /* 0x000fe20000000000 */
[----:B------:R-:W-:Y:S01]  /*0180*/  UIADD3.X UR10, URZ, UR13, URZ, UP0, !UPT ;  /* 0x0000000d3f0a7290 */ /* 0x000fe200087fe43f */
[----:B------:R-:W-:Y:S01]  /*0190*/  ISETP.GE.U32.AND P2, PT, R53, 0x1c0, PT ;  /* 0x000001c03500780c */ /* 0x000fe20003f46070 */
[----:B------:R-:W3:Y:S01]  /*01a0*/  LDC R0, c[0x0][0x10] ;  /* 0x00000400ff007b82 */ /* 0x000ee20000000800 */
[----:B------:R-:W-:Y:S01]  /*01b0*/  IMAD R54, R2, -0xe, R53 ;  /* 0xfffffff202367824 */ /* 0x000fe200078e0235 */
[----:B------:R-:W-:Y:S01]  /*01c0*/  ULDC.64 UR12, c[0x0][0x290] ;  /* 0x0000a400000c7ab9 */ /* 0x000fe20000000a00 */
[----:B------:R-:W-:Y:S01]  /*01d0*/  SHF.R.S32.HI R6, RZ, 0x5, R6 ;  /* 0x00000005ff067819 */ /* 0x000fe20000011406 */
[----:B------:R-:W-:Y:S01]  /*01e0*/  HFMA2.MMA R46, -RZ, RZ, 0, 0 ;  /* 0x00000000ff2e7435 */ /* 0x000fe200000001ff */
[----:B------:R-:W-:Y:S01]  /*01f0*/  USHF.R.S64 UR9, UR9, 0x1, UR10 ;  /* 0x0000000109097899 */ /* 0x000fe2000800100a */
[----:B------:R-:W-:Y:S01]  /*0200*/  MOV R45, R37 ;  /* 0x00000025002d7202 */ /* 0x000fe20000000f00 */
[----:B0-----:R-:W-:Y:S01]  /*0210*/  IMAD R52, R5, UR16, R2 ;  /* 0x0000001005347c24 */ /* 0x001fe2000f8e0202 */
[----:B------:R-:W-:Y:S01]  /*0220*/  SHF.L.U32 R54, R54, 0x1, RZ ;  /* 0x0000000136367819 */ /* 0x000fe200000006ff */
[----:B------:R-:W0:Y:S03]  /*0230*/  LDC R2, c[0x0][0xc] ;  /* 0x00000300ff027b82 */ /* 0x000e260000000800 */
[----:B------:R-:W-:-:S02]  /*0240*/  IADD3 R50, R52, 0x20, RZ ;  /* 0x0000002034327810 */ /* 0x000fc40007ffe0ff */
[----:B------:R-:W-:Y:S01]  /*0250*/  ISETP.LT.U32.AND P1, PT, R52, UR12, PT ;  /* 0x0000000c34007c0c */ /* 0x000fe2000bf21070 */
[----:B--2---:R-:W-:Y:S01]  /*0260*/  ULEA UR5, UR8, UR5, 0x18 ;  /* 0x0000000508057291 */ /* 0x004fe2000f8ec03f */
[----:B------:R-:W-:Y:S01]  /*0270*/  SHF.R.S32.HI R3, RZ, 0x1f, R52 ;  /* 0x0000001fff037819 */ /* 0x000fe20000011434 */
[----:B------:R-:W-:Y:S01]  /*0280*/  ULEA.HI UR8, UP0, UR7, UR6, URZ, 0x1 ;  /* 0x0000000607087291 */ /* 0x000fe2000f81083f */
[----:B------:R-:W-:Y:S01]  /*0290*/  ISETP.LT.U32.AND P0, PT, R50, UR12, PT ;  /* 0x0000000c32007c0c */ /* 0x000fe2000bf01070 */
[----:B------:R-:W-:Y:S01]  /*02a0*/  ULDC.U8 UR12, c[0x0][0x2a4] ;  /* 0x0000a900000c7ab9 */ /* 0x000fe20000000000 */
[----:B------:R-:W-:Y:S01]  /*02b0*/  SHF.R.S32.HI R5, RZ, 0x1f, R50 ;  /* 0x0000001fff057819 */ /* 0x000fe20000011432 */
[----:B------:R-:W-:Y:S01]  /*02c0*/  UIADD3.X UR6, URZ, UR7, URZ, UP0, !UPT ;  /* 0x000000073f067290 */ /* 0x000fe200087fe43f */
[C---:B------:R-:W-:Y:S01]  /*02d0*/  IADD3 R49, R52.reuse, 0x40, RZ ;  /* 0x0000004034317810 */ /* 0x040fe20007ffe0ff */
[----:B------:R-:W-:Y:S01]  /*02e0*/  USHF.R.S32.HI UR7, URZ, 0x1, UR10 ;  /* 0x000000013f077899 */ /* 0x000fe2000801140a */
[----:B------:R-:W-:Y:S01]  /*02f0*/  IADD3 R48, R52, 0x60, RZ ;  /* 0x0000006034307810 */ /* 0x000fe20007ffe0ff */
[----:B------:R-:W-:Y:S01]  /*0300*/  USHF.R.S64 UR8, UR8, 0x1, UR6 ;  /* 0x0000000108087899 */ /* 0x000fe20008001006 */
[----:B------:R-:W-:Y:S01]  /*0310*/  ISETP.LT.AND.EX P1, PT, R3, UR13, !P2, P1 ;  /* 0x0000000d03007c0c */ /* 0x000fe2000d721310 */
[----:B------:R-:W-:Y:S01]  /*0320*/  USHF.R.S32.HI UR6, URZ, 0x1, UR6 ;  /* 0x000000013f067899 */ /* 0x000fe20008011406 */
[----:B------:R-:W-:Y:S01]  /*0330*/  ISETP.LT.AND.EX P2, PT, R5, UR13, !P2, P0 ;  /* 0x0000000d05007c0c */ /* 0x000fe2000d741300 */
[----:B---3--:R-:W-:Y:S01]  /*0340*/  IMAD R51, R0, UR16, R37 ;  /* 0x0000001000337c24 */ /* 0x008fe2000f8e0225 */
[----:B------:R-:W-:Y:S01]  /*0350*/  LEA R6, R6, UR5, 0x3 ;  /* 0x0000000506067c11 */ /* 0x000fe2000f8e18ff */
[----:B------:R-:W-:Y:S01]  /*0360*/  USHF.L.U64.HI UR7, UR9, 0x2, UR7 ;  /* 0x0000000209077899 */ /* 0x000fe20008010207 */
[----:B------:R-:W-:Y:S01]  /*0370*/  SHF.R.S32.HI R7, RZ, 0x1f, R49 ;  /* 0x0000001fff077819 */ /* 0x000fe20000011431 */
[----:B------:R-:W-:Y:S01]  /*0380*/  USHF.L.U64.HI UR6, UR8, 0x2, UR6 ;  /* 0x0000000208067899 */ /* 0x000fe20008010206 */
[----:B0-----:R-:W-:-:S02]  /*0390*/  LOP3.LUT R47, R2, 0x3, RZ, 0xc0, !PT ;  /* 0x00000003022f7812 */ /* 0x001fc400078ec0ff */
[----:B-1----:R-:W-:-:S09]  /*03a0*/  SHF.R.S32.HI R9, RZ, 0x1f, R48 ;  /* 0x0000001fff097819 */ /* 0x002fd20000011430 */
.L_x_70:
[----:B0-----:R-:W0:Y:S01]  /*03b0*/  LDC R16, c[0x0][0x2a0] ;  /* 0x0000a800ff107b82 */ /* 0x001e220000000800 */
[----:B------:R-:W-:Y:S01]  /*03c0*/  ISETP.GE.AND P3, PT, R45, RZ, PT ;  /* 0x000000ff2d00720c */ /* 0x000fe20003f66270 */
[----:B------:R-:W-:Y:S01]  /*03d0*/  ULDC.64 UR10, c[0x0][0x298] ;  /* 0x0000a600000a7ab9 */ /* 0x000fe20000000a00 */
[----:B------:R-:W-:-:S05]  /*03e0*/  SHF.R.U32.HI R14, RZ, 0x1, R53 ;  /* 0x00000001ff0e7819 */ /* 0x000fca0000011635 */
[----:B------:R-:W1:Y:S01]  /*03f0*/  LDC R18, c[0x0][0x2ac] ;  /* 0x0000ab00ff127b82 */ /* 0x000e620000000800 */
[----:B------:R-:W-:-:S07]  /*0400*/  CS2R R42, SRZ ;  /* 0x00000000002a7805 */ /* 0x000fce000001ff00 */
[----:B------:R-:W2:Y:S01]  /*0410*/  @P2 LDC.64 R24, c[0x0][0x230] ;  /* 0x00008c00ff182b82 */ /* 0x000ea20000000a00 */
[----:B0-----:R-:W-:-:S07]  /*0420*/  IABS R13, R16 ;  /* 0x00000010000d7213 */ /* 0x001fce0000000000 */
[----:B------:R-:W0:Y:S01]  /*0430*/  @P2 LDC.64 R22, c[0x0][0x228] ;  /* 0x00008a00ff162b82 */ /* 0x000e220000000a00 */
[----:B------:R-:W-:Y:S01]  /*0440*/  LOP3.LUT R17, RZ, R16, RZ, 0x33, !PT ;  /* 0x00000010ff117212 */ /* 0x000fe200078e33ff */
[----:B------:R-:W3:Y:S08]  /*0450*/  I2F.RP R8, R13 ;  /* 0x0000000d00087306 */ /* 0x000ef00000209400 */
[----:B---3--:R-:W3:Y:S02]  /*0460*/  MUFU.RCP R8, R8 ;  /* 0x0000000800087308 */ /* 0x008ee40000001000 */
[----:B---3--:R-:W-:-:S06]  /*0470*/  IADD3 R10, R8, 0xffffffe, RZ ;  /* 0x0ffffffe080a7810 */ /* 0x008fcc0007ffe0ff */
[----:B------:R3:W4:Y:S02]  /*0480*/  F2I.FTZ.U32.TRUNC.NTZ R11, R10 ;  /* 0x0000000a000b7305 */ /* 0x000724000021f000 */
[----:B---3--:R-:W-:Y:S02]  /*0490*/  MOV R10, RZ ;  /* 0x000000ff000a7202 */ /* 0x008fe40000000f00 */
[----:B----4-:R-:W-:-:S05]  /*04a0*/  IADD3 R12, RZ, -R11, RZ ;  /* 0x8000000bff0c7210 */ /* 0x010fca0007ffe0ff */
[----:B------:R-:W-:Y:S01]  /*04b0*/  IMAD R15, R12, R13, RZ ;  /* 0x0000000d0c0f7224 */ /* 0x000fe200078e02ff */
[----:B------:R-:W-:-:S03]  /*04c0*/  IABS R12, R45 ;  /* 0x0000002d000c7213 */ /* 0x000fc60000000000 */
[----:B------:R-:W-:Y:S01]  /*04d0*/  IMAD.HI.U32 R11, R11, R15, R10 ;  /* 0x0000000f0b0b7227 */ /* 0x000fe200078e000a */
[----:B------:R-:W-:-:S03]  /*04e0*/  LOP3.LUT R10, R45, R16, RZ, 0x3c, !PT ;  /* 0x000000102d0a7212 */ /* 0x000fc600078e3cff */
[----:B------:R-:W-:Y:S01]  /*04f0*/  IMAD.WIDE.U32 R14, R14, -0x6db6db6d, RZ ;  /* 0x924924930e0e7825 */ /* 0x000fe200078e00ff */
[----:B------:R-:W-:-:S03]  /*0500*/  ISETP.GE.AND P4, PT, R10, RZ, PT ;  /* 0x000000ff0a00720c */ /* 0x000fc60003f86270 */
[----:B------:R-:W-:Y:S01]  /*0510*/  IMAD.HI.U32 R11, R11, R12, RZ ;  /* 0x0000000c0b0b7227 */ /* 0x000fe200078e00ff */
[----:B------:R-:W-:-:S04]  /*0520*/  SHF.R.U32.HI R15, RZ, 0x2, R15 ;  /* 0x00000002ff0f7819 */ /* 0x000fc8000001160f */
[----:B------:R-:W-:Y:S01]  /*0530*/  IADD3 R8, -R11, RZ, RZ ;  /* 0x000000ff0b087210 */ /* 0x000fe20007ffe1ff */
[----:B-1----:R-:W-:-:S04]  /*0540*/  IMAD R18, R18, UR16, R15 ;  /* 0x0000001012127c24 */ /* 0x002fc8000f8e020f */
[----:B------:R-:W-:-:S05]  /*0550*/  IMAD R8, R13, R8, R12 ;  /* 0x000000080d087224 */ /* 0x000fca00078e020c */
[----:B------:R-:W-:-:S13]  /*0560*/  ISETP.GT.U32.AND P5, PT, R13, R8, PT ;  /* 0x000000080d00720c */ /* 0x000fda0003fa4070 */
[-C--:B------:R-:W-:Y:S02]  /*0570*/  @!P5 IADD3 R8, R8, -R13.reuse, RZ ;  /* 0x8000000d0808d210 */ /* 0x080fe40007ffe0ff */
[----:B------:R-:W-:Y:S02]  /*0580*/  @!P5 IADD3 R11, R11, 0x1, RZ ;  /* 0x000000010b0bd810 */ /* 0x000fe40007ffe0ff */
[CC--:B------:R-:W-:Y:S02]  /*0590*/  ISETP.GE.U32.AND P0, PT, R8.reuse, R13.reuse, PT ;  /* 0x0000000d0800720c */ /* 0x0c0fe40003f06070 */
[----:B------:R-:W-:Y:S02]  /*05a0*/  ISETP.GT.U32.AND P6, PT, R13, R8, PT ;  /* 0x000000080d00720c */ /* 0x000fe40003fc4070 */
[----:B------:R-:W-:Y:S02]  /*05b0*/  IADD3 R13, R8, -R13, RZ ;  /* 0x8000000d080d7210 */ /* 0x000fe40007ffe0ff */
[----:B------:R-:W-:-:S02]  /*05c0*/  ISETP.NE.AND P5, PT, R16, RZ, PT ;  /* 0x000000ff1000720c */ /* 0x000fc40003fa5270 */
[----:B------:R-:W-:Y:S02]  /*05d0*/  SEL R8, R13, R8, !P6 ;  /* 0x000000080d087207 */ /* 0x000fe40007000000 */
[----:B------:R-:W1:Y:S02]  /*05e0*/  LDC.64 R12, c[0x0][0x248] ;  /* 0x00009200ff0c7b82 */ /* 0x000e640000000a00 */
[----:B------:R-:W-:Y:S02]  /*05f0*/  @!P3 IADD3 R8, -R8, RZ, RZ ;  /* 0x000000ff0808b210 */ /* 0x000fe40007ffe1ff */
[----:B------:R-:W-:Y:S02]  /*0600*/  @P0 IADD3 R11, R11, 0x1, RZ ;  /* 0x000000010b0b0810 */ /* 0x000fe40007ffe0ff */
[----:B------:R-:W-:Y:S02]  /*0610*/  SEL R8, R17, R8, !P5 ;  /* 0x0000000811087207 */ /* 0x000fe40006800000 */
[----:B------:R-:W-:-:S02]  /*0620*/  MOV R16, R11 ;  /* 0x0000000b00107202 */ /* 0x000fc40000000f00 */
[----:B------:R-:W3:Y:S01]  /*0630*/  @P1 LDC.64 R10, c[0x0][0x288] ;  /* 0x0000a200ff0a1b82 */ /* 0x000ee20000000a00 */
[----:B------:R-:W-:Y:S01]  /*0640*/  IMAD R29, R8, 0x1c, RZ ;  /* 0x0000001c081d7824 */ /* 0x000fe200078e02ff */
[----:B------:R-:W-:-:S04]  /*0650*/  @!P4 IADD3 R16, -R16, RZ, RZ ;  /* 0x000000ff1010c210 */ /* 0x000fc80007ffe1ff */
[----:B------:R-:W-:Y:S02]  /*0660*/  SEL R17, R17, R16, !P5 ;  /* 0x0000001011117207 */ /* 0x000fe40006800000 */
[----:B------:R-:W-:Y:S02]  /*0670*/  SHF.R.S32.HI R16, RZ, 0x1f, R54 ;  /* 0x0000001fff107819 */ /* 0x000fe40000011436 */
[----:B------:R-:W-:Y:S02]  /*0680*/  IADD3 R56, P0, R54, R29, RZ ;  /* 0x0000001d36387210 */ /* 0x000fe40007f1e0ff */
[----:B------:R-:W-:Y:S01]  /*0690*/  SHF.R.S32.HI R14, RZ, 0x1f, R17 ;  /* 0x0000001fff0e7819 */ /* 0x000fe20000011411 */
[----:B-1----:R-:W-:Y:S01]  /*06a0*/  IMAD.WIDE R12, R45, 0x8, R12 ;  /* 0x000000082d0c7825 */ /* 0x002fe200078e020c */
[----:B------:R-:W-:-:S03]  /*06b0*/  LEA.HI.X.SX32 R57, R29, R16, 0x1, P0 ;  /* 0x000000101d397211 */ /* 0x000fc600000f0eff */
[----:B------:R-:W-:Y:S01]  /*06c0*/  IMAD R16, R14, UR10, RZ ;  /* 0x0000000a0e107c24 */ /* 0x000fe2000f8e02ff */
[----:B------:R-:W-:Y:S01]  /*06d0*/  IADD3 R14, R18, 0x40, RZ ;  /* 0x00000040120e7810 */ /* 0x000fe20007ffe0ff */
[----:B------:R-:W4:Y:S01]  /*06e0*/  LDG.E.64 R12, desc[UR14][R12.64] ;  /* 0x0000000e0c0c7981 */ /* 0x000f22000c1e1b00 */
[----:B------:R-:W-:-:S04]  /*06f0*/  IMAD.WIDE.U32 R56, R17, UR10, R56 ;  /* 0x0000000a11387c25 */ /* 0x000fc8000f8e0038 */
[----:B------:R-:W-:Y:S01]  /*0700*/  IMAD R59, R17, UR11, R16 ;  /* 0x0000000b113b7c24 */ /* 0x000fe2000f8e0210 */
[----:B------:R-:W-:Y:S01]  /*0710*/  ULDC.64 UR10, c[0x0][0x290] ;  /* 0x0000a400000a7ab9 */ /* 0x000fe20000000a00 */
[----:B------:R-:W1:Y:S01]  /*0720*/  @P1 LDC.64 R16, c[0x0][0x230] ;  /* 0x00008c00ff101b82 */ /* 0x000e620000000a00 */
[----:B------:R-:W-:Y:S01]  /*0730*/  ISETP.GE.U32.AND P0, PT, R14, UR10, PT ;  /* 0x0000000a0e007c0c */ /* 0x000fe2000bf06070 */
[----:B---3--:R-:W-:Y:S01]  /*0740*/  @P1 IMAD R15, R3, R10, RZ ;  /* 0x0000000a030f1224 */ /* 0x008fe200078e02ff */
[----:B------:R-:W-:Y:S02]  /*0750*/  SHF.R.S32.HI R14, RZ, 0x1f, R14 ;  /* 0x0000001fff0e7819 */ /* 0x000fe4000001140e */
[----:B------:R-:W-:Y:S01]  /*0760*/  IADD3 R59, R57, R59, RZ ;  /* 0x0000003b393b7210 */ /* 0x000fe20007ffe0ff */
[----:B------:R-:W-:Y:S01]  /*0770*/  @P1 IMAD R21, R52, R11, R15 ;  /* 0x0000000b34151224 */ /* 0x000fe200078e020f */
[----:B------:R-:W-:Y:S02]  /*0780*/  ISETP.GE.AND.EX P0, PT, R14, UR11, PT, P0 ;  /* 0x0000000b0e007c0c */ /* 0x000fe4000bf06300 */
[----:B------:R-:W-:Y:S01]  /*0790*/  @P1 MOV R58, R56 ;  /* 0x00000038003a1202 */ /* 0x000fe20000000f00 */
[----:B------:R-:W3:Y:S01]  /*07a0*/  @P2 LDC.64 R14, c[0x0][0x288] ;  /* 0x0000a200ff0e2b82 */ /* 0x000ee20000000a00 */
[----:B------:R-:W-:-:S02]  /*07b0*/  ISETP.LT.U32.AND P0, PT, R53, 0x1c0, !P0 ;  /* 0x000001c03500780c */ /* 0x000fc40004701070 */
[----:B------:R-:W-:Y:S01]  /*07c0*/  IADD3 R20, R18, 0x60, RZ ;  /* 0x0000006012147810 */ /* 0x000fe20007ffe0ff */
[----:B------:R-:W-:-:S04]  /*07d0*/  @P1 IMAD.WIDE.U32 R18, R52, R10, R58 ;  /* 0x0000000a34121225 */ /* 0x000fc800078e003a */
[----:B------:R-:W2:Y:S01]  /*07e0*/  @P1 LDC.64 R10, c[0x0][0x228] ;  /* 0x00008a00ff0a1b82 */ /* 0x000ea20000000a00 */
[----:B------:R-:W-:Y:S02]  /*07f0*/  ISETP.GE.U32.AND P3, PT, R20, UR10, PT ;  /* 0x0000000a14007c0c */ /* 0x000fe4000bf66070 */
[----:B------:R-:W-:Y:S02]  /*0800*/  SHF.R.S32.HI R20, RZ, 0x1f, R20 ;  /* 0x0000001fff147819 */ /* 0x000fe40000011414 */
[----:B------:R-:W-:Y:S02]  /*0810*/  @P1 IADD3 R21, R19, R21, RZ ;  /* 0x0000001513151210 */ /* 0x000fe40007ffe0ff */
[----:B------:R-:W-:Y:S01]  /*0820*/  ISETP.GE.AND.EX P3, PT, R20, UR11, PT, P3 ;  /* 0x0000000b14007c0c */ /* 0x000fe2000bf66330 */
[----:B------:R-:W0:Y:S01]  /*0830*/  @P0 LDC.64 R26, c[0x0][0x288] ;  /* 0x0000a200ff1a0b82 */ /* 0x000e220000000a00 */
[----:B------:R-:W-:Y:S02]  /*0840*/  @P1 SHF.L.U32 R19, R18, 0x1, RZ ;  /* 0x0000000112131819 */ /* 0x000fe400000006ff */
[----:B------:R-:W-:-:S02]  /*0850*/  ISETP.LT.U32.AND P3, PT, R53, 0x1c0, !P3 ;  /* 0x000001c03500780c */ /* 0x000fc40005f61070 */
[----:B------:R-:W-:Y:S02]  /*0860*/  @P1 SHF.L.U64.HI R18, R18, 0x1, R21 ;  /* 0x0000000112121819 */ /* 0x000fe40000010215 */
[----:B-1----:R-:W-:-:S04]  /*0870*/  @P1 IADD3 R16, P4, R19, R16, RZ ;  /* 0x0000001013101210 */ /* 0x002fc80007f9e0ff */
[----:B------:R-:W-:Y:S01]  /*0880*/  @P1 IADD3.X R17, R18, R17, RZ, P4, !PT ;  /* 0x0000001112111210 */ /* 0x000fe200027fe4ff */
[----:B---3--:R-:W-:-:S04]  /*0890*/  @P2 IMAD R28, R5, R14, RZ ;  /* 0x0000000e051c2224 */ /* 0x008fc800078e02ff */
[----:B------:R1:W5:Y:S01]  /*08a0*/  @P1 LDG.E R43, desc[UR14][R16.64] ;  /* 0x0000000e102b1981 */ /* 0x000362000c1e1900 */
[----:B--2---:R-:W-:Y:S01]  /*08b0*/  @P1 IADD3 R10, P4, R19, R10, RZ ;  /* 0x0000000a130a1210 */ /* 0x004fe20007f9e0ff */
[----:B------:R-:W2:Y:S01]  /*08c0*/  @P3 LDC.64 R20, c[0x0][0x288] ;  /* 0x0000a200ff143b82 */ /* 0x000ea20000000a00 */
[----:B------:R-:W-:Y:S02]  /*08d0*/  @P2 IMAD R31, R50, R15, R28 ;  /* 0x0000000f321f2224 */ /* 0x000fe400078e021c */
[----:B------:R-:W-:Y:S02]  /*08e0*/  @P1 IADD3.X R11, R18, R11, RZ, P4, !PT ;  /* 0x0000000b120b1210 */ /* 0x000fe400027fe4ff */
[----:B-1----:R-:W-:-:S03]  /*08f0*/  @P2 MOV R16, R56 ;  /* 0x0000003800102202 */ /* 0x002fc60000000f00 */
[----:B------:R1:W5:Y:S01]  /*0900*/  @P1 LDG.E R42, desc[UR14][R10.64] ;  /* 0x0000000e0a2a1981 */ /* 0x000362000c1e1900 */
[----:B------:R-:W-:Y:S01]  /*0910*/  @P2 MOV R17, R59 ;  /* 0x0000003b00112202 */ /* 0x000fe20000000f00 */
[----:B0-----:R-:W-:Y:S01]  /*0920*/  @P0 IMAD R30, R7, R26, RZ ;  /* 0x0000001a071e0224 */ /* 0x001fe200078e02ff */
[----:B------:R-:W-:Y:S02]  /*0930*/  MOV R44, RZ ;  /* 0x000000ff002c7202 */ /* 0x000fe40000000f00 */
[----:B------:R-:W-:Y:S01]  /*0940*/  CS2R R40, SRZ ;  /* 0x0000000000287805 */ /* 0x000fe2000001ff00 */
[----:B------:R-:W0:Y:S01]  /*0950*/  @P0 LDC.64 R18, c[0x0][0x230] ;  /* 0x00008c00ff120b82 */ /* 0x000e220000000a00 */
[----:B------:R-:W-:Y:S01]  /*0960*/  @P2 IMAD.WIDE.U32 R14, R50, R14, R16 ;  /* 0x0000000e320e2225 */ /* 0x000fe200078e0010 */
[----:B-1----:R-:W-:Y:S02]  /*0970*/  @P0 MOV R10, R56 ;  /* 0x00000038000a0202 */ /* 0x002fe40000000f00 */
[----:B------:R-:W-:-:S02]  /*0980*/  @P2 SHF.L.U32 R17, R14, 0x1, RZ ;  /* 0x000000010e112819 */ /* 0x000fc400000006ff */
[----:B------:R-:W-:Y:S02]  /*0990*/  @P0 MOV R11, R59 ;  /* 0x0000003b000b0202 */ /* 0x000fe40000000f00 */
[----:B------:R-:W-:Y:S01]  /*09a0*/  @P2 IADD3 R15, R15, R31, RZ ;  /* 0x0000001f0f0f2210 */ /* 0x000fe20007ffe0ff */
[----:B------:R-:W-:Y:S01]  /*09b0*/  @P0 IMAD R31, R49, R27, R30 ;  /* 0x0000001b311f0224 */ /* 0x000fe200078e021e */
[----:B------:R-:W-:Y:S01]  /*09c0*/  @P2 IADD3 R24, P4, R17, R24, RZ ;  /* 0x0000001811182210 */ /* 0x000fe20007f9e0ff */
[----:B------:R-:W-:Y:S01]  /*09d0*/  @P0 IMAD.WIDE.U32 R26, R49, R26, R10 ;  /* 0x0000001a311a0225 */ /* 0x000fe200078e000a */
[----:B------:R-:W-:Y:S02]  /*09e0*/  @P2 IADD3 R22, P5, R17, R22, RZ ;  /* 0x0000001611162210 */ /* 0x000fe40007fbe0ff */
[----:B------:R-:W-:Y:S01]  /*09f0*/  CS2R R38, SRZ ;  /* 0x0000000000267805 */ /* 0x000fe2000001ff00 */
[----:B------:R-:W1:Y:S01]  /*0a00*/  @P3 LDC.64 R16, c[0x0][0x230] ;  /* 0x00008c00ff103b82 */ /* 0x000e620000000a00 */
[----:B------:R-:W-:-:S02]  /*0a10*/  @P2 SHF.L.U64.HI R28, R14, 0x1, R15 ;  /* 0x000000010e1c2819 */ /* 0x000fc4000001020f */
[----:B------:R-:W-:Y:S02]  /*0a20*/  @P0 IADD3 R27, R27, R31, RZ ;  /* 0x0000001f1b1b0210 */ /* 0x000fe40007ffe0ff */
[C---:B------:R-:W-:Y:S02]  /*0a30*/  @P2 IADD3.X R25, R28.reuse, R25, RZ, P4, !PT ;  /* 0x000000191c192210 */ /* 0x040fe400027fe4ff */
[----:B------:R-:W-:Y:S01]  /*0a40*/  @P2 IADD3.X R23, R28, R23, RZ, P5, !PT ;  /* 0x000000171c172210 */ /* 0x000fe20002ffe4ff */
[----:B--2---:R-:W-:Y:S01]  /*0a50*/  @P3 IMAD R30, R9, R20, RZ ;  /* 0x00000014091e3224 */ /* 0x004fe200078e02ff */
[C---:B------:R-:W-:Y:S01]  /*0a60*/  @P0 SHF.L.U32 R31, R26.reuse, 0x1, RZ ;  /* 0x000000011a1f0819 */ /* 0x040fe200000006ff */
[----:B------:R-:W5:Y:S01]  /*0a70*/  @P2 LDG.E R44, desc[UR14][R24.64] ;  /* 0x0000000e182c2981 */ /* 0x000f62000c1e1900 */
[----:B------:R-:W-:Y:S01]  /*0a80*/  @P0 SHF.L.U64.HI R28, R26, 0x1, R27 ;  /* 0x000000011a1c0819 */ /* 0x000fe2000001021b */
[----:B------:R-:W2:Y:S01]  /*0a90*/  @P0 LDC.64 R14, c[0x0][0x228] ;  /* 0x00008a00ff0e0b82 */ /* 0x000ea20000000a00 */
[----:B------:R-:W-:Y:S01]  /*0aa0*/  @P3 MOV R26, R56 ;  /* 0x00000038001a3202 */ /* 0x000fe20000000f00 */
[----:B------:R-:W5:Y:S01]  /*0ab0*/  @P2 LDG.E R41, desc[UR14][R22.64] ;  /* 0x0000000e16292981 */ /* 0x000f62000c1e1900 */
[----:B------:R-:W-:Y:S01]  /*0ac0*/  @P3 MOV R27, R59 ;  /* 0x0000003b001b3202 */ /* 0x000fe20000000f00 */
[----:B------:R-:W-:-:S02]  /*0ad0*/  @P3 IMAD R33, R48, R21, R30 ;  /* 0x0000001530213224 */ /* 0x000fc400078e021e */
[----:B------:R-:W-:Y:S02]  /*0ae0*/  @P3 IMAD.WIDE.U32 R20, R48, R20, R26 ;  /* 0x0000001430143225 */ /* 0x000fe400078e001a */
[----:B------:R-:W3:Y:S03]  /*0af0*/  @P3 LDC.64 R10, c[0x0][0x228] ;  /* 0x00008a00ff0a3b82 */ /* 0x000ee60000000a00 */
[----:B------:R-:W-:Y:S02]  /*0b00*/  @P3 IADD3 R27, R21, R33, RZ ;  /* 0x00000021151b3210 */ /* 0x000fe40007ffe0ff */
[C---:B------:R-:W-:Y:S02]  /*0b10*/  @P3 SHF.L.U32 R21, R20.reuse, 0x1, RZ ;  /* 0x0000000114153819 */ /* 0x040fe400000006ff */
[----:B------:R-:W-:Y:S02]  /*0b20*/  @P3 SHF.L.U64.HI R20, R20, 0x1, R27 ;  /* 0x0000000114143819 */ /* 0x000fe4000001021b */
[----:B-1----:R-:W-:-:S04]  /*0b30*/  @P3 IADD3 R16, P5, R21, R16, RZ ;  /* 0x0000001015103210 */ /* 0x002fc80007fbe0ff */
[----:B------:R-:W-:-:S05]  /*0b40*/  @P3 IADD3.X R17, R20, R17, RZ, P5, !PT ;  /* 0x0000001114113210 */ /* 0x000fca0002ffe4ff */
[----:B------:R-:W5:Y:S01]  /*0b50*/  @P3 LDG.E R40, desc[UR14][R16.64] ;  /* 0x0000000e10283981 */ /* 0x000f62000c1e1900 */
[----:B0-----:R-:W-:-:S04]  /*0b60*/  @P0 IADD3 R18, P4, R31, R18, RZ ;  /* 0x000000121f120210 */ /* 0x001fc80007f9e0ff */
[----:B------:R-:W-:Y:S02]  /*0b70*/  @P0 IADD3.X R19, R28, R19, RZ, P4, !PT ;  /* 0x000000131c130210 */ /* 0x000fe400027fe4ff */
[----:B--2---:R-:W-:-:S03]  /*0b80*/  @P0 IADD3 R14, P4, R31, R14, RZ ;  /* 0x0000000e1f0e0210 */ /* 0x004fc60007f9e0ff */
[----:B------:R-:W5:Y:S01]  /*0b90*/  @P0 LDG.E R39, desc[UR14][R18.64] ;  /* 0x0000000e12270981 */ /* 0x000f62000c1e1900 */
[----:B------:R-:W-:-:S05]  /*0ba0*/  @P0 IADD3.X R15, R28, R15, RZ, P4, !PT ;  /* 0x0000000f1c0f0210 */ /* 0x000fca00027fe4ff */
[----:B------:R-:W5:Y:S01]  /*0bb0*/  @P0 LDG.E R38, desc[UR14][R14.64] ;  /* 0x0000000e0e260981 */ /* 0x000f62000c1e1900 */
[----:B---3--:R-:W-:Y:S02]  /*0bc0*/  @P3 IADD3 R10, P6, R21, R10, RZ ;  /* 0x0000000a150a3210 */ /* 0x008fe40007fde0ff */
[----:B------:R-:W-:Y:S02]  /*0bd0*/  MOV R36, RZ ;  /* 0x000000ff00247202 */ /* 0x000fe40000000f00 */
[----:B------:R-:W-:Y:S01]  /*0be0*/  @P3 IADD3.X R11, R20, R11, RZ, P6, !PT ;  /* 0x0000000b140b3210 */ /* 0x000fe200037fe4ff */
[----:B------:R-:W-:Y:S01]  /*0bf0*/  UMOV UR11, 0x3f800000 ;  /* 0x3f800000000b7882 */ /* 0x000fe20000000000 */
[----:B------:R-:W-:Y:S03]  /*0c00*/  BSSY B0, `(.L_x_36) ;  /* 0x000001b000007945 */ /* 0x000fe60003800000 */
[----:B------:R0:W5:Y:S02]  /*0c10*/  @P3 LDG.E R36, desc[UR14][R10.64] ;  /* 0x0000000e0a243981 */ /* 0x000164000c1e1900 */
[----:B0-----:R-:W-:-:S02]  /*0c20*/  CS2R R10, SRZ ;  /* 0x00000000000a7805 */ /* 0x001fc4000001ff00 */
[----:B----4-:R-:W-:-:S13]  /*0c30*/  R2UR UR13, R12 ;  /* 0x000000000c0d72ca */ /* 0x010fda00000e0000 */
        /* <DEDUP_REMOVED lines=11> */
[----:B------:R-:W-:Y:S02]  /*0cf0*/  @UP0 UMOV UR11, UR5 ;  /* 0x00000005000b0c82 */ /* 0x000fe40008000000 */
[----:B------:R-:W-:Y:S05]  /*0d00*/  @P0 BRA `(.L_x_37) ;  /* 0x0000000000280947 */ /* 0x000fea0003800000 */
        /* <DEDUP_REMOVED lines=10> */
.L_x_37:
[----:B------:R-:W-:Y:S05]  /*0db0*/  BSYNC B0 ;  /* 0x0000000000007941 */ /* 0x000fea0003800000 */
.L_x_36:
[----:B------:R-:W-:Y:S02]  /*0dc0*/  ISETP.NE.AND P4, PT, RZ, UR12, PT ;  /* 0x0000000cff007c0c */ /* 0x000fe4000bf85270 */
[C---:B0----5:R-:W-:Y:S02]  /*0dd0*/  PRMT R14, R43.reuse, 0x7632, R14 ;  /* 0x000076322b0e7816 */ /* 0x061fe4000000000e */
[----:B------:R-:W-:Y:S02]  /*0de0*/  SHF.L.U32 R15, R43, 0x10, RZ ;  /* 0x000000102b0f7819 */ /* 0x000fe400000006ff */
[----:B------:R-:W-:Y:S02]  /*0df0*/  SHF.L.U32 R14, R14, 0x10, RZ ;  /* 0x000000100e0e7819 */ /* 0x000fe400000006ff */
[----:B------:R-:W-:Y:S01]  /*0e00*/  SHF.L.U32 R21, R44, 0x10, RZ ;  /* 0x000000102c157819 */ /* 0x000fe200000006ff */
[----:B------:R-:W-:Y:S01]  /*0e10*/  FADD.FTZ R15, R15, -UR13 ;  /* 0x8000000d0f0f7e21 */ /* 0x000fe20008010000 */
[----:B------:R-:W-:Y:S01]  /*0e20*/  PRMT R18, R42, 0x7632, R18 ;  /* 0x000076322a127816 */ /* 0x000fe20000000012 */
[----:B------:R-:W-:Y:S01]  /*0e30*/  FADD.FTZ R14, R14, -UR13 ;  /* 0x8000000d0e0e7e21 */ /* 0x000fe20008010000 */
[----:B------:R-:W-:Y:S01]  /*0e40*/  PRMT R19, R44, 0x7632, R19 ;  /* 0x000076322c137816 */ /* 0x000fe20000000013 */
[----:B------:R-:W-:Y:S01]  /*0e50*/  FADD.FTZ R29, R21, -UR13 ;  /* 0x8000000d151d7e21 */ /* 0x000fe20008010000 */
[----:B------:R-:W-:Y:S01]  /*0e60*/  PRMT R20, R41, 0x7632, R20 ;  /* 0x0000763229147816 */ /* 0x000fe20000000014 */
[----:B------:R-:W-:Y:S01]  /*0e70*/  FMUL.FTZ R15, R15, UR11 ;  /* 0x0000000b0f0f7c20 */ /* 0x000fe20008410000 */
[----:B------:R-:W-:Y:S01]  /*0e80*/  SHF.L.U32 R16, R42, 0x10, RZ ;  /* 0x000000102a107819 */ /* 0x000fe200000006ff */
[----:B------:R-:W-:Y:S01]  /*0e90*/  FMUL.FTZ R14, R14, UR11 ;  /* 0x0000000b0e0e7c20 */ /* 0x000fe20008410000 */
[----:B------:R-:W-:-:S02]  /*0ea0*/  SHF.L.U32 R17, R41, 0x10, RZ ;  /* 0x0000001029117819 */ /* 0x000fc400000006ff */
[----:B------:R-:W-:Y:S02]  /*0eb0*/  SHF.L.U32 R18, R18, 0x10, RZ ;  /* 0x0000001012127819 */ /* 0x000fe400000006ff */
[----:B------:R-:W-:Y:S02]  /*0ec0*/  SHF.L.U32 R27, R19, 0x10, RZ ;  /* 0x00000010131b7819 */ /* 0x000fe400000006ff */
[----:B------:R-:W-:Y:S01]  /*0ed0*/  SHF.L.U32 R20, R20, 0x10, RZ ;  /* 0x0000001014147819 */ /* 0x000fe200000006ff */
        /* <DEDUP_REMOVED lines=19> */
.L_x_38:
[----:B------:R-:W-:Y:S01]  /*1010*/  FMUL.FTZ R22, R16, R10 ;  /* 0x0000000a10167220 */ /* 0x000fe20000410000 */
[----:B------:R-:W-:Y:S01]  /*1020*/  FADD.FTZ R27, R27, -UR13 ;  /* 0x8000000d1b1b7e21 */ /* 0x000fe20008010000 */
[----:B------:R-:W-:Y:S01]  /*1030*/  FMUL.FTZ R19, R29, UR11 ;  /* 0x0000000b1d137c20 */ /* 0x000fe20008410000 */
[----:B------:R-:W-:Y:S01]  /*1040*/  FMUL.FTZ R23, R18, R11 ;  /* 0x0000000b12177220 */ /* 0x000fe20000410000 */
[----:B------:R-:W-:Y:S01]  /*1050*/  FFMA.FTZ R21, R15, R22, RZ ;  /* 0x000000160f157223 */ /* 0x000fe200000100ff */
[----:B------:R-:W-:Y:S01]  /*1060*/  FADD.FTZ R24, RZ, R22 ;  /* 0x00000016ff187221 */ /* 0x000fe20000010000 */
        /* <DEDUP_REMOVED lines=20> */
.L_x_39:
[--C-:B------:R-:W-:Y:S01]  /*11b0*/  FFMA.FTZ R28, R14, R23, R21.reuse ;  /* 0x000000170e1c7223 */ /* 0x100fe20000010015 */
[----:B------:R-:W-:Y:S01]  /*11c0*/  PRMT R21, R39, 0x7632, R21 ;  /* 0x0000763227157816 */ /* 0x000fe20000000015 */
[----:B------:R-:W-:Y:S01]  /*11d0*/  FMUL.FTZ R26, R17, R10 ;  /* 0x0000000a111a7220 */ /* 0x000fe20000410000 */
[----:B------:R-:W-:Y:S01]  /*11e0*/  FADD.FTZ R27, R23, R24 ;  /* 0x00000018171b7221 */ /* 0x000fe20000010000 */
[----:B------:R-:W-:Y:S01]  /*11f0*/  SHF.L.U32 R23, R39, 0x10, RZ ;  /* 0x0000001027177819 */ /* 0x000fe200000006ff */
[----:B------:R-:W-:Y:S01]  /*1200*/  FMUL.FTZ R30, R20, R11 ;  /* 0x0000000b141e7220 */ /* 0x000fe20000410000 */
[----:B------:R-:W-:Y:S01]  /*1210*/  SHF.L.U32 R24, R21, 0x10, RZ ;  /* 0x0000001015187819 */ /* 0x000fe200000006ff */
[----:B------:R-:W-:Y:S01]  /*1220*/  FFMA.FTZ R25, R19, R26, R28 ;  /* 0x0000001a13197223 */ /* 0x000fe2000001001c */
[--C-:B------:R-:W-:Y:S01]  /*1230*/  FADD.FTZ R27, R27, R26.reuse ;  /* 0x0000001a1b1b7221 */ /* 0x100fe20000010000 */
[----:B------:R-:W-:Y:S01]  /*1240*/  PRMT R26, R38, 0x7632, R26 ;  /* 0x00007632261a7816 */ /* 0x000fe2000000001a */
[----:B------:R-:W-:Y:S01]  /*1250*/  FADD.FTZ R23, R23, -UR13 ;  /* 0x8000000d17177e21 */ /* 0x000fe20008010000 */
[----:B------:R-:W-:Y:S01]  /*1260*/  FADD.FTZ R29, R24, -UR13 ;  /* 0x8000000d181d7e21 */ /* 0x000fe20008010000 */
[----:B------:R-:W-:-:S02]  /*1270*/  SHF.L.U32 R21, R38, 0x10, RZ ;  /* 0x0000001026157819 */ /* 0x000fc400000006ff */
[----:B------:R-:W-:Y:S01]  /*1280*/  SHF.L.U32 R24, R26, 0x10, RZ ;  /* 0x000000101a187819 */ /* 0x000fe200000006ff */
[----:B------:R-:W-:Y:S01]  /*1290*/  FMUL.FTZ R23, R23, UR11 ;  /* 0x0000000b17177c20 */ /* 0x000fe20008410000 */
[----:B------:R-:W-:Y:S01]  /*12a0*/  PRMT R28, R40, 0x7632, R28 ;  /* 0x00007632281c7816 */ /* 0x000fe2000000001c */
        /* <DEDUP_REMOVED lines=15> */
[----:B-1----:R-:W-:Y:S01]  /*13a0*/  FMUL.FTZ R21, R21, R34 ;  /* 0x0000002215157220 */ /* 0x002fe20000410000 */
[----:B------:R-:W-:Y:S02]  /*13b0*/  FADD.FTZ R34, -R34, 1 ;  /* 0x3f80000022227421 */ /* 0x000fe40000010100 */
[----:B------:R-:W-:Y:S02]  /*13c0*/  FMUL.FTZ R24, R24, R31 ;  /* 0x0000001f18187220 */ /* 0x000fe40000410000 */
[----:B------:R-:W-:-:S04]  /*13d0*/  FFMA.FTZ R34, R29, R34, 1 ;  /* 0x3f8000001d227423 */ /* 0x000fc80000010022 */
[----:B------:R-:W-:-:S07]  /*13e0*/  FMUL.FTZ R21, R21, R34 ;  /* 0x0000002215157220 */ /* 0x000fce0000410000 */
.L_x_40:
[----:B------:R-:W-:Y:S01]  /*13f0*/  FFMA.FTZ R34, R22, R30, R25 ;  /* 0x0000001e16227223 */ /* 0x000fe20000010019 */
[----:B------:R-:W-:Y:S01]  /*1400*/  SHF.L.U32 R25, R40, 0x10, RZ ;  /* 0x0000001028197819 */ /* 0x000fe200000006ff */
[----:B------:R-:W-:Y:S01]  /*1410*/  FADD.FTZ R29, R30, R27 ;  /* 0x0000001b1e1d7221 */ /* 0x000fe20000010000 */
[----:B------:R-:W-:Y:S01]  /*1420*/  SHF.L.U32 R28, R28, 0x10, RZ ;  /* 0x000000101c1c7819 */ /* 0x000fe200000006ff */
[----:B------:R-:W-:Y:S01]  /*1430*/  FMUL.FTZ R32, R21, R10 ;  /* 0x0000000a15207220 */ /* 0x000fe20000410000 */
[C---:B------:R-:W-:Y:S01]  /*1440*/  PRMT R30, R36.reuse, 0x7632, R30 ;  /* 0x00007632241e7816 */ /* 0x040fe2000000001e */
[----:B------:R-:W-:Y:S01]  /*1450*/  FADD.FTZ R31, R25, -UR13 ;  /* 0x8000000d191f7e21 */ /* 0x000fe20008010000 */
[----:B------:R-:W-:Y:S01]  /*1460*/  SHF.L.U32 R25, R36, 0x10, RZ ;  /* 0x0000001024197819 */ /* 0x000fe200000006ff */
[----:B------:R-:W-:Y:S01]  /*1470*/  FADD.FTZ R33, R28, -UR13 ;  /* 0x8000000d1c217e21 */ /* 0x000fe20008010000 */
[----:B------:R-:W-:Y:S01]  /*1480*/  FFMA.FTZ R27, R23, R32, R34 ;  /* 0x00000020171b7223 */ /* 0x000fe20000010022 */
[----:B------:R-:W-:Y:S01]  /*1490*/  FADD.FTZ R29, R29, R32 ;  /* 0x000000201d1d7221 */ /* 0x000fe20000010000 */
[----:B------:R-:W-:Y:S01]  /*14a0*/  SHF.L.U32 R28, R30, 0x10, RZ ;  /* 0x000000101e1c7819 */ /* 0x000fe200000006ff */
[----:B------:R-:W-:Y:S01]  /*14b0*/  FMUL.FTZ R31, R31, UR11 ;  /* 0x0000000b1f1f7c20 */ /* 0x000fe20008410000 */
[----:B------:R-:W-:Y:S01]  /*14c0*/  FMUL.FTZ R32, R24, R11 ;  /* 0x0000000b18207220 */ /* 0x000fe20000410000 */
        /* <DEDUP_REMOVED lines=12> */
[----:B0-----:R-:W-:Y:S01]  /*1590*/  FMUL.FTZ R25, R25, R60 ;  /* 0x0000003c19197220 */ /* 0x001fe20000410000 */
[----:B------:R-:W-:-:S04]  /*15a0*/  FADD.FTZ R60, -R60, 1 ;  /* 0x3f8000003c3c7421 */ /* 0x000fc80000010100 */
[----:B------:R-:W-:Y:S01]  /*15b0*/  FFMA.FTZ R60, R33, R60, 1 ;  /* 0x3f800000213c7423 */ /* 0x000fe2000001003c */
[----:B-1----:R-:W-:Y:S01]  /*15c0*/  FMUL.FTZ R28, R28, R63 ;  /* 0x0000003f1c1c7220 */ /* 0x002fe20000410000 */
[----:B------:R-:W-:Y:S02]  /*15d0*/  FADD.FTZ R63, -R63, 1 ;  /* 0x3f8000003f3f7421 */ /* 0x000fe40000010100 */
[----:B------:R-:W-:Y:S02]  /*15e0*/  FMUL.FTZ R25, R25, R60 ;  /* 0x0000003c19197220 */ /* 0x000fe40000410000 */
[----:B------:R-:W-:-:S04]  /*15f0*/  FFMA.FTZ R63, R34, R63, 1 ;  /* 0x3f800000223f7423 */ /* 0x000fc8000001003f */
[----:B------:R-:W-:-:S07]  /*1600*/  FMUL.FTZ R28, R28, R63 ;  /* 0x0000003f1c1c7220 */ /* 0x000fce0000410000 */
.L_x_41:
[----:B------:R-:W-:Y:S01]  /*1610*/  FFMA.FTZ R60, R26, R32, R27 ;  /* 0x000000201a3c7223 */ /* 0x000fe2000001001b */
[----:B------:R-:W-:Y:S01]  /*1620*/  FMUL.FTZ R34, R25, R10 ;  /* 0x0000000a19227220 */ /* 0x000fe20000410000 */
[----:B------:R-:W-:Y:S01]  /*1630*/  FADD.FTZ R33, R32, R29 ;  /* 0x0000001d20217221 */ /* 0x000fe20000010000 */
[----:B------:R-:W-:Y:S01]  /*1640*/  FMUL.FTZ R29, R28, R11 ;  /* 0x0000000b1c1d7220 */ /* 0x000fe20000410000 */
[----:B------:R-:W-:Y:S01]  /*1650*/  ISETP.GT.AND P0, PT, R4, 0x1e, PT ;  /* 0x0000001e0400780c */ /* 0x000fe20003f04270 */
[----:B------:R-:W-:Y:S01]  /*1660*/  FFMA.FTZ R27, R31, R34, R60 ;  /* 0x000000221f1b7223 */ /* 0x000fe2000001003c */
[----:B------:R-:W-:Y:S01]  /*1670*/  FADD.FTZ R34, R33, R34 ;  /* 0x0000002221227221 */ /* 0x000fe20000010000 */
[----:B------:R-:W0:Y:S01]  /*1680*/  S2UR UR17, SR_CgaCtaId ;  /* 0x00000000001179c3 */ /* 0x000e220000008800 */
[----:B------:R-:W-:Y:S01]  /*1690*/  FFMA.FTZ R60, R15, R16, RZ ;  /* 0x000000100f3c7223 */ /* 0x000fe200000100ff */
[----:B------:R-:W-:Y:S01]  /*16a0*/  FFMA.FTZ R27, R30, R29, R27 ;  /* 0x0000001d1e1b7223 */ /* 0x000fe2000001001b */
[----:B------:R-:W-:Y:S01]  /*16b0*/  FADD.FTZ R29, R29, R34 ;  /* 0x000000221d1d7221 */ /* 0x000fe20000010000 */
[----:B------:R-:W-:Y:S01]  /*16c0*/  FADD.FTZ R16, RZ, R16 ;  /* 0x00000010ff107221 */ /* 0x000fe20000010000 */
[----:B------:R-:W-:Y:S01]  /*16d0*/  FFMA.FTZ R60, R19, R17, R60 ;  /* 0x00000011133c7223 */ /* 0x000fe2000001003c */
[----:B------:R-:W-:Y:S01]  /*16e0*/  FFMA.FTZ R19, R14, R18, RZ ;  /* 0x000000120e137223 */ /* 0x000fe200000100ff */
[----:B------:R-:W1:Y:S01]  /*16f0*/  SHFL.DOWN PT, R32, R27, 0x1, 0x1f ;  /* 0x08201f001b207f89 */ /* 0x000e6200000e0000 */
[----:B------:R-:W-:Y:S01]  /*1700*/  FADD.FTZ R15, RZ, R18 ;  /* 0x00000012ff0f7221 */ /* 0x000fe20000010000 */
[----:B------:R-:W-:Y:S01]  /*1710*/  UMOV UR10, 0x400 ;  /* 0x00000400000a7882 */ /* 0x000fe20000000000 */
[----:B------:R-:W-:Y:S01]  /*1720*/  FADD.FTZ R16, R16, R17 ;  /* 0x0000001110107221 */ /* 0x000fe20000010000 */
[----:B------:R-:W2:Y:S01]  /*1730*/  SHFL.DOWN PT, R34, R29, 0x1, 0x1f ;  /* 0x08201f001d227f89 */ /* 0x000ea200000e0000 */
[----:B------:R-:W-:Y:S01]  /*1740*/  UIADD3 UR5, UR10, 0x90, URZ ;  /* 0x000000900a057890 */ /* 0x000fe2000fffe03f */
[----:B------:R-:W-:Y:S01]  /*1750*/  FFMA.FTZ R19, R22, R20, R19 ;  /* 0x0000001416137223 */ /* 0x000fe20000010013 */
[----:B------:R-:W-:Y:S01]  /*1760*/  FADD.FTZ R15, R15, R20 ;  /* 0x000000140f0f7221 */ /* 0x000fe20000010000 */
[----:B------:R-:W-:Y:S01]  /*1770*/  ISETP.NE.AND P3, PT, R53, RZ, PT ;  /* 0x000000ff3500720c */ /* 0x000fe20003f65270 */
[----:B------:R-:W-:Y:S01]  /*1780*/  FFMA.FTZ R60, R23, R21, R60 ;  /* 0x00000015173c7223 */ /* 0x000fe2000001003c */
[----:B------:R-:W-:Y:S01]  /*1790*/  FADD.FTZ R16, R16, R21 ;  /* 0x0000001510107221 */ /* 0x000fe20000010000 */
[----:B------:R-:W-:Y:S01]  /*17a0*/  FFMA.FTZ R19, R26, R24, R19 ;  /* 0x000000181a137223 */ /* 0x000fe20000010013 */
[----:B------:R-:W-:Y:S01]  /*17b0*/  FADD.FTZ R15, R15, R24 ;  /* 0x000000180f0f7221 */ /* 0x000fe20000010000 */
[----:B------:R-:W-:Y:S01]  /*17c0*/  BSSY B0, `(.L_x_42) ;  /* 0x0000047000007945 */ /* 0x000fe20003800000 */
[----:B------:R-:W-:Y:S01]  /*17d0*/  ISETP.GT.U32.AND P5, PT, R53, 0xd, PT ;  /* 0x0000000d3500780c */ /* 0x000fe20003fa4070 */
[----:B------:R-:W-:Y:S01]  /*17e0*/  FFMA.FTZ R33, R30, R28, R19 ;  /* 0x0000001c1e217223 */ /* 0x000fe20000010013 */
[----:B------:R-:W-:Y:S01]  /*17f0*/  FADD.FTZ R35, R15, R28 ;  /* 0x0000001c0f237221 */ /* 0x000fe20000010000 */
        /* <DEDUP_REMOVED lines=23> */
[----:B------:R-:W-:Y:S01]  /*1970*/  FFMA.FTZ R32, R31, R25, R60 ;  /* 0x000000191f207223 */ /* 0x000fe2000001003c */
[----:B-1----:R-:W-:Y:S01]  /*1980*/  @!P0 FADD.FTZ R29, R29, R34 ;  /* 0x000000221d1d8221 */ /* 0x002fe20000010000 */
[----:B------:R-:W-:Y:S01]  /*1990*/  ISETP.NE.AND P0, PT, R4, RZ, PT ;  /* 0x000000ff0400720c */ /* 0x000fe20003f05270 */
[----:B------:R-:W-:Y:S01]  /*19a0*/  FADD.FTZ R34, R16, R25 ;  /* 0x0000001910227221 */ /* 0x000fe20000010000 */
[----:B------:R-:W-:-:S02]  /*19b0*/  MOV R14, R27 ;  /* 0x0000001b000e7202 */ /* 0x000fc40000000f00 */
[----:B------:R-:W-:Y:S02]  /*19c0*/  MOV R15, R29 ;  /* 0x0000001d000f7202 */ /* 0x000fe40000000f00 */
[----:B------:R0:W-:Y:S07]  /*19d0*/  STS.128 [R55], R32 ;  /* 0x0000002037007388 */ /* 0x0001ee0000000c00 */
[----:B------:R0:W-:Y:S01]  /*19e0*/  @!P0 STS.64 [R6+0x10], R14 ;  /* 0x0000100e06008388 */ /* 0x0001e20000000a00 */
[----:B------:R-:W-:Y:S06]  /*19f0*/  BAR.SYNC.DEFER_BLOCKING 0x0 ;  /* 0x0000000000007b1d */ /* 0x000fec0000010000 */
[----:B------:R-:W-:Y:S05]  /*1a00*/  @P3 BRA `(.L_x_43) ;  /* 0x0000000000883947 */ /* 0x000fea0003800000 */
[----:B------:R-:W-:-:S09]  /*1a10*/  ULEA UR5, UR17, UR10, 0x18 ;  /* 0x0000000a11057291 */ /* 0x000fd2000f8ec03f */
[----:B------:R-:W1:Y:S04]  /*1a20*/  LDS.64 R28, [UR5+0x18] ;  /* 0x00001805ff1c7984 */ /* 0x000e680008000a00 */
[----:B------:R-:W2:Y:S04]  /*1a30*/  LDS.128 R16, [UR5+0x20] ;  /* 0x00002005ff107984 */ /* 0x000ea80008000c00 */
[----:B------:R-:W3:Y:S04]  /*1a40*/  LDS.128 R24, [UR5+0x30] ;  /* 0x00003005ff187984 */ /* 0x000ee80008000c00 */
[----:B------:R-:W4:Y:S01]  /*1a50*/  LDS.128 R20, [UR5+0x40] ;  /* 0x00004005ff147984 */ /* 0x000f220008000c00 */
[----:B-1----:R-:W-:Y:S01]  /*1a60*/  FADD.FTZ R31, R14, R28 ;  /* 0x0000001c0e1f7221 */ /* 0x002fe20000010000 */
[----:B0-----:R-:W-:-:S03]  /*1a70*/  FADD.FTZ R14, R15, R29 ;  /* 0x0000001d0f0e7221 */ /* 0x001fc60000010000 */
[----:B--2---:R-:W-:Y:S01]  /*1a80*/  FADD.FTZ R31, R31, R16 ;  /* 0x000000101f1f7221 */ /* 0x004fe20000010000 */
[----:B------:R-:W-:-:S03]  /*1a90*/  FADD.FTZ R14, R14, R17 ;  /* 0x000000110e0e7221 */ /* 0x000fc60000010000 */
[----:B------:R-:W-:Y:S01]  /*1aa0*/  FADD.FTZ R15, R31, R18 ;  /* 0x000000121f0f7221 */ /* 0x000fe20000010000 */
[----:B------:R-:W-:Y:S01]  /*1ab0*/  FADD.FTZ R14, R14, R19 ;  /* 0x000000130e0e7221 */ /* 0x000fe20000010000 */
[----:B------:R-:W0:Y:S02]  /*1ac0*/  LDS.128 R28, [UR5+0x50] ;  /* 0x00005005ff1c7984 */ /* 0x000e240008000c00 */
[----:B---3--:R-:W-:Y:S01]  /*1ad0*/  FADD.FTZ R15, R15, R24 ;  /* 0x000000180f0f7221 */ /* 0x008fe20000010000 */
[----:B------:R-:W-:Y:S01]  /*1ae0*/  FADD.FTZ R14, R14, R25 ;  /* 0x000000190e0e7221 */ /* 0x000fe20000010000 */
[----:B------:R-:W1:Y:S02]  /*1af0*/  LDS.128 R16, [UR5+0x60] ;  /* 0x00006005ff107984 */ /* 0x000e640008000c00 */
[----:B------:R-:W-:Y:S01]  /*1b00*/  FADD.FTZ R15, R15, R26 ;  /* 0x0000001a0f0f7221 */ /* 0x000fe20000010000 */
[----:B------:R-:W-:Y:S02]  /*1b10*/  FADD.FTZ R14, R14, R27 ;  /* 0x0000001b0e0e7221 */ /* 0x000fe40000010000 */
[----:B------:R-:W2:Y:S01]  /*1b20*/  LDS.128 R24, [UR5+0x70] ;  /* 0x00007005ff187984 */ /* 0x000ea20008000c00 */
[----:B----4-:R-:W-:Y:S01]  /*1b30*/  FADD.FTZ R15, R15, R20 ;  /* 0x000000140f0f7221 */ /* 0x010fe20000010000 */
[----:B------:R-:W-:-:S03]  /*1b40*/  FADD.FTZ R14, R14, R21 ;  /* 0x000000150e0e7221 */ /* 0x000fc60000010000 */
[----:B------:R-:W-:Y:S01]  /*1b50*/  FADD.FTZ R15, R15, R22 ;  /* 0x000000160f0f7221 */ /* 0x000fe20000010000 */
[----:B------:R-:W-:-:S03]  /*1b60*/  FADD.FTZ R14, R14, R23 ;  /* 0x000000170e0e7221 */ /* 0x000fc60000010000 */
[----:B0-----:R-:W-:Y:S01]  /*1b70*/  FADD.FTZ R15, R15, R28 ;  /* 0x0000001c0f0f7221 */ /* 0x001fe20000010000 */
[----:B------:R-:W-:-:S03]  /*1b80*/  FADD.FTZ R14, R14, R29 ;  /* 0x0000001d0e0e7221 */ /* 0x000fc60000010000 */
[----:B------:R-:W-:Y:S01]  /*1b90*/  FADD.FTZ R15, R15, R30 ;  /* 0x0000001e0f0f7221 */ /* 0x000fe20000010000 */
[----:B------:R-:W-:-:S03]  /*1ba0*/  FADD.FTZ R14, R14, R31 ;  /* 0x0000001f0e0e7221 */ /* 0x000fc60000010000 */
[----:B-1----:R-:W-:Y:S01]  /*1bb0*/  FADD.FTZ R15, R15, R16 ;  /* 0x000000100f0f7221 */ /* 0x002fe20000010000 */
[----:B------:R-:W-:-:S03]  /*1bc0*/  FADD.FTZ R14, R14, R17 ;  /* 0x000000110e0e7221 */ /* 0x000fc60000010000 */
[----:B------:R-:W-:Y:S01]  /*1bd0*/  FADD.FTZ R15, R15, R18 ;  /* 0x000000120f0f7221 */ /* 0x000fe20000010000 */
[----:B------:R-:W-:-:S03]  /*1be0*/  FADD.FTZ R14, R14, R19 ;  /* 0x000000130e0e7221 */ /* 0x000fc60000010000 */
[----:B--2---:R-:W-:Y:S01]  /*1bf0*/  FADD.FTZ R15, R15, R24 ;  /* 0x000000180f0f7221 */ /* 0x004fe20000010000 */
[----:B------:R-:W-:-:S03]  /*1c00*/  FADD.FTZ R16, R14, R25 ;  /* 0x000000190e107221 */ /* 0x000fc60000010000 */
[----:B------:R-:W-:Y:S01]  /*1c10*/  FADD.FTZ R14, R15, R26 ;  /* 0x0000001a0f0e7221 */ /* 0x000fe20000010000 */
[----:B------:R-:W-:-:S07]  /*1c20*/  FADD.FTZ R15, R16, R27 ;  /* 0x0000001b100f7221 */ /* 0x000fce0000010000 */
.L_x_43:
[----:B------:R-:W-:Y:S05]  /*1c30*/  BSYNC B0 ;  /* 0x0000000000007941 */ /* 0x000fea0003800000 */
.L_x_42:
[----:B------:R-:W-:Y:S06]  /*1c40*/  BAR.SYNC.DEFER_BLOCKING 0x0 ;  /* 0x0000000000007b1d */ /* 0x000fec0000010000 */
[----:B------:R-:W-:Y:S04]  /*1c50*/  BSSY B0, `(.L_x_44) ;  /* 0x000009d000007945 */ /* 0x000fe80003800000 */
[----:B------:R-:W-:Y:S05]  /*1c60*/  @P5 BRA `(.L_x_45) ;  /* 0x00000008006c5947 */ /* 0x000fea0003800000 */
[----:B------:R-:W1:Y:S04]  /*1c70*/  LDS.128 R20, [R55+0xe0] ;  /* 0x0000e00037147984 */ /* 0x000e680000000c00 */
[----:B------:R-:W0:Y:S04]  /*1c80*/  LDS.128 R24, [R55+0x1c0] ;  /* 0x0001c00037187984 */ /* 0x000e280000000c00 */
[----:B------:R-:W2:Y:S01]  /*1c90*/  LDS.128 R16, [R55+0x2a0] ;  /* 0x0002a00037107984 */ /* 0x000ea20000000c00 */
[----:B-1----:R-:W-:Y:S01]  /*1ca0*/  FADD.FTZ R29, R32, R20 ;  /* 0x00000014201d7221 */ /* 0x002fe20000010000 */
[----:B------:R-:W-:Y:S01]  /*1cb0*/  FADD.FTZ R28, R33, R21 ;  /* 0x00000015211c7221 */ /* 0x000fe20000010000 */
[----:B------:R-:W-:Y:S01]  /*1cc0*/  FADD.FTZ R31, R34, R22 ;  /* 0x00000016221f7221 */ /* 0x000fe20000010000 */
[----:B------:R-:W-:Y:S01]  /*1cd0*/  FADD.FTZ R30, R35, R23 ;  /* 0x00000017231e7221 */ /* 0x000fe20000010000 */
[----:B0-----:R-:W-:Y:S01]  /*1ce0*/  FADD.FTZ R33, R29, R24 ;  /* 0x000000181d217221 */ /* 0x001fe20000010000 */
[----:B------:R-:W0:Y:S01]  /*1cf0*/  LDS.128 R20, [R55+0x380] ;  /* 0x0003800037147984 */ /* 0x000e220000000c00 */
[----:B------:R-:W-:Y:S01]  /*1d00*/  FADD.FTZ R24, R28, R25 ;  /* 0x000000191c187221 */ /* 0x000fe20000010000 */
[----:B------:R-:W-:Y:S01]  /*1d10*/  FADD.FTZ R35, R31, R26 ;  /* 0x0000001a1f237221 */ /* 0x000fe20000010000 */
[----:B------:R-:W-:Y:S01]  /*1d20*/  FADD.FTZ R32, R30, R27 ;  /* 0x0000001b1e207221 */ /* 0x000fe20000010000 */
[----:B--2---:R-:W-:Y:S01]  /*1d30*/  FADD.FTZ R33, R33, R16 ;  /* 0x0000001021217221 */ /* 0x004fe20000010000 */
[----:B------:R-:W1:Y:S01]  /*1d40*/  LDS.128 R28, [R55+0x460] ;  /* 0x00046000371c7984 */ /* 0x000e620000000c00 */
[----:B------:R-:W-:Y:S01]  /*1d50*/  FADD.FTZ R34, R24, R17 ;  /* 0x0000001118227221 */ /* 0x000fe20000010000 */
[----:B------:R-:W-:Y:S01]  /*1d60*/  FADD.FTZ R35, R35, R18 ;  /* 0x0000001223237221 */ /* 0x000fe20000010000 */
[----:B------:R-:W-:Y:S01]  /*1d70*/  FADD.FTZ R32, R32, R19 ;  /* 0x0000001320207221 */ /* 0x000fe20000010000 */
[----:B------:R-:W2:Y:S04]  /*1d80*/  LDS.128 R24, [R55+0x540] ;  /* 0x0005400037187984 */ /* 0x000ea80000000c00 */
[----:B------:R-:W3:Y:S01]  /*1d90*/  LDS.128 R16, [R55+0x620] ;  /* 0x0006200037107984 */ /* 0x000ee20000000c00 */
[----:B0-----:R-:W-:Y:S01]  /*1da0*/  FADD.FTZ R33, R33, R20 ;  /* 0x0000001421217221 */ /* 0x001fe20000010000 */
[----:B------:R-:W-:Y:S01]  /*1db0*/  FADD.FTZ R34, R34, R21 ;  /* 0x0000001522227221 */ /* 0x000fe20000010000 */
[----:B------:R-:W-:Y:S01]  /*1dc0*/  FADD.FTZ R35, R35, R22 ;  /* 0x0000001623237221 */ /* 0x000fe20000010000 */
[----:B------:R-:W-:-:S02]  /*1dd0*/  FADD.FTZ R32, R32, R23 ;  /* 0x0000001720207221 */ /* 0x000fc40000010000 */
[----:B------:R-:W0:Y:S01]  /*1de0*/  LDS.128 R20, [R55+0x700] ;  /* 0x0007000037147984 */ /* 0x000e220000000c00 */
[----:B-1----:R-:W-:Y:S01]  /*1df0*/  FADD.FTZ R33, R33, R28 ;  /* 0x0000001c21217221 */ /* 0x002fe20000010000 */
        /* <DEDUP_REMOVED lines=8> */
[----:B---3--:R-:W-:Y:S01]  /*1e80*/  FADD.FTZ R33, R33, R16 ;  /* 0x0000001021217221 */ /* 0x008fe20000010000 */
[----:B------:R-:W2:Y:S01]  /*1e90*/  LDS.128 R24, [R55+0x8c0] ;  /* 0x0008c00037187984 */ /* 0x000ea20000000c00 */
[----:B------:R-:W-:Y:S01]  /*1ea0*/  FADD.FTZ R34, R34, R17 ;  /* 0x0000001122227221 */ /* 0x000fe20000010000 */
[----:B------:R-:W-:Y:S01]  /*1eb0*/  FADD.FTZ R35, R35, R18 ;  /* 0x0000001223237221 */ /* 0x000fe20000010000 */
[----:B------:R-:W-:-:S02]  /*1ec0*/  FADD.FTZ R32, R32, R19 ;  /* 0x0000001320207221 */ /* 0x000fc40000010000 */
[----:B------:R-:W3:Y:S01]  /*1ed0*/  LDS.128 R16, [R55+0x9a0] ;  /* 0x0009a00037107984 */ /* 0x000ee20000000c00 */
        /* <DEDUP_REMOVED lines=10> */
[----:B--2---:R-:W-:Y:S01]  /*1f80*/  FADD.FTZ R33, R33, R24 ;  /* 0x0000001821217221 */ /* 0x004fe20000010000 */
[----:B------:R-:W-:Y:S01]  /*1f90*/  FADD.FTZ R34, R34, R25 ;  /* 0x0000001922227221 */ /* 0x000fe20000010000 */
[----:B------:R-:W-:Y:S01]  /*1fa0*/  FADD.FTZ R35, R35, R26 ;  /* 0x0000001a23237221 */ /* 0x000fe20000010000 */
[----:B------:R-:W-:Y:S01]  /*1fb0*/  FADD.FTZ R32, R32, R27 ;  /* 0x0000001b20207221 */ /* 0x000fe20000010000 */
[----:B---3--:R-:W-:Y:S01]  /*1fc0*/  FADD.FTZ R33, R33, R16 ;  /* 0x0000001021217221 */ /* 0x008fe20000010000 */
[----:B------:R-:W2:Y:S01]  /*1fd0*/  LDS.128 R24, [R55+0xc40] ;  /* 0x000c400037187984 */ /* 0x000ea20000000c00 */
[----:B------:R-:W-:Y:S01]  /*1fe0*/  FADD.FTZ R34, R34, R17 ;  /* 0x0000001122227221 */ /* 0x000fe20000010000 */
[----:B------:R-:W-:Y:S01]  /*1ff0*/  FADD.FTZ R35, R35, R18 ;  /* 0x0000001223237221 */ /* 0x000fe20000010000 */
[----:B------:R-:W-:Y:S02]  /*2000*/  FADD.FTZ R32, R32, R19 ;  /* 0x0000001320207221 */ /* 0x000fe40000010000 */
        /* <DEDUP_REMOVED lines=9> */
[----:B------:R-:W-:Y:S02]  /*20a0*/  FADD.FTZ R32, R32, R31 ;  /* 0x0000001f20207221 */ /* 0x000fe40000010000 */
[----:B------:R-:W1:Y:S01]  /*20b0*/  LDS.128 R28, [R55+0xee0] ;  /* 0x000ee000371c7984 */ /* 0x000e620000000c00 */
[----:B--2---:R-:W-:Y:S01]  /*20c0*/  FADD.FTZ R33, R33, R24 ;  /* 0x0000001821217221 */ /* 0x004fe20000010000 */
[----:B------:R-:W-:Y:S01]  /*20d0*/  FADD.FTZ R34, R34, R25 ;  /* 0x0000001922227221 */ /* 0x000fe20000010000 */
[----:B------:R-:W-:Y:S01]  /*20e0*/  FADD.FTZ R35, R35, R26 ;  /* 0x0000001a23237221 */ /* 0x000fe20000010000 */
[----:B------:R-:W-:-:S02]  /*20f0*/  FADD.FTZ R32, R32, R27 ;  /* 0x0000001b20207221 */ /* 0x000fc40000010000 */
[----:B------:R-:W2:Y:S01]  /*2100*/  LDS.128 R24, [R55+0xfc0] ;  /* 0x000fc00037187984 */ /* 0x000ea20000000c00 */
[----:B---3--:R-:W-:Y:S01]  /*2110*/  FADD.FTZ R33, R33, R16 ;  /* 0x0000001021217221 */ /* 0x008fe20000010000 */
        /* <DEDUP_REMOVED lines=53> */
[----:B------:R-:W-:Y:S01]  /*2470*/  LDS.128 R28, [R55+0x1a40] ;  /* 0x001a4000371c7984 */ /* 0x000fe20000000c00 */
[----:B--2---:R-:W-:Y:S01]  /*2480*/  FADD.FTZ R33, R33, R24 ;  /* 0x0000001821217221 */ /* 0x004fe20000010000 */
[----:B------:R-:W-:Y:S01]  /*2490*/  FADD.FTZ R34, R34, R25 ;  /* 0x0000001922227221 */ /* 0x000fe20000010000 */
[----:B------:R-:W-:Y:S01]  /*24a0*/  FADD.FTZ R35, R35, R26 ;  /* 0x0000001a23237221 */ /* 0x000fe20000010000 */
[----:B------:R-:W-:-:S02]  /*24b0*/  FADD.FTZ R60, R32, R27 ;  /* 0x0000001b203c7221 */ /* 0x000fc40000010000 */
[----:B------:R-:W1:Y:S01]  /*24c0*/  LDS.128 R24, [R55+0x1960] ;  /* 0x0019600037187984 */ /* 0x000e620000000c00 */
[----:B---3--:R-:W-:Y:S01]  /*24d0*/  FADD.FTZ R61, R33, R16 ;  /* 0x00000010213d7221 */ /* 0x008fe20000010000 */
[----:B------:R-:W-:Y:S01]  /*24e0*/  FADD.FTZ R16, R34, R17 ;  /* 0x0000001122107221 */ /* 0x000fe20000010000 */
[----:B------:R-:W-:Y:S01]  /*24f0*/  FADD.FTZ R17, R35, R18 ;  /* 0x0000001223117221 */ /* 0x000fe20000010000 */
[----:B------:R-:W-:Y:S01]  /*2500*/  FADD.FTZ R60, R60, R19 ;  /* 0x000000133c3c7221 */ /* 0x000fe20000010000 */
[----:B------:R-:W2:Y:S01]  /*2510*/  LDS.128 R32, [R55+0x1b20] ;  /* 0x001b200037207984 */ /* 0x000ea20000000c00 */
[----:B0-----:R-:W-:Y:S01]  /*2520*/  FADD.FTZ R61, R61, R20 ;  /* 0x000000143d3d7221 */ /* 0x001fe20000010000 */
[----:B------:R-:W-:Y:S01]  /*2530*/  FADD.FTZ R16, R16, R21 ;  /* 0x0000001510107221 */ /* 0x000fe20000010000 */
[----:B------:R-:W-:Y:S01]  /*2540*/  FADD.FTZ R17, R17, R22 ;  /* 0x0000001611117221 */ /* 0x000fe20000010000 */
[----:B------:R-:W-:Y:S01]  /*2550*/  FADD.FTZ R60, R60, R23 ;  /* 0x000000173c3c7221 */ /* 0x000fe20000010000 */
[----:B-1----:R-:W-:Y:S01]  /*2560*/  FADD.FTZ R61, R61, R24 ;  /* 0x000000183d3d7221 */ /* 0x002fe20000010000 */
[----:B------:R-:W-:Y:S01]  /*2570*/  FADD.FTZ R16, R16, R25 ;  /* 0x0000001910107221 */ /* 0x000fe20000010000 */
[----:B------:R-:W-:Y:S01]  /*2580*/  FADD.FTZ R17, R17, R26 ;  /* 0x0000001a11117221 */ /* 0x000fe20000010000 */
[----:B------:R-:W-:Y:S01]  /*2590*/  FADD.FTZ R60, R60, R27 ;  /* 0x0000001b3c3c7221 */ /* 0x000fe20000010000 */
[----:B------:R-:W-:Y:S01]  /*25a0*/  FADD.FTZ R61, R61, R28 ;  /* 0x0000001c3d3d7221 */ /* 0x000fe20000010000 */
[----:B------:R-:W-:Y:S01]  /*25b0*/  FADD.FTZ R16, R16, R29 ;  /* 0x0000001d10107221 */ /* 0x000fe20000010000 */
[----:B------:R-:W-:Y:S01]  /*25c0*/  FADD.FTZ R17, R17, R30 ;  /* 0x0000001e11117221 */ /* 0x000fe20000010000 */
[----:B------:R-:W-:Y:S01]  /*25d0*/  FADD.FTZ R60, R60, R31 ;  /* 0x0000001f3c3c7221 */ /* 0x000fe20000010000 */
[----:B--2---:R-:W-:Y:S01]  /*25e0*/  FADD.FTZ R32, R61, R32 ;  /* 0x000000203d207221 */ /* 0x004fe20000010000 */
[----:B------:R-:W-:Y:S01]  /*25f0*/  FADD.FTZ R33, R16, R33 ;  /* 0x0000002110217221 */ /* 0x000fe20000010000 */
[----:B------:R-:W-:Y:S01]  /*2600*/  FADD.FTZ R34, R17, R34 ;  /* 0x0000002211227221 */ /* 0x000fe20000010000 */
[----:B------:R-:W-:-:S07]  /*2610*/  FADD.FTZ R35, R60, R35 ;  /* 0x000000233c237221 */ /* 0x000fce0000010000 */
.L_x_45:
[----:B------:R-:W-:Y:S05]  /*2620*/  BSYNC B0 ;  /* 0x0000000000007941 */ /* 0x000fea0003800000 */
.L_x_44:
[----:B------:R-:W1:Y:S01]  /*2630*/  LDC.64 R18, c[0x0][0x268] ;  /* 0x00009a00ff127b82 */ /* 0x000e620000000a00 */
[----:B------:R-:W-:Y:S01]  /*2640*/  IMAD R17, R8, 0xe, R53 ;  /* 0x0000000e08117824 */ /* 0x000fe200078e0235 */
[----:B------:R-:W-:Y:S01]  /*2650*/  BSSY B0, `(.L_x_46) ;  /* 0x0000012000007945 */ /* 0x000fe20003800000 */
[----:B------:R-:W-:Y:S02]  /*2660*/  ISETP.GE.U32.AND P0, PT, R2, 0x2, PT ;  /* 0x000000020200780c */ /* 0x000fe40003f06070 */
[----:B------:R-:W-:Y:S01]  /*2670*/  PRMT R8, R43, 0x7632, R8 ;  /* 0x000076322b087816 */ /* 0x000fe20000000008 */
[----:B-1----:R-:W-:Y:S01]  /*2680*/  IMAD.WIDE R18, R17, 0x4, R18 ;  /* 0x0000000411127825 */ /* 0x002fe200078e0212 */
[----:B------:R-:W-:Y:S09]  /*2690*/  @P5 BRA `(.L_x_47) ;  /* 0x0000000000345947 */ /* 0x000ff20003800000 */
[----:B------:R-:W1:Y:S01]  /*26a0*/  LDC.64 R16, c[0x0][0x288] ;  /* 0x0000a200ff107b82 */ /* 0x000e620000000a00 */
[----:B------:R-:W-:Y:S01]  /*26b0*/  MOV R25, UR9 ;  /* 0x0000000900197c02 */ /* 0x000fe20008000f00 */
[----:B------:R2:W-:Y:S01]  /*26c0*/  REDG.E.ADD.F32.FTZ.RN.STRONG.GPU desc[UR14][R18.64], R32 ;  /* 0x00000020120079a6 */ /* 0x0005e2000c10f38e */
[----:B------:R-:W-:Y:S02]  /*26d0*/  MOV R21, UR8 ;  /* 0x0000000800157c02 */ /* 0x000fe40008000f00 */
[-C--:B------:R-:W-:Y:S02]  /*26e0*/  LEA R24, P6, R25, R18.reuse, 0x2 ;  /* 0x0000001219187211 */ /* 0x080fe400078c10ff */
[----:B------:R-:W-:Y:S02]  /*26f0*/  LEA R20, P5, R21, R18, 0x2 ;  /* 0x0000001215147211 */ /* 0x000fe400078a10ff */
[C---:B------:R-:W-:Y:S02]  /*2700*/  IADD3.X R25, R19.reuse, UR7, RZ, P6, !PT ;  /* 0x0000000713197c10 */ /* 0x040fe4000b7fe4ff */
[----:B------:R-:W-:-:S03]  /*2710*/  IADD3.X R21, R19, UR6, RZ, P5, !PT ;  /* 0x0000000613157c10 */ /* 0x000fc6000affe4ff */
[----:B------:R2:W-:Y:S01]  /*2720*/  REDG.E.ADD.F32.FTZ.RN.STRONG.GPU desc[UR14][R24.64], R33 ;  /* 0x00000021180079a6 */ /* 0x0005e2000c10f38e */
[----:B-1----:R-:W-:-:S04]  /*2730*/  LEA R22, P6, R16, R18, 0x2 ;  /* 0x0000001210167211 */ /* 0x002fc800078c10ff */
[----:B------:R-:W-:-:S05]  /*2740*/  LEA.HI.X R23, R16, R19, R17, 0x2, P6 ;  /* 0x0000001310177211 */ /* 0x000fca00030f1411 */
[----:B------:R2:W-:Y:S04]  /*2750*/  REDG.E.ADD.F32.FTZ.RN.STRONG.GPU desc[UR14][R22.64], R34 ;  /* 0x00000022160079a6 */ /* 0x0005e8000c10f38e */
[----:B------:R2:W-:Y:S02]  /*2760*/  REDG.E.ADD.F32.FTZ.RN.STRONG.GPU desc[UR14][R20.64], R35 ;  /* 0x00000023140079a6 */ /* 0x0005e4000c10f38e */
.L_x_47:
[----:B------:R-:W-:Y:S05]  /*2770*/  BSYNC B0 ;  /* 0x0000000000007941 */ /* 0x000fea0003800000 */
.L_x_46:
[----:B------:R-:W-:Y:S02]  /*2780*/  PRMT R28, R42, 0x7632, R28 ;  /* 0x000076322a1c7816 */ /* 0x000fe4000000001c */
[----:B------:R-:W-:Y:S02]  /*2790*/  PRMT R27, R44, 0x7632, R27 ;  /* 0x000076322c1b7816 */ /* 0x000fe4000000001b */
[----:B------:R-:W-:Y:S02]  /*27a0*/  PRMT R26, R41, 0x7632, R26 ;  /* 0x00007632291a7816 */ /* 0x000fe4000000001a */
[----:B--2---:R-:W-:Y:S02]  /*27b0*/  PRMT R25, R39, 0x7632, R25 ;  /* 0x0000763227197816 */ /* 0x004fe40000000019 */
[----:B------:R-:W-:Y:S02]  /*27c0*/  PRMT R24, R38, 0x7632, R24 ;  /* 0x0000763226187816 */ /* 0x000fe40000000018 */
[----:B------:R-:W-:-:S02]  /*27d0*/  PRMT R23, R40, 0x7632, R23 ;  /* 0x0000763228177816 */ /* 0x000fc40000000017 */
[----:B------:R-:W-:Y:S01]  /*27e0*/  PRMT R22, R36, 0x7632, R22 ;  /* 0x0000763224167816 */ /* 0x000fe20000000016 */
[----:B------:R-:W-:Y:S06]  /*27f0*/  @!P0 BRA `(.L_x_48) ;  /* 0x00000010007c8947 */ /* 0x000fec0003800000 */
[----:B------:R-:W1:Y:S01]  /*2800*/  LDC.64 R16, c[0x0][0x258] ;  /* 0x00009600ff107b82 */ /* 0x000e620000000a00 */
[----:B------:R-:W-:-:S05]  /*2810*/  LOP3.LUT R19, R46, 0x1, RZ, 0xc0, !PT ;  /* 0x000000012e137812 */ /* 0x000fca00078ec0ff */
[----:B------:R-:W-:Y:S02]  /*2820*/  IMAD R19, R19, R0, RZ ;  /* 0x0000000013137224 */ /* 0x000fe400078e02ff */
[----:B0-----:R-:W0:Y:S02]  /*2830*/  LDC.64 R32, c[0x0][0x260] ;  /* 0x00009800ff207b82 */ /* 0x001e240000000a00 */
[C---:B------:R-:W-:Y:S01]  /*2840*/  IMAD R18, R19.reuse, R2, RZ ;  /* 0x0000000213127224 */ /* 0x040fe200078e02ff */
[----:B------:R-:W-:-:S04]  /*2850*/  IADD3 R19, R19, R37, RZ ;  /* 0x0000002513137210 */ /* 0x000fc80007ffe0ff */
[----:B------:R-:W-:Y:S01]  /*2860*/  SHF.L.U32 R21, R18, 0x1, RZ ;  /* 0x0000000112157819 */ /* 0x000fe200000006ff */
[----:B-1----:R-:W-:-:S04]  /*2870*/  IMAD.WIDE.U32 R16, R19, 0x4, R16 ;  /* 0x0000000413107825 */ /* 0x002fc800078e0010 */
[----:B0-----:R-:W-:Y:S01]  /*2880*/  IMAD.WIDE R32, R21, 0x4, R32 ;  /* 0x0000000415207825 */ /* 0x001fe200078e0220 */
[----:B------:R-:W-:Y:S06]  /*2890*/  @P3 BRA `(.L_x_49) ;  /* 0x0000000000603947 */ /* 0x000fec0003800000 */
[----:B------:R-:W0:Y:S01]  /*28a0*/  S2R R4, SR_LANEID ;  /* 0x0000000000047919 */ /* 0x000e220000000000 */
[----:B------:R-:W-:Y:S01]  /*28b0*/  HFMA2.MMA R20, -RZ, RZ, 0, 5.9604644775390625e-08 ;  /* 0x00000001ff147435 */ /* 0x000fe200000001ff */
[----:B------:R-:W-:Y:S01]  /*28c0*/  VOTEU.ANY UR5, UPT, PT ;  /* 0x0000000000057886 */ /* 0x000fe200038e0100 */
[----:B------:R-:W-:Y:S01]  /*28d0*/  LOP3.LUT P0, RZ, R46, 0x2, RZ, 0xc0, !PT ;  /* 0x000000022eff7812 */ /* 0x000fe2000780c0ff */
[----:B------:R-:W-:Y:S01]  /*28e0*/  UFLO.U32 UR10, UR5 ;  /* 0x00000005000a72bd */ /* 0x000fe200080e0000 */
[C---:B------:R-:W-:Y:S01]  /*28f0*/  LEA R18, P6, R51.reuse, R32, 0x3 ;  /* 0x0000002033127211 */ /* 0x040fe200078c18ff */
[----:B------:R-:W-:Y:S01]  /*2900*/  UPOPC UR5, UR5 ;  /* 0x00000005000572bf */ /* 0x000fe20008000000 */
[----:B------:R-:W-:Y:S02]  /*2910*/  SEL R29, R2, RZ, !P0 ;  /* 0x000000ff021d7207 */ /* 0x000fe40004000000 */
[----:B------:R-:W-:Y:S02]  /*2920*/  LEA.HI.X R19, R51, R33, RZ, 0x3, P6 ;  /* 0x0000002133137211 */ /* 0x000fe400030f1cff */
[----:B------:R-:W-:-:S02]  /*2930*/  SEL R20, R20, 0xffffffff, !P0 ;  /* 0xffffffff14147807 */ /* 0x000fc40004000000 */
[----:B------:R-:W-:Y:S01]  /*2940*/  ISETP.NE.AND P0, PT, R29, -0x1, PT ;  /* 0xffffffff1d00780c */ /* 0x000fe20003f05270 */
[----:B------:R1:W-:Y:S02]  /*2950*/  STG.E.64 desc[UR14][R18.64], R14 ;  /* 0x0000000e12007986 */ /* 0x0003e4000c101b0e */
[----:B------:R-:W-:Y:S01]  /*2960*/  IMAD R21, R20, UR5, RZ ;  /* 0x0000000514157c24 */ /* 0x000fe2000f8e02ff */
[----:B0-----:R-:W-:-:S13]  /*2970*/  ISETP.EQ.U32.AND P5, PT, R4, UR10, PT ;  /* 0x0000000a04007c0c */ /* 0x001fda000bfa2070 */
[----:B------:R-:W-:Y:S06]  /*2980*/  @P5 MEMBAR.ALL.GPU ;  /* 0x0000000000005992 */ /* 0x000fec000000a000 */
[----:B------:R-:W-:-:S00]  /*2990*/  @P5 ERRBAR ;  /* 0x00000000000059ab */ /* 0x000fc00000000000 */
[----:B------:R-:W-:Y:S06]  /*29a0*/  @P5 CGAERRBAR ;  /* 0x00000000000055ab */ /* 0x000fec0000000000 */
[----:B------:R1:W-:Y:S01]  /*29b0*/  @P5 REDG.E.ADD.S32.STRONG.GPU desc[UR14][R16.64], R21 ;  /* 0x000000151000598e */ /* 0x0003e2000c10e38e */
[----:B------:R-:W-:Y:S05]  /*29c0*/  @!P0 BRA `(.L_x_49) ;  /* 0x0000000000148947 */ /* 0x000fea0003800000 */
.L_x_50:
[----:B-1----:R-:W2:Y:S04]  /*29d0*/  LDG.E.STRONG.GPU R18, desc[UR14][R16.64] ;  /* 0x0000000e10127981 */ /* 0x002ea8000c1ef900 */
[----:B--2---:R-:W-:Y:S01]  /*29e0*/  CCTL.IVALL ;  /* 0x00000000ff00798f */ /* 0x004fe20002000000 */
[----:B------:R-:W-:Y:S05]  /*29f0*/  YIELD ;  /* 0x0000000000007946 */ /* 0x000fea0003800000 */
[----:B------:R-:W-:-:S13]  /*2a00*/  ISETP.NE.AND P0, PT, R18, R29, PT ;  /* 0x0000001d1200720c */ /* 0x000fda0003f05270 */
[----:B------:R-:W-:Y:S05]  /*2a10*/  @P0 BRA `(.L_x_50) ;  /* 0xfffffffc00ec0947 */ /* 0x000fea000383ffff */
.L_x_49:
[----:B------:R-:W-:Y:S01]  /*2a20*/  ISETP.NE.AND P0, PT, R2, RZ, PT ;  /* 0x000000ff0200720c */ /* 0x000fe20003f05270 */
[----:B------:R-:W-:Y:S05]  /*2a30*/  WARPSYNC.ALL ;  /* 0x0000000000007948 */ /* 0x000fea0003800000 */
[----:B------:R-:W-:Y:S07]  /*2a40*/  BAR.SYNC.DEFER_BLOCKING 0x0 ;  /* 0x0000000000007b1d */ /* 0x000fee0000010000 */
[----:B------:R-:W-:Y:S05]  /*2a50*/  @!P0 BRA `(.L_x_48) ;  /* 0x0000000c00e48947 */ /* 0x000fea0003800000 */
[----:B-1----:R-:W-:Y:S02]  /*2a60*/  IADD3 R16, R2, -0x1, RZ ;  /* 0xffffffff02107810 */ /* 0x002fe40007ffe0ff */
[----:B------:R-:W-:Y:S02]  /*2a70*/  MOV R30, RZ ;  /* 0x000000ff001e7202 */ /* 0x000fe40000000f00 */
[----:B------:R-:W-:-:S13]  /*2a80*/  ISETP.GE.U32.AND P0, PT, R16, 0x3, PT ;  /* 0x000000031000780c */ /* 0x000fda0003f06070 */
[----:B------:R-:W-:Y:S05]  /*2a90*/  @!P0 BRA `(.L_x_51) ;  /* 0x0000000c00648947 */ /* 0x000fea0003800000 */
[----:B------:R-:W-:Y:S01]  /*2aa0*/  IADD3 R29, -R47, R2, RZ ;  /* 0x000000022f1d7210 */ /* 0x000fe20007ffe1ff */
[----:B------:R-:W-:-:S03]  /*2ab0*/  HFMA2.MMA R30, -RZ, RZ, 0, 0 ;  /* 0x00000000ff1e7435 */ /* 0x000fc600000001ff */
[----:B------:R-:W-:-:S13]  /*2ac0*/  ISETP.GT.AND P0, PT, R29, RZ, PT ;  /* 0x000000ff1d00720c */ /* 0x000fda0003f04270 */
[----:B------:R-:W-:Y:S05]  /*2ad0*/  @!P0 BRA `(.L_x_52) ;  /* 0x0000000800d88947 */ /* 0x000fea0003800000 */
[----:B------:R-:W-:Y:S02]  /*2ae0*/  ISETP.GT.AND P5, PT, R29, 0xc, PT ;  /* 0x0000000c1d00780c */ /* 0x000fe40003fa4270 */
[----:B------:R-:W-:-:S11]  /*2af0*/  PLOP3.LUT P0, PT, PT, PT, PT, 0x80, 0x0 ;  /* 0x000000000000781c */ /* 0x000fd60003f0f070 */
[----:B------:R-:W-:Y:S05]  /*2b00*/  @!P5 BRA `(.L_x_53) ;  /* 0x0000000400d0d947 */ /* 0x000fea0003800000 */
[----:B------:R-:W-:-:S13]  /*2b10*/  PLOP3.LUT P0, PT, PT, PT, PT, 0x8, 0x0 ;  /* 0x000000000000781c */ /* 0x000fda0003f0e170 */
.L_x_54:
[C---:B------:R-:W-:Y:S02]  /*2b20*/  ISETP.EQ.OR P5, PT, R30.reuse, UR16, P3 ;  /* 0x000000101e007c0c */ /* 0x040fe40009fa2670 */
[----:B------:R-:W-:-:S04]  /*2b30*/  IADD3 R19, R30, 0x1, RZ ;  /* 0x000000011e137810 */ /* 0x000fc80007ffe0ff */
[----:B------:R-:W-:-:S07]  /*2b40*/  ISETP.EQ.OR P6, PT, R19, UR16, P3 ;  /* 0x0000001013007c0c */ /* 0x000fce0009fc2670 */
[----:B------:R-:W-:-:S04]  /*2b50*/  @!P5 IMAD R17, R0, R30, R37 ;  /* 0x0000001e0011d224 */ /* 0x000fc800078e0225 */
[----:B------:R-:W-:-:S04]  /*2b60*/  @!P5 IMAD.WIDE.U32 R16, R17, 0x8, R32 ;  /* 0x000000081110d825 */ /* 0x000fc800078e0020 */
[----:B------:R-:W-:Y:S02]  /*2b70*/  @!P6 IMAD R19, R0, R19, R37 ;  /* 0x000000130013e224 */ /* 0x000fe400078e0225 */
[----:B------:R-:W2:Y:S02]  /*2b80*/  @!P5 LDG.E.64 R16, desc[UR14][R16.64] ;  /* 0x0000000e1010d981 */ /* 0x000ea4000c1e1b00 */
[----:B------:R-:W-:-:S06]  /*2b90*/  @!P6 IMAD.WIDE.U32 R18, R19, 0x8, R32 ;  /* 0x000000081312e825 */ /* 0x000fcc00078e0020 */
[----:B------:R-:W3:Y:S01]  /*2ba0*/  @!P6 LDG.E.64 R18, desc[UR14][R18.64] ;  /* 0x0000000e1212e981 */ /* 0x000ee2000c1e1b00 */
[C---:B------:R-:W-:Y:S02]  /*2bb0*/  IADD3 R20, R30.reuse, 0x2, RZ ;  /* 0x000000021e147810 */ /* 0x040fe40007ffe0ff */
[----:B------:R-:W-:Y:S01]  /*2bc0*/  IADD3 R21, R30, 0x3, RZ ;  /* 0x000000031e157810 */ /* 0x000fe20007ffe0ff */
[----:B--2---:R-:W-:Y:S01]  /*2bd0*/  @!P5 FADD.FTZ R14, R14, R16 ;  /* 0x000000100e0ed221 */ /* 0x004fe20000010000 */
[----:B------:R-:W-:Y:S01]  /*2be0*/  @!P5 FADD.FTZ R15, R15, R17 ;  /* 0x000000110f0fd221 */ /* 0x000fe20000010000 */
[----:B------:R-:W-:Y:S02]  /*2bf0*/  ISETP.EQ.OR P5, PT, R20, UR16, P3 ;  /* 0x0000001014007c0c */ /* 0x000fe40009fa2670 */
[----:B---3--:R-:W-:Y:S01]  /*2c00*/  @!P6 FADD.FTZ R14, R14, R18 ;  /* 0x000000120e0ee221 */ /* 0x008fe20000010000 */
[----:B------:R-:W-:Y:S01]  /*2c10*/  @!P6 FADD.FTZ R15, R15, R19 ;  /* 0x000000130f0fe221 */ /* 0x000fe20000010000 */
[----:B------:R-:W-:-:S09]  /*2c20*/  ISETP.EQ.OR P6, PT, R21, UR16, P3 ;  /* 0x0000001015007c0c */ /* 0x000fd20009fc2670 */
        /* <DEDUP_REMOVED lines=90> */
[----:B------:R-:W-:Y:S02]  /*31d0*/  IADD3 R29, R29, -0x10, RZ ;  /* 0xfffffff01d1d7810 */ /* 0x000fe40007ffe0ff */
[----:B------:R-:W-:Y:S01]  /*31e0*/  IADD3 R30, R30, 0x10, RZ ;  /* 0x000000101e1e7810 */ /* 0x000fe20007ffe0ff */
[----:B--2---:R-:W-:Y:S01]  /*31f0*/  @!P5 FADD.FTZ R14, R14, R16 ;  /* 0x000000100e0ed221 */ /* 0x004fe20000010000 */
[----:B------:R-:W-:Y:S01]  /*3200*/  @!P5 FADD.FTZ R15, R15, R17 ;  /* 0x000000110f0fd221 */ /* 0x000fe20000010000 */
[----:B------:R-:W-:Y:S02]  /*3210*/  ISETP.GT.AND P5, PT, R29, 0xc, PT ;  /* 0x0000000c1d00780c */ /* 0x000fe40003fa4270 */
[----:B---3--:R-:W-:Y:S01]  /*3220*/  @!P6 FADD.FTZ R14, R14, R18 ;  /* 0x000000120e0ee221 */ /* 0x008fe20000010000 */
[----:B------:R-:W-:-:S10]  /*3230*/  @!P6 FADD.FTZ R15, R15, R19 ;  /* 0x000000130f0fe221 */ /* 0x000fd40000010000 */
[----:B------:R-:W-:Y:S05]  /*3240*/  @P5 BRA `(.L_x_54) ;  /* 0xfffffff800345947 */ /* 0x000fea000383ffff */
.L_x_53:
[----:B------:R-:W-:-:S13]  /*3250*/  ISETP.GT.AND P5, PT, R29, 0x4, PT ;  /* 0x000000041d00780c */ /* 0x000fda0003fa4270 */
[----:B------:R-:W-:Y:S05]  /*3260*/  @!P5 BRA `(.L_x_55) ;  /* 0x0000000000ecd947 */ /* 0x000fea0003800000 */
        /* <DEDUP_REMOVED lines=10> */
[----:B------:R-:W-:Y:S02]  /*3310*/  IADD3 R21, R30, 0x3, RZ ;  /* 0x000000031e157810 */ /* 0x000fe40007ffe0ff */
[----:B------:R-:W-:Y:S02]  /*3320*/  ISETP.EQ.OR P0, PT, R20, UR16, P3 ;  /* 0x0000001014007c0c */ /* 0x000fe40009f02670 */
[----:B------:R-:W-:Y:S01]  /*3330*/  IADD3 R30, R30, 0x4, RZ ;  /* 0x000000041e1e7810 */ /* 0x000fe20007ffe0ff */
[----:B--2---:R-:W-:Y:S01]  /*3340*/  @!P6 FADD.FTZ R14, R14, R16 ;  /* 0x000000100e0ee221 */ /* 0x004fe20000010000 */
[----:B------:R-:W-:Y:S01]  /*3350*/  @!P6 FADD.FTZ R15, R15, R17 ;  /* 0x000000110f0fe221 */ /* 0x000fe20000010000 */
[----:B------:R-:W-:-:S08]  /*3360*/  ISETP.EQ.OR P6, PT, R21, UR16, P3 ;  /* 0x0000001015007c0c */ /* 0x000fd00009fc2670 */
[----:B------:R-:W-:-:S04]  /*3370*/  @!P0 IMAD R17, R0, R20, R37 ;  /* 0x0000001400118224 */ /* 0x000fc800078e0225 */
[----:B------:R-:W-:-:S04]  /*3380*/  @!P0 IMAD.WIDE.U32 R16, R17, 0x8, R32 ;  /* 0x0000000811108825 */ /* 0x000fc800078e0020 */
[----:B---3--:R-:W-:Y:S01]  /*3390*/  @!P5 FADD.FTZ R14, R14, R18 ;  /* 0x000000120e0ed221 */ /* 0x008fe20000010000 */
[----:B------:R-:W-:Y:S01]  /*33a0*/  @!P5 FADD.FTZ R15, R15, R19 ;  /* 0x000000130f0fd221 */ /* 0x000fe20000010000 */
[----:B------:R-:W-:Y:S01]  /*33b0*/  ISETP.EQ.OR P5, PT, R30, UR16, P3 ;  /* 0x000000101e007c0c */ /* 0x000fe20009fa2670 */
[----:B------:R-:W2:Y:S01]  /*33c0*/  @!P0 LDG.E.64 R16, desc[UR14][R16.64] ;  /* 0x0000000e10108981 */ /* 0x000ea2000c1e1b00 */
[----:B------:R-:W-:-:S04]  /*33d0*/  @!P6 IMAD R19, R0, R21, R37 ;  /* 0x000000150013e224 */ /* 0x000fc800078e0225 */
[----:B------:R-:W-:-:S07]  /*33e0*/  @!P6 IMAD.WIDE.U32 R18, R19, 0x8, R32 ;  /* 0x000000081312e825 */ /* 0x000fce00078e0020 */
[----:B------:R-:W-:Y:S01]  /*33f0*/  @!P5 IMAD R21, R0, R30, R37 ;  /* 0x0000001e0015d224 */ /* 0x000fe200078e0225 */
[----:B------:R-:W3:Y:S03]  /*3400*/  @!P6 LDG.E.64 R18, desc[UR14][R18.64] ;  /* 0x0000000e1212e981 */ /* 0x000ee6000c1e1b00 */
[----:B------:R-:W-:-:S06]  /*3410*/  @!P5 IMAD.WIDE.U32 R20, R21, 0x8, R32 ;  /* 0x000000081514d825 */ /* 0x000fcc00078e0020 */
[----:B------:R-:W4:Y:S01]  /*3420*/  @!P5 LDG.E.64 R20, desc[UR14][R20.64] ;  /* 0x0000000e1414d981 */ /* 0x000f22000c1e1b00 */
[C---:B------:R-:W-:Y:S02]  /*3430*/  IADD3 R31, R30.reuse, 0x1, RZ ;  /* 0x000000011e1f7810 */ /* 0x040fe40007ffe0ff */
[C---:B------:R-:W-:Y:S02]  /*3440*/  IADD3 R34, R30.reuse, 0x2, RZ ;  /* 0x000000021e227810 */ /* 0x040fe40007ffe0ff */
[----:B------:R-:W-:Y:S01]  /*3450*/  IADD3 R35, R30, 0x3, RZ ;  /* 0x000000031e237810 */ /* 0x000fe20007ffe0ff */
[----:B--2---:R-:W-:Y:S01]  /*3460*/  @!P0 FADD.FTZ R14, R14, R16 ;  /* 0x000000100e0e8221 */ /* 0x004fe20000010000 */
[----:B------:R-:W-:Y:S01]  /*3470*/  @!P0 FADD.FTZ R15, R15, R17 ;  /* 0x000000110f0f8221 */ /* 0x000fe20000010000 */
[----:B------:R-:W-:Y:S02]  /*3480*/  ISETP.EQ.OR P0, PT, R31, UR16, P3 ;  /* 0x000000101f007c0c */ /* 0x000fe40009f02670 */
[----:B---3--:R-:W-:Y:S01]  /*3490*/  @!P6 FADD.FTZ R14, R14, R18 ;  /* 0x000000120e0ee221 */ /* 0x008fe20000010000 */
[----:B------:R-:W-:Y:S01]  /*34a0*/  @!P6 FADD.FTZ R15, R15, R19 ;  /* 0x000000130f0fe221 */ /* 0x000fe20000010000 */
[----:B------:R-:W-:-:S02]  /*34b0*/  ISETP.EQ.OR P6, PT, R34, UR16, P3 ;  /* 0x0000001022007c0c */ /* 0x000fc40009fc2670 */
[----:B----4-:R-:W-:Y:S01]  /*34c0*/  @!P5 FADD.FTZ R14, R14, R20 ;  /* 0x000000140e0ed221 */ /* 0x010fe20000010000 */
[----:B------:R-:W-:Y:S01]  /*34d0*/  @!P5 FADD.FTZ R15, R15, R21 ;  /* 0x000000150f0fd221 */ /* 0x000fe20000010000 */
[----:B------:R-:W-:-:S05]  /*34e0*/  ISETP.EQ.OR P5, PT, R35, UR16, P3 ;  /* 0x0000001023007c0c */ /* 0x000fca0009fa2670 */
[----:B------:R-:W-:-:S04]  /*34f0*/  @!P0 IMAD R17, R0, R31, R37 ;  /* 0x0000001f00118224 */ /* 0x000fc800078e0225 */
[----:B------:R-:W-:Y:S02]  /*3500*/  @!P6 IMAD R19, R0, R34, R37 ;  /* 0x000000220013e224 */ /* 0x000fe400078e0225 */
[----:B------:R-:W-:-:S04]  /*3510*/  @!P0 IMAD.WIDE.U32 R16, R17, 0x8, R32 ;  /* 0x0000000811108825 */ /* 0x000fc800078e0020 */
[----:B------:R-:W-:Y:S02]  /*3520*/  @!P6 IMAD.WIDE.U32 R18, R19, 0x8, R32 ;  /* 0x000000081312e825 */ /* 0x000fe400078e0020 */
[----:B------:R-:W2:Y:S02]  /*3530*/  @!P0 LDG.E.64 R16, desc[UR14][R16.64] ;  /* 0x0000000e10108981 */ /* 0x000ea4000c1e1b00 */
[----:B------:R-:W-:Y:S02]  /*3540*/  @!P5 IMAD R21, R0, R35, R37 ;  /* 0x000000230015d224 */ /* 0x000fe400078e0225 */
[----:B------:R-:W3:Y:S02]  /*3550*/  @!P6 LDG.E.64 R18, desc[UR14][R18.64] ;  /* 0x0000000e1212e981 */ /* 0x000ee4000c1e1b00 */
[----:B------:R-:W-:-:S06]  /*3560*/  @!P5 IMAD.WIDE.U32 R20, R21, 0x8, R32 ;  /* 0x000000081514d825 */ /* 0x000fcc00078e0020 */
[----:B------:R-:W4:Y:S01]  /*3570*/  @!P5 LDG.E.64 R20, desc[UR14][R20.64] ;  /* 0x0000000e1414d981 */ /* 0x000f22000c1e1b00 */
[----:B------:R-:W-:Y:S02]  /*3580*/  IADD3 R29, R29, -0x4, RZ ;  /* 0xfffffffc1d1d7810 */ /* 0x000fe40007ffe0ff */
[----:B------:R-:W-:Y:S02]  /*3590*/  IADD3 R30, R30, 0x4, RZ ;  /* 0x000000041e1e7810 */ /* 0x000fe40007ffe0ff */
[----:B------:R-:W-:Y:S01]  /*35a0*/  IADD3 R29, R29, -0x4, RZ ;  /* 0xfffffffc1d1d7810 */ /* 0x000fe20007ffe0ff */
[----:B--2---:R-:W-:Y:S01]  /*35b0*/  @!P0 FADD.FTZ R14, R14, R16 ;  /* 0x000000100e0e8221 */ /* 0x004fe20000010000 */
[----:B------:R-:W-:-:S03]  /*35c0*/  @!P0 FADD.FTZ R15, R15, R17 ;  /* 0x000000110f0f8221 */ /* 0x000fc60000010000 */
[----:B---3--:R-:W-:Y:S01]  /*35d0*/  @!P6 FADD.FTZ R14, R14, R18 ;  /* 0x000000120e0ee221 */ /* 0x008fe20000010000 */
[----:B------:R-:W-:Y:S01]  /*35e0*/  @!P6 FADD.FTZ R15, R15, R19 ;  /* 0x000000130f0fe221 */ /* 0x000fe20000010000 */
[----:B------:R-:W-:Y:S02]  /*35f0*/  PLOP3.LUT P0, PT, PT, PT, PT, 0x8, 0x0 ;  /* 0x000000000000781c */ /* 0x000fe40003f0e170 */
[----:B----4-:R-:W-:Y:S01]  /*3600*/  @!P5 FADD.FTZ R14, R14, R20 ;  /* 0x000000140e0ed221 */ /* 0x010fe20000010000 */
[----:B------:R-:W-:-:S10]  /*3610*/  @!P5 FADD.FTZ R15, R15, R21 ;  /* 0x000000150f0fd221 */ /* 0x000fd40000010000 */
.L_x_55:
[----:B------:R-:W-:-:S13]  /*3620*/  ISETP.NE.OR P0, PT, R29, RZ, P0 ;  /* 0x000000ff1d00720c */ /* 0x000fda0000705670 */
[----:B------:R-:W-:Y:S05]  /*3630*/  @!P0 BRA `(.L_x_51) ;  /* 0x00000000007c8947 */ /* 0x000fea0003800000 */
.L_x_52:
[----:B------:R-:W-:-:S13]  /*3640*/  ISETP.EQ.OR P6, PT, R30, UR16, P3 ;  /* 0x000000101e007c0c */ /* 0x000fda0009fc2670 */
[----:B------:R-:W-:-:S04]  /*3650*/  @!P6 IMAD R17, R0, R30, R37 ;  /* 0x0000001e0011e224 */ /* 0x000fc800078e0225 */
[----:B------:R-:W-:-:S06]  /*3660*/  @!P6 IMAD.WIDE.U32 R16, R17, 0x8, R32 ;  /* 0x000000081110e825 */ /* 0x000fcc00078e0020 */
[----:B------:R-:W2:Y:S01]  /*3670*/  @!P6 LDG.E.64 R16, desc[UR14][R16.64] ;  /* 0x0000000e1010e981 */ /* 0x000ea2000c1e1b00 */
[C---:B------:R-:W-:Y:S02]  /*3680*/  IADD3 R19, R30.reuse, 0x1, RZ ;  /* 0x000000011e137810 */ /* 0x040fe40007ffe0ff */
[C---:B------:R-:W-:Y:S02]  /*3690*/  IADD3 R21, R30.reuse, 0x2, RZ ;  /* 0x000000021e157810 */ /* 0x040fe40007ffe0ff */
[----:B------:R-:W-:Y:S02]  /*36a0*/  ISETP.EQ.OR P0, PT, R19, UR16, P3 ;  /* 0x0000001013007c0c */ /* 0x000fe40009f02670 */
[----:B------:R-:W-:Y:S02]  /*36b0*/  IADD3 R31, R30, 0x3, RZ ;  /* 0x000000031e1f7810 */ /* 0x000fe40007ffe0ff */
[----:B------:R-:W-:-:S09]  /*36c0*/  ISETP.EQ.OR P5, PT, R21, UR16, P3 ;  /* 0x0000001015007c0c */ /* 0x000fd20009fa2670 */
[----:B------:R-:W-:-:S04]  /*36d0*/  @!P0 IMAD R19, R0, R19, R37 ;  /* 0x0000001300138224 */ /* 0x000fc800078e0225 */
[----:B------:R-:W-:Y:S02]  /*36e0*/  @!P5 IMAD R21, R0, R21, R37 ;  /* 0x000000150015d224 */ /* 0x000fe400078e0225 */
[----:B--2---:R-:W-:Y:S01]  /*36f0*/  @!P6 FADD.FTZ R14, R14, R16 ;  /* 0x000000100e0ee221 */ /* 0x004fe20000010000 */
[----:B------:R-:W-:Y:S01]  /*3700*/  @!P6 FADD.FTZ R15, R15, R17 ;  /* 0x000000110f0fe221 */ /* 0x000fe20000010000 */
[----:B------:R-:W-:Y:S01]  /*3710*/  ISETP.EQ.OR P6, PT, R31, UR16, P3 ;  /* 0x000000101f007c0c */ /* 0x000fe20009fc2670 */
[----:B------:R-:W-:-:S04]  /*3720*/  @!P0 IMAD.WIDE.U32 R16, R19, 0x8, R32 ;  /* 0x0000000813108825 */ /* 0x000fc800078e0020 */
[----:B------:R-:W-:Y:S02]  /*3730*/  @!P5 IMAD.WIDE.U32 R18, R21, 0x8, R32 ;  /* 0x000000081512d825 */ /* 0x000fe400078e0020 */
[----:B------:R-:W2:Y:S04]  /*3740*/  @!P0 LDG.E.64 R16, desc[UR14][R16.64] ;  /* 0x0000000e10108981 */ /* 0x000ea8000c1e1b00 */
[----:B------:R-:W3:Y:S02]  /*3750*/  @!P5 LDG.E.64 R18, desc[UR14][R18.64] ;  /* 0x0000000e1212d981 */ /* 0x000ee4000c1e1b00 */
[----:B------:R-:W-:-:S04]  /*3760*/  @!P6 IMAD R31, R0, R31, R37 ;  /* 0x0000001f001fe224 */ /* 0x000fc800078e0225 */
[----:B------:R-:W-:-:S06]  /*3770*/  @!P6 IMAD.WIDE.U32 R20, R31, 0x8, R32 ;  /* 0x000000081f14e825 */ /* 0x000fcc00078e0020 */
[----:B------:R-:W4:Y:S01]  /*3780*/  @!P6 LDG.E.64 R20, desc[UR14][R20.64] ;  /* 0x0000000e1414e981 */ /* 0x000f22000c1e1b00 */
[----:B------:R-:W-:Y:S02]  /*3790*/  IADD3 R29, R29, -0x4, RZ ;  /* 0xfffffffc1d1d7810 */ /* 0x000fe40007ffe0ff */
[----:B------:R-:W-:Y:S01]  /*37a0*/  IADD3 R30, R30, 0x4, RZ ;  /* 0x000000041e1e7810 */ /* 0x000fe20007ffe0ff */
[----:B--2---:R-:W-:Y:S01]  /*37b0*/  @!P0 FADD.FTZ R14, R14, R16 ;  /* 0x000000100e0e8221 */ /* 0x004fe20000010000 */
[----:B------:R-:W-:Y:S01]  /*37c0*/  @!P0 FADD.FTZ R15, R15, R17 ;  /* 0x000000110f0f8221 */ /* 0x000fe20000010000 */
[----:B------:R-:W-:Y:S02]  /*37d0*/  ISETP.NE.AND P0, PT, R29, RZ, PT ;  /* 0x000000ff1d00720c */ /* 0x000fe40003f05270 */
[----:B---3--:R-:W-:Y:S01]  /*37e0*/  @!P5 FADD.FTZ R14, R14, R18 ;  /* 0x000000120e0ed221 */ /* 0x008fe20000010000 */
[----:B------:R-:W-:-:S03]  /*37f0*/  @!P5 FADD.FTZ R15, R15, R19 ;  /* 0x000000130f0fd221 */ /* 0x000fc60000010000 */
[----:B----4-:R-:W-:Y:S01]  /*3800*/  @!P6 FADD.FTZ R14, R14, R20 ;  /* 0x000000140e0ee221 */ /* 0x010fe20000010000 */
[----:B------:R-:W-:-:S06]  /*3810*/  @!P6 FADD.FTZ R15, R15, R21 ;  /* 0x000000150f0fe221 */ /* 0x000fcc0000010000 */
[----:B------:R-:W-:Y:S05]  /*3820*/  @P0 BRA `(.L_x_52) ;  /* 0xfffffffc00840947 */ /* 0x000fea000383ffff */
.L_x_51:
[----:B------:R-:W-:-:S13]  /*3830*/  ISETP.NE.AND P0, PT, R47, RZ, PT ;  /* 0x000000ff2f00720c */ /* 0x000fda0003f05270 */
        /* <DEDUP_REMOVED lines=10> */
.L_x_57:
[----:B------:R-:W-:Y:S05]  /*38e0*/  BSYNC B0 ;  /* 0x0000000000007941 */ /* 0x000fea0003800000 */
.L_x_56:
        /* <DEDUP_REMOVED lines=16> */
.L_x_48:
[----:B------:R-:W2:Y:S01]  /*39f0*/  S2UR UR10, SR_CgaCtaId ;  /* 0x00000000000a79c3 */ /* 0x000ea20000008800 */
[----:B------:R-:W-:Y:S01]  /*3a00*/  UMOV UR5, 0x400 ;  /* 0x0000040000057882 */ /* 0x000fe20000000000 */
[----:B-1----:R-:W-:Y:S01]  /*3a10*/  SHF.R.U32.HI R18, RZ, 0x1, R53 ;  /* 0x00000001ff127819 */ /* 0x002fe20000011635 */
[----:B------:R-:W-:Y:S01]  /*3a20*/  ULDC.64 UR18, c[0x0][0x290] ;  /* 0x0000a40000127ab9 */ /* 0x000fe20000000a00 */
[----:B------:R-:W-:Y:S02]  /*3a30*/  SHF.L.U32 R43, R43, 0x10, RZ ;  /* 0x000000102b2b7819 */ /* 0x000fe400000006ff */
[----:B------:R-:W-:Y:S01]  /*3a40*/  SHF.L.U32 R28, R28, 0x10, RZ ;  /* 0x000000101c1c7819 */ /* 0x000fe200000006ff */
[----:B------:R-:W-:Y:S01]  /*3a50*/  IMAD.WIDE.U32 R18, R18, -0x6db6db6d, RZ ;  /* 0x9249249312127825 */ /* 0x000fe200078e00ff */
[----:B------:R-:W1:Y:S03]  /*3a60*/  LDC R21, c[0x0][0x2ac] ;  /* 0x0000ab00ff157b82 */ /* 0x000e660000000800 */
[----:B------:R-:W-:Y:S01]  /*3a70*/  FADD.FTZ R43, R43, -UR13 ;  /* 0x8000000d2b2b7e21 */ /* 0x000fe20008010000 */
[----:B------:R-:W-:-:S02]  /*3a80*/  SHF.L.U32 R44, R44, 0x10, RZ ;  /* 0x000000102c2c7819 */ /* 0x000fc400000006ff */
[----:B------:R-:W-:Y:S01]  /*3a90*/  SHF.R.U32.HI R18, RZ, 0x2, R19 ;  /* 0x00000002ff127819 */ /* 0x000fe20000011613 */
[----:B------:R-:W-:Y:S01]  /*3aa0*/  FMUL.FTZ R43, R43, UR11 ;  /* 0x0000000b2b2b7c20 */ /* 0x000fe20008410000 */
[----:B------:R-:W-:Y:S01]  /*3ab0*/  SHF.L.U32 R27, R27, 0x10, RZ ;  /* 0x000000101b1b7819 */ /* 0x000fe200000006ff */
[----:B--2---:R-:W-:Y:S02]  /*3ac0*/  ULEA UR5, UR10, UR5, 0x18 ;  /* 0x000000050a057291 */ /* 0x004fe4000f8ec03f */
[----:B-1----:R-:W-:-:S07]  /*3ad0*/  IMAD R18, R21, UR16, R18 ;  /* 0x0000001015127c24 */ /* 0x002fce000f8e0212 */
[----:B------:R0:W-:Y:S01]  /*3ae0*/  @!P3 STS.64 [UR5+0x88], R14 ;  /* 0x0000880eff00b988 */ /* 0x0001e20008000a05 */
[----:B------:R-:W-:Y:S01]  /*3af0*/  BAR.SYNC.DEFER_BLOCKING 0x0 ;  /* 0x0000000000007b1d */ /* 0x000fe20000010000 */
[C---:B------:R-:W-:Y:S02]  /*3b00*/  IADD3 R19, R18.reuse, 0x40, RZ ;  /* 0x0000004012137810 */ /* 0x040fe40007ffe0ff */
[----:B------:R-:W-:Y:S02]  /*3b10*/  IADD3 R18, R18, 0x60, RZ ;  /* 0x0000006012127810 */ /* 0x000fe40007ffe0ff */
[----:B------:R-:W-:Y:S02]  /*3b20*/  ISETP.GE.U32.AND P0, PT, R19, UR18, PT ;  /* 0x0000001213007c0c */ /* 0x000fe4000bf06070 */
[----:B0-----:R-:W-:Y:S02]  /*3b30*/  SHF.L.U32 R14, R8, 0x10, RZ ;  /* 0x00000010080e7819 */ /* 0x001fe400000006ff */
[----:B------:R-:W-:-:S02]  /*3b40*/  SHF.R.S32.HI R19, RZ, 0x1f, R19 ;  /* 0x0000001fff137819 */ /* 0x000fc40000011413 */
[----:B------:R-:W-:Y:S01]  /*3b50*/  ISETP.GE.U32.AND P3, PT, R18, UR18, PT ;  /* 0x0000001212007c0c */ /* 0x000fe2000bf66070 */
[----:B------:R-:W-:Y:S01]  /*3b60*/  FADD.FTZ R14, R14, -UR13 ;  /* 0x8000000d0e0e7e21 */ /* 0x000fe20008010000 */
[----:B------:R-:W-:Y:S02]  /*3b70*/  SHF.R.S32.HI R18, RZ, 0x1f, R18 ;  /* 0x0000001fff127819 */ /* 0x000fe40000011412 */
[----:B------:R-:W-:Y:S01]  /*3b80*/  ISETP.GE.AND.EX P0, PT, R19, UR19, PT, P0 ;  /* 0x0000001313007c0c */ /* 0x000fe2000bf06300 */
[----:B------:R-:W-:Y:S01]  /*3b90*/  FMUL.FTZ R30, R14, UR11 ;  /* 0x0000000b0e1e7c20 */ /* 0x000fe20008410000 */
[----:B------:R-:W-:Y:S02]  /*3ba0*/  ISETP.GE.AND.EX P3, PT, R18, UR19, PT, P3 ;  /* 0x0000001312007c0c */ /* 0x000fe4000bf66330 */
[----:B------:R-:W-:Y:S01]  /*3bb0*/  SHF.L.U32 R15, R42, 0x10, RZ ;  /* 0x000000102a0f7819 */ /* 0x000fe200000006ff */
[----:B------:R-:W0:Y:S01]  /*3bc0*/  LDS.64 R16, [UR5+0x88] ;  /* 0x00008805ff107984 */ /* 0x000e220008000a00 */
[----:B------:R-:W-:-:S02]  /*3bd0*/  ULDC UR5, c[0x0][0x2bc] ;  /* 0x0000af0000057ab9 */ /* 0x000fc40000000800 */
[----:B0-----:R-:W-:Y:S01]  /*3be0*/  FMUL.FTZ R8, R16, UR5 ;  /* 0x0000000510087c20 */ /* 0x001fe20008410000 */
        /* <DEDUP_REMOVED lines=20> */
.L_x_58:
[----:B------:R-:W-:Y:S04]  /*3d30*/  BSSY B0, `(.L_x_59) ;  /* 0x0000014000007945 */ /* 0x000fe80003800000 */
[----:B------:R-:W-:Y:S05]  /*3d40*/  @!P1 BRA `(.L_x_60) ;  /* 0x0000000000489947 */ /* 0x000fea0003800000 */
[C-C-:B------:R-:W-:Y:S01]  /*3d50*/  FFMA.FTZ R14, R8.reuse, R43, R19.reuse ;  /* 0x0000002b080e7223 */ /* 0x140fe20000010013 */
[----:B------:R-:W-:Y:S01]  /*3d60*/  ULDC.64 UR18, c[0x0][0x288] ;  /* 0x0000a20000127ab9 */ /* 0x000fe20000000a00 */
[----:B------:R-:W-:Y:S01]  /*3d70*/  FFMA.FTZ R17, R8, R30, R19 ;  /* 0x0000001e08117223 */ /* 0x000fe20000010013 */
[----:B------:R-:W-:Y:S02]  /*3d80*/  IMAD R21, R3, UR18, RZ ;  /* 0x0000001203157c24 */ /* 0x000fe4000f8e02ff */
[----:B------:R-:W-:Y:S01]  /*3d90*/  FFMA.FTZ R16, R15, R10, -R14 ;  /* 0x0000000a0f107223 */ /* 0x000fe2000001080e */
[----:B------:R-:W-:Y:S01]  /*3da0*/  MOV R14, R56 ;  /* 0x00000038000e7202 */ /* 0x000fe20000000f00 */
[----:B------:R-:W-:Y:S01]  /*3db0*/  FFMA.FTZ R17, R28, R11, -R17 ;  /* 0x0000000b1c117223 */ /* 0x000fe20000010811 */
[----:B------:R-:W-:Y:S01]  /*3dc0*/  MOV R15, R59 ;  /* 0x0000003b000f7202 */ /* 0x000fe20000000f00 */
[----:B------:R-:W-:Y:S02]  /*3dd0*/  IMAD R29, R52, UR19, R21 ;  /* 0x00000013341d7c24 */ /* 0x000fe4000f8e0215 */
[----:B------:R-:W-:Y:S01]  /*3de0*/  FMUL.FTZ R21, R16, UR11 ;  /* 0x0000000b10157c20 */ /* 0x000fe20008410000 */
[----:B------:R-:W-:Y:S01]  /*3df0*/  FMUL.FTZ R18, R17, UR11 ;  /* 0x0000000b11127c20 */ /* 0x000fe20008410000 */
[----:B------:R-:W-:Y:S01]  /*3e00*/  IMAD.WIDE.U32 R14, R52, UR18, R14 ;  /* 0x00000012340e7c25 */ /* 0x000fe2000f8e000e */
[----:B------:R-:W-:-:S02]  /*3e10*/  ULDC.64 UR18, c[0x0][0x210] ;  /* 0x0000840000127ab9 */ /* 0x000fc40000000a00 */
[----:B------:R-:W-:Y:S02]  /*3e20*/  LEA R16, P5, R14, UR18, 0x1 ;  /* 0x000000120e107c11 */ /* 0x000fe4000f8a08ff */
[----:B------:R-:W-:Y:S02]  /*3e30*/  IADD3 R29, R15, R29, RZ ;  /* 0x0000001d0f1d7210 */ /* 0x000fe40007ffe0ff */
[----:B------:R-:W-:Y:S02]  /*3e40*/  F2FP.BF16.F32.PACK_AB R15, R18, R21 ;  /* 0x00000015120f723e */ /* 0x000fe400000010ff */
[----:B------:R-:W-:-:S05]  /*3e50*/  LEA.HI.X R17, R14, UR19, R29, 0x1, P5 ;  /* 0x000000130e117c11 */ /* 0x000fca000a8f0c1d */
[----:B------:R0:W-:Y:S02]  /*3e60*/  STG.E desc[UR14][R16.64], R15 ;  /* 0x0000000f10007986 */ /* 0x0001e4000c10190e */
.L_x_60:
[----:B------:R-:W-:Y:S05]  /*3e70*/  BSYNC B0 ;  /* 0x0000000000007941 */ /* 0x000fea0003800000 */
.L_x_59:
[----:B------:R-:W-:Y:S01]  /*3e80*/  FADD.FTZ R44, R44, -UR13 ;  /* 0x8000000d2c2c7e21 */ /* 0x000fe20008010000 */
[----:B------:R-:W-:Y:S01]  /*3e90*/  FADD.FTZ R27, R27, -UR13 ;  /* 0x8000000d1b1b7e21 */ /* 0x000fe20008010000 */
[----:B------:R-:W-:Y:S02]  /*3ea0*/  SHF.L.U32 R41, R41, 0x10, RZ ;  /* 0x0000001029297819 */ /* 0x000fe400000006ff */
[----:B------:R-:W-:Y:S01]  /*3eb0*/  SHF.L.U32 R26, R26, 0x10, RZ ;  /* 0x000000101a1a7819 */ /* 0x000fe200000006ff */
[----:B------:R-:W-:Y:S01]  /*3ec0*/  FMUL.FTZ R29, R44, UR11 ;  /* 0x0000000b2c1d7c20 */ /* 0x000fe20008410000 */
[----:B------:R-:W-:Y:S01]  /*3ed0*/  FMUL.FTZ R30, R27, UR11 ;  /* 0x0000000b1b1e7c20 */ /* 0x000fe20008410000 */
[----:B------:R-:W-:Y:S06]  /*3ee0*/  @!P4 BRA `(.L_x_61) ;  /* 0x000000000048c947 */ /* 0x000fec0003800000 */
[----:B0-----:R-:W-:Y:S01]  /*3ef0*/  FFMA.FTZ R15, R30, R11, R13 ;  /* 0x0000000b1e0f7223 */ /* 0x001fe2000001000d */
        /* <DEDUP_REMOVED lines=17> */
.L_x_61:
[----:B------:R-:W-:Y:S04]  /*4010*/  BSSY B0, `(.L_x_62) ;  /* 0x0000014000007945 */ /* 0x000fe80003800000 */
[----:B------:R-:W-:Y:S05]  /*4020*/  @!P2 BRA `(.L_x_63) ;  /* 0x000000000048a947 */ /* 0x000fea0003800000 */
[C-C-:B------:R-:W-:Y:S01]  /*4030*/  FFMA.FTZ R14, R8.reuse, R29, R19.reuse ;  /* 0x0000001d080e7223 */ /* 0x140fe20000010013 */
[----:B0-----:R-:W-:Y:S01]  /*4040*/  FFMA.FTZ R15, R8, R30, R19 ;  /* 0x0000001e080f7223 */ /* 0x001fe20000010013 */
[----:B------:R-:W-:Y:S02]  /*4050*/  ULDC.64 UR18, c[0x0][0x288] ;  /* 0x0000a20000127ab9 */ /* 0x000fe40000000a00 */
[----:B------:R-:W-:Y:S01]  /*4060*/  FFMA.FTZ R41, R41, R10, -R14 ;  /* 0x0000000a29297223 */ /* 0x000fe2000001080e */
[----:B------:R-:W-:Y:S01]  /*4070*/  FFMA.FTZ R18, R26, R11, -R15 ;  /* 0x0000000b1a127223 */ /* 0x000fe2000001080f */
[----:B------:R-:W-:Y:S01]  /*4080*/  MOV R14, R56 ;  /* 0x00000038000e7202 */ /* 0x000fe20000000f00 */
[----:B------:R-:W-:Y:S01]  /*4090*/  IMAD R17, R5, UR18, RZ ;  /* 0x0000001205117c24 */ /* 0x000fe2000f8e02ff */
[----:B------:R-:W-:Y:S01]  /*40a0*/  MOV R15, R59 ;  /* 0x0000003b000f7202 */ /* 0x000fe20000000f00 */
[----:B------:R-:W-:Y:S01]  /*40b0*/  FMUL.FTZ R41, R41, UR11 ;  /* 0x0000000b29297c20 */ /* 0x000fe20008410000 */
[----:B------:R-:W-:Y:S01]  /*40c0*/  FMUL.FTZ R18, R18, UR11 ;  /* 0x0000000b12127c20 */ /* 0x000fe20008410000 */
[----:B------:R-:W-:-:S02]  /*40d0*/  IMAD R17, R50, UR19, R17 ;  /* 0x0000001332117c24 */ /* 0x000fc4000f8e0211 */
[----:B------:R-:W-:Y:S01]  /*40e0*/  IMAD.WIDE.U32 R14, R50, UR18, R14 ;  /* 0x00000012320e7c25 */ /* 0x000fe2000f8e000e */
[----:B------:R-:W-:Y:S02]  /*40f0*/  ULDC.64 UR18, c[0x0][0x210] ;  /* 0x0000840000127ab9 */ /* 0x000fe40000000a00 */
[----:B------:R-:W-:Y:S02]  /*4100*/  LEA R16, P5, R14, UR18, 0x1 ;  /* 0x000000120e107c11 */ /* 0x000fe4000f8a08ff */
[----:B------:R-:W-:Y:S02]  /*4110*/  IADD3 R17, R15, R17, RZ ;  /* 0x000000110f117210 */ /* 0x000fe40007ffe0ff */
[----:B------:R-:W-:Y:S02]  /*4120*/  F2FP.BF16.F32.PACK_AB R15, R18, R41 ;  /* 0x00000029120f723e */ /* 0x000fe400000010ff */
[----:B------:R-:W-:-:S05]  /*4130*/  LEA.HI.X R17, R14, UR19, R17, 0x1, P5 ;  /* 0x000000130e117c11 */ /* 0x000fca000a8f0c11 */
[----:B------:R1:W-:Y:S02]  /*4140*/  STG.E desc[UR14][R16.64], R15 ;  /* 0x0000000f10007986 */ /* 0x0003e4000c10190e */
.L_x_63:
[----:B------:R-:W-:Y:S05]  /*4150*/  BSYNC B0 ;  /* 0x0000000000007941 */ /* 0x000fea0003800000 */
.L_x_62:
[----:B------:R-:W-:Y:S02]  /*4160*/  SHF.L.U32 R39, R39, 0x10, RZ ;  /* 0x0000001027277819 */ /* 0x000fe400000006ff */
[----:B------:R-:W-:Y:S02]  /*4170*/  SHF.L.U32 R25, R25, 0x10, RZ ;  /* 0x0000001019197819 */ /* 0x000fe400000006ff */
[----:B01----:R-:W-:Y:S01]  /*4180*/  SHF.L.U32 R15, R38, 0x10, RZ ;  /* 0x00000010260f7819 */ /* 0x003fe200000006ff */
[----:B------:R-:W-:Y:S01]  /*4190*/  FADD.FTZ R39, R39, -UR13 ;  /* 0x8000000d27277e21 */ /* 0x000fe20008010000 */
[----:B------:R-:W-:Y:S01]  /*41a0*/  ISETP.LT.U32.AND P0, PT, R53, 0x1c0, !P0 ;  /* 0x000001c03500780c */ /* 0x000fe20004701070 */
[----:B------:R-:W-:Y:S01]  /*41b0*/  FADD.FTZ R25, R25, -UR13 ;  /* 0x8000000d19197e21 */ /* 0x000fe20008010000 */
[----:B------:R-:W-:Y:S01]  /*41c0*/  ISETP.LT.U32.AND P3, PT, R53, 0x1c0, !P3 ;  /* 0x000001c03500780c */ /* 0x000fe20005f61070 */
[----:B------:R-:W-:Y:S01]  /*41d0*/  FMUL.FTZ R39, R39, UR11 ;  /* 0x0000000b27277c20 */ /* 0x000fe20008410000 */
[----:B------:R-:W-:Y:S01]  /*41e0*/  SHF.L.U32 R24, R24, 0x10, RZ ;  /* 0x0000001018187819 */ /* 0x000fe200000006ff */
[----:B------:R-:W-:Y:S01]  /*41f0*/  FMUL.FTZ R26, R25, UR11 ;  /* 0x0000000b191a7c20 */ /* 0x000fe20008410000 */
[----:B------:R-:W-:-:S02]  /*4200*/  SHF.L.U32 R40, R40, 0x10, RZ ;  /* 0x0000001028287819 */ /* 0x000fc400000006ff */
        /* <DEDUP_REMOVED lines=20> */
.L_x_64:
        /* <DEDUP_REMOVED lines=20> */
.L_x_66:
[----:B------:R-:W-:Y:S05]  /*4490*/  BSYNC B0 ;  /* 0x0000000000007941 */ /* 0x000fea0003800000 */
.L_x_65:
[----:B------:R-:W-:Y:S01]  /*44a0*/  FADD.FTZ R40, R40, -UR13 ;  /* 0x8000000d28287e21 */ /* 0x000fe20008010000 */
[----:B------:R-:W-:Y:S01]  /*44b0*/  FADD.FTZ R23, R23, -UR13 ;  /* 0x8000000d17177e21 */ /* 0x000fe20008010000 */
[----:B0-----:R-:W-:Y:S02]  /*44c0*/  SHF.L.U32 R15, R36, 0x10, RZ ;  /* 0x00000010240f7819 */ /* 0x001fe400000006ff */
        /* <DEDUP_REMOVED lines=22> */
.L_x_67:
[----:B------:R-:W-:Y:S04]  /*4630*/  BSSY B0, `(.L_x_68) ;  /* 0x0000013000007945 */ /* 0x000fe80003800000 */
[----:B------:R-:W-:Y:S05]  /*4640*/  @!P3 BRA `(.L_x_69) ;  /* 0x000000000044b947 */ /* 0x000fea0003800000 */
[C-C-:B------:R-:W-:Y:S01]  /*4650*/  FFMA.FTZ R12, R8.reuse, R25, R19.reuse ;  /* 0x00000019080c7223 */ /* 0x140fe20000010013 */
[----:B------:R-:W-:Y:S01]  /*4660*/  ULDC.64 UR18, c[0x0][0x288] ;  /* 0x0000a20000127ab9 */ /* 0x000fe20000000a00 */
[----:B------:R-:W-:Y:S01]  /*4670*/  FFMA.FTZ R19, R8, R24, R19 ;  /* 0x0000001808137223 */ /* 0x000fe20000010013 */
[----:B------:R-:W-:Y:S01]  /*4680*/  MOV R57, R59 ;  /* 0x0000003b00397202 */ /* 0x000fe20000000f00 */
[----:B------:R-:W-:Y:S02]  /*4690*/  IMAD R13, R9, UR18, RZ ;  /* 0x00000012090d7c24 */ /* 0x000fe4000f8e02ff */
[----:B------:R-:W-:Y:S01]  /*46a0*/  FFMA.FTZ R12, R15, R10, -R12 ;  /* 0x0000000a0f0c7223 */ /* 0x000fe2000001080c */
[----:B------:R-:W-:Y:S01]  /*46b0*/  FFMA.FTZ R19, R22, R11, -R19 ;  /* 0x0000000b16137223 */ /* 0x000fe20000010813 */
[----:B------:R-:W-:-:S04]  /*46c0*/  IMAD.WIDE.U32 R56, R48, UR18, R56 ;  /* 0x0000001230387c25 */ /* 0x000fc8000f8e0038 */
[----:B------:R-:W-:Y:S01]  /*46d0*/  FMUL.FTZ R12, R12, UR11 ;  /* 0x0000000b0c0c7c20 */ /* 0x000fe20008410000 */
[----:B------:R-:W-:Y:S01]  /*46e0*/  IMAD R11, R48, UR19, R13 ;  /* 0x00000013300b7c24 */ /* 0x000fe2000f8e020d */
[----:B------:R-:W-:Y:S01]  /*46f0*/  ULDC.64 UR18, c[0x0][0x210] ;  /* 0x0000840000127ab9 */ /* 0x000fe20000000a00 */
[----:B------:R-:W-:Y:S01]  /*4700*/  FMUL.FTZ R13, R19, UR11 ;  /* 0x0000000b130d7c20 */ /* 0x000fe20008410000 */
[C---:B------:R-:W-:Y:S02]  /*4710*/  LEA R10, P0, R56.reuse, UR18, 0x1 ;  /* 0x00000012380a7c11 */ /* 0x040fe4000f8008ff */
[----:B------:R-:W-:Y:S02]  /*4720*/  IADD3 R11, R57, R11, RZ ;  /* 0x0000000b390b7210 */ /* 0x000fe40007ffe0ff */
[----:B------:R-:W-:Y:S02]  /*4730*/  F2FP.BF16.F32.PACK_AB R13, R13, R12 ;  /* 0x0000000c0d0d723e */ /* 0x000fe400000010ff */
[----:B------:R-:W-:-:S05]  /*4740*/  LEA.HI.X R11, R56, UR19, R11, 0x1, P0 ;  /* 0x00000013380b7c11 */ /* 0x000fca00080f0c0b */
[----:B------:R0:W-:Y:S02]  /*4750*/  STG.E desc[UR14][R10.64], R13 ;  /* 0x0000000d0a007986 */ /* 0x0001e4000c10190e */
.L_x_69:
[----:B------:R-:W-:Y:S05]  /*4760*/  BSYNC B0 ;  /* 0x0000000000007941 */ /* 0x000fea0003800000 */
.L_x_68:
[----:B------:R-:W-:Y:S02]  /*4770*/  IADD3 R45, R0, R45, RZ ;  /* 0x0000002d002d7210 */ /* 0x000fe40007ffe0ff */
[----:B------:R-:W-:Y:S02]  /*4780*/  IADD3 R46, R46, 0x1, RZ ;  /* 0x000000012e2e7810 */ /* 0x000fe40007ffe0ff */
[----:B------:R-:W-:-:S13]  /*4790*/  ISETP.GE.AND P0, PT, R45, UR4, PT ;  /* 0x000000042d007c0c */ /* 0x000fda000bf06270 */
[----:B------:R-:W-:Y:S05]  /*47a0*/  @!P0 BRA `(.L_x_70) ;  /* 0xffffffbc00008947 */ /* 0x000fea000383ffff */
.L_x_35:
[----:B------:R-:W1:Y:S01]  /*47b0*/  LDC R6, c[0x0][0xc] ;  /* 0x00000300ff067b82 */ /* 0x000e620000000800 */
[----:B------:R-:W-:Y:S01]  /*47c0*/  ISETP.NE.AND P2, PT, R53, RZ, PT ;  /* 0x000000ff3500720c */ /* 0x000fe20003f45270 */
[----:B------:R-:W-:Y:S06]  /*47d0*/  BSSY B0, `(.L_x_71) ;  /* 0x0000015000007945 */ /* 0x000fec0003800000 */
[----:B------:R-:W2:Y:S08]  /*47e0*/  LDC R7, c[0x0][0x10] ;  /* 0x00000400ff077b82 */ /* 0x000eb00000000800 */
[----:B------:R-:W3:Y:S01]  /*47f0*/  LDC.64 R2, c[0x0][0x258] ;  /* 0x00009600ff027b82 */ /* 0x000ee20000000a00 */
[----:B-1----:R-:W-:-:S02]  /*4800*/  IADD3 R0, R6, -0x1, RZ ;  /* 0xffffffff06007810 */ /* 0x002fc40007ffe0ff */
[----:B------:R-:W-:Y:S02]  /*4810*/  ISETP.NE.AND P1, PT, R6, 0x1, PT ;  /* 0x000000010600780c */ /* 0x000fe40003f25270 */
[----:B------:R-:W-:Y:S02]  /*4820*/  ISETP.NE.AND P0, PT, R0, UR16, PT ;  /* 0x0000001000007c0c */ /* 0x000fe4000bf05270 */
[C---:B--2---:R-:W-:Y:S02]  /*4830*/  SHF.L.U32 R0, R7.reuse, 0x1, RZ ;  /* 0x0000000107007819 */ /* 0x044fe400000006ff */
[----:B------:R-:W-:Y:S02]  /*4840*/  IADD3 R4, R7, -0x1, RZ ;  /* 0xffffffff07047810 */ /* 0x000fe40007ffe0ff */
[----:B------:R-:W-:Y:S02]  /*4850*/  SEL R5, R0, RZ, P1 ;  /* 0x000000ff00057207 */ /* 0x000fe40000800000 */
[----:B------:R-:W-:-:S03]  /*4860*/  ISETP.NE.OR P0, PT, R37, R4, P0 ;  /* 0x000000042500720c */ /* 0x000fc60000705670 */
[----:B---3--:R-:W-:Y:S01]  /*4870*/  IMAD.WIDE.U32 R2, R5, 0x4, R2 ;  /* 0x0000000405027825 */ /* 0x008fe200078e0002 */
[----:B------:R-:W-:Y:S09]  /*4880*/  @P2 BRA `(.L_x_72) ;  /* 0x0000000000242947 */ /* 0x000ff20003800000 */
[----:B------:R-:W1:Y:S01]  /*4890*/  S2R R0, SR_LANEID ;  /* 0x0000000000007919 */ /* 0x000e620000000000 */
[----:B------:R-:W-:Y:S02]  /*48a0*/  VOTEU.ANY UR4, UPT, PT ;  /* 0x0000000000047886 */ /* 0x000fe400038e0100 */
[----:B------:R-:W-:Y:S02]  /*48b0*/  UFLO.U32 UR5, UR4 ;  /* 0x00000004000572bd */ /* 0x000fe400080e0000 */
[----:B------:R-:W2:Y:S04]  /*48c0*/  POPC R5, UR4 ;  /* 0x0000000400057d09 */ /* 0x000ea80008000000 */
[----:B-1----:R-:W-:-:S13]  /*48d0*/  ISETP.EQ.U32.AND P1, PT, R0, UR5, PT ;  /* 0x0000000500007c0c */ /* 0x002fda000bf22070 */
[----:B------:R-:W-:Y:S06]  /*48e0*/  @P1 MEMBAR.ALL.GPU ;  /* 0x0000000000001992 */ /* 0x000fec000000a000 */
[----:B------:R-:W-:-:S00]  /*48f0*/  @P1 ERRBAR ;  /* 0x00000000000019ab */ /* 0x000fc00000000000 */
[----:B------:R-:W-:Y:S06]  /*4900*/  @P1 CGAERRBAR ;  /* 0x00000000000015ab */ /* 0x000fec0000000000 */
[----:B--2---:R1:W-:Y:S02]  /*4910*/  @P1 REDG.E.ADD.S32.STRONG.GPU desc[UR14][R2.64], R5 ;  /* 0x000000050200198e */ /* 0x0043e4000c10e38e */
.L_x_72:
[----:B------:R-:W-:Y:S05]  /*4920*/  BSYNC B0 ;  /* 0x0000000000007941 */ /* 0x000fea0003800000 */
.L_x_71:
[----:B------:R-:W-:Y:S05]  /*4930*/  @P0 EXIT ;  /* 0x000000000000094d */ /* 0x000fea0003800000 */
[----:B------:R-:W-:Y:S05]  /*4940*/  @P2 BRA `(.L_x_73) ;  /* 0x0000000000202947 */ /* 0x000fea0003800000 */
[----:B------:R-:W-:-:S05]  /*4950*/  IMAD R0, R6, R7, RZ ;  /* 0x0000000706007224 */ /* 0x000fca00078e02ff */
[----:B------:R-:W-:-:S13]  /*4960*/  ISETP.NE.AND P0, PT, R0, -0x1, PT ;  /* 0xffffffff0000780c */ /* 0x000fda0003f05270 */
[----:B------:R-:W-:Y:S05]  /*4970*/  @!P0 BRA `(.L_x_73) ;  /* 0x0000000000148947 */ /* 0x000fea0003800000 */
.L_x_74:
[----:B-1----:R-:W2:Y:S04]  /*4980*/  LDG.E.STRONG.GPU R5, desc[UR14][R2.64] ;  /* 0x0000000e02057981 */ /* 0x002ea8000c1ef900 */
[----:B--2---:R-:W-:Y:S01]  /*4990*/  CCTL.IVALL ;  /* 0x00000000ff00798f */ /* 0x004fe20002000000 */
[----:B------:R-:W-:Y:S05]  /*49a0*/  YIELD ;  /* 0x0000000000007946 */ /* 0x000fea0003800000 */
[----:B------:R-:W-:-:S13]  /*49b0*/  ISETP.NE.AND P0, PT, R5, R0, PT ;  /* 0x000000000500720c */ /* 0x000fda0003f05270 */
[----:B------:R-:W-:Y:S05]  /*49c0*/  @P0 BRA `(.L_x_74) ;  /* 0xfffffffc00ec0947 */ /* 0x000fea000383ffff */
.L_x_73:
[----:B------:R-:W-:Y:S05]  /*49d0*/  WARPSYNC.ALL ;  /* 0x0000000000007948 */ /* 0x000fea0003800000 */
[----:B------:R-:W2:Y:S08]  /*49e0*/  LDC.64 R22, c[0x0][0x288] ;  /* 0x0000a200ff167b82 */ /* 0x000eb00000000a00 */
[----:B------:R-:W-:Y:S01]  /*49f0*/  BAR.SYNC.DEFER_BLOCKING 0x0 ;  /* 0x0000000000007b1d */ /* 0x000fe20000010000 */
[----:B--2---:R-:W-:-:S04]  /*4a00*/  LEA.HI R0, P0, R23, R22, RZ, 0x1 ;  /* 0x0000001617007211 */ /* 0x004fc800078108ff */
[----:B-1----:R-:W-:-:S04]  /*4a10*/  IADD3.X R3, RZ, R23, RZ, P0, !PT ;  /* 0x00000017ff037210 */ /* 0x002fc800007fe4ff */
[----:B------:R-:W-:Y:S02]  /*4a20*/  SHF.R.S64 R24, R0, 0x1, R3 ;  /* 0x0000000100187819 */ /* 0x000fe40000001003 */
[----:B------:R-:W-:Y:S02]  /*4a30*/  SHF.R.S32.HI R0, RZ, 0x1f, R53 ;  /* 0x0000001fff007819 */ /* 0x000fe40000011435 */
[----:B------:R-:W-:Y:S02]  /*4a40*/  SHF.R.S32.HI R25, RZ, 0x1, R3 ;  /* 0x00000001ff197819 */ /* 0x000fe40000011403 */
[----:B------:R-:W-:-:S04]  /*4a50*/  ISETP.GT.U32.AND P0, PT, R24, R53, PT ;  /* 0x000000351800720c */ /* 0x000fc80003f04070 */
[----:B------:R-:W-:-:S13]  /*4a60*/  ISETP.GT.AND.EX P0, PT, R25, R0, PT, P0 ;  /* 0x000000001900720c */ /* 0x000fda0003f04300 */
[----:B------:R-:W-:Y:S05]  /*4a70*/  @!P0 EXIT ;  /* 0x000000000000894d */ /* 0x000fea0003800000 */
[C---:B------:R-:W-:Y:S01]  /*4a80*/  IMAD.WIDE.U32 R2, R22.reuse, 0x3, RZ ;  /* 0x0000000316027825 */ /* 0x040fe200078e00ff */
[----:B------:R-:W-:Y:S01]  /*4a90*/  LEA R5, R23, R23, 0x1 ;  /* 0x0000001717057211 */ /* 0x000fe200078e08ff */
[----:B------:R-:W1:Y:S01]  /*4aa0*/  LDC.64 R14, c[0x0][0x218] ;  /* 0x00008600ff0e7b82 */ /* 0x000e620000000a00 */
[----:B------:R-:W-:Y:S01]  /*4ab0*/  SHF.L.U64.HI R23, R22, 0x2, R23 ;  /* 0x0000000216177819 */ /* 0x000fe20000010217 */
[----:B------:R-:W-:Y:S01]  /*4ac0*/  ULDC.64 UR4, c[0x0][0x268] ;  /* 0x00009a0000047ab9 */ /* 0x000fe20000000a00 */
[----:B------:R-:W-:Y:S02]  /*4ad0*/  IADD3 R5, R3, R5, RZ ;  /* 0x0000000503057210 */ /* 0x000fe40007ffe0ff */
[----:B------:R-:W-:Y:S02]  /*4ae0*/  SHF.L.U64.HI R31, R24, 0x2, R25 ;  /* 0x00000002181f7819 */ /* 0x000fe40000010219 */
[----:B------:R-:W-:Y:S01]  /*4af0*/  LEA.HI R2, P0, R5, R2, RZ, 0x1 ;  /* 0x0000000205027211 */ /* 0x000fe200078108ff */
[----:B------:R-:W2:Y:S03]  /*4b00*/  LDC.64 R16, c[0x0][0x220] ;  /* 0x00008800ff107b82 */ /* 0x000ea60000000a00 */
[----:B------:R-:W-:-:S04]  /*4b10*/  IADD3.X R5, RZ, R5, RZ, P0, !PT ;  /* 0x00000005ff057210 */ /* 0x000fc800007fe4ff */
[--C-:B------:R-:W-:Y:S02]  /*4b20*/  SHF.R.S64 R27, R2, 0x1, R5.reuse ;  /* 0x00000001021b7819 */ /* 0x100fe40000001005 */
[----:B------:R-:W-:-:S04]  /*4b30*/  SHF.R.S32.HI R2, RZ, 0x1, R5 ;  /* 0x00000001ff027819 */ /* 0x000fc80000011405 */
[----:B------:R-:W-:-:S07]  /*4b40*/  SHF.L.U64.HI R29, R27, 0x2, R2 ;  /* 0x000000021b1d7819 */ /* 0x000fce0000010202 */
.L_x_75:
[----:B------:R-:W-:-:S04]  /*4b50*/  LEA R6, P0, R53, UR4, 0x2 ;  /* 0x0000000435067c11 */ /* 0x000fc8000f8010ff */
[----:B------:R-:W-:Y:S02]  /*4b60*/  LEA.HI.X R7, R53, UR5, R0, 0x2, P0 ;  /* 0x0000000535077c11 */ /* 0x000fe400080f1400 */
[-C--:B------:R-:W-:Y:S02]  /*4b70*/  LEA R8, P0, R24, R6.reuse, 0x2 ;  /* 0x0000000618087211 */ /* 0x080fe400078010ff */
[-C--:B------:R-:W-:Y:S01]  /*4b80*/  LEA R12, P1, R22, R6.reuse, 0x2 ;  /* 0x00000006160c7211 */ /* 0x080fe200078210ff */
[----:B---3--:R-:W3:Y:S01]  /*4b90*/  LDG.E R18, desc[UR14][R6.64] ;  /* 0x0000000e06127981 */ /* 0x008ee2000c1e1900 */
[----:B0-----:R-:W-:Y:S02]  /*4ba0*/  LEA R10, P2, R27, R6, 0x2 ;  /* 0x000000061b0a7211 */ /* 0x001fe400078410ff */
[----:B------:R-:W-:Y:S02]  /*4bb0*/  IADD3.X R9, R7, R31, RZ, P0, !PT ;  /* 0x0000001f07097210 */ /* 0x000fe400007fe4ff */
[----:B------:R-:W-:-:S02]  /*4bc0*/  IADD3.X R13, R23, R7, RZ, P1, !PT ;  /* 0x00000007170d7210 */ /* 0x000fc40000ffe4ff */
[----:B------:R-:W-:Y:S01]  /*4bd0*/  IADD3.X R11, R7, R29, RZ, P2, !PT ;  /* 0x0000001d070b7210 */ /* 0x000fe200017fe4ff */
[----:B------:R-:W3:Y:S04]  /*4be0*/  LDG.E R19, desc[UR14][R8.64] ;  /* 0x0000000e08137981 */ /* 0x000ee8000c1e1900 */
[----:B------:R-:W4:Y:S04]  /*4bf0*/  LDG.E R20, desc[UR14][R12.64] ;  /* 0x0000000e0c147981 */ /* 0x000f28000c1e1900 */
[----:B------:R-:W4:Y:S01]  /*4c00*/  LDG.E R21, desc[UR14][R10.64] ;  /* 0x0000000e0a157981 */ /* 0x000f22000c1e1900 */
[----:B------:R-:W-:-:S02]  /*4c10*/  SHF.L.U32 R5, R53, 0x1, RZ ;  /* 0x0000000135057819 */ /* 0x000fc400000006ff */
[----:B------:R-:W-:-:S03]  /*4c20*/  IADD3 R53, R53, 0x1c0, RZ ;  /* 0x000001c035357810 */ /* 0x000fc60007ffe0ff */
[----:B-1----:R-:W-:-:S04]  /*4c30*/  IMAD.WIDE R2, R5, 0x4, R14 ;  /* 0x0000000405027825 */ /* 0x002fc800078e020e */
[----:B--2---:R-:W-:Y:S01]  /*4c40*/  IMAD.WIDE R4, R5, 0x4, R16 ;  /* 0x0000000405047825 */ /* 0x004fe200078e0210 */
[----:B------:R-:W-:Y:S02]  /*4c50*/  ISETP.GT.U32.AND P0, PT, R24, R53, PT ;  /* 0x000000351800720c */ /* 0x000fe40003f04070 */
[----:B------:R-:W-:-:S04]  /*4c60*/  SHF.R.S32.HI R0, RZ, 0x1f, R53 ;  /* 0x0000001fff007819 */ /* 0x000fc80000011435 */
[----:B------:R-:W-:Y:S01]  /*4c70*/  ISETP.GT.AND.EX P0, PT, R25, R0, PT, P0 ;  /* 0x000000001900720c */ /* 0x000fe20003f04300 */
[----:B---3--:R3:W-:Y:S04]  /*4c80*/  STG.E.64 desc[UR14][R2.64], R18 ;  /* 0x0000001202007986 */ /* 0x0087e8000c101b0e */
[----:B----4-:R3:W-:Y:S08]  /*4c90*/  STG.E.64 desc[UR14][R4.64], R20 ;  /* 0x0000001404007986 */ /* 0x0107f0000c101b0e */
[----:B------:R-:W-:Y:S05]  /*4ca0*/  @P0 BRA `(.L_x_75) ;  /* 0xfffffffc00a80947 */ /* 0x000fea000383ffff */
[----:B------:R-:W-:Y:S05]  /*4cb0*/  EXIT ;  /* 0x000000000000794d */ /* 0x000fea0003800000 */
.L_x_76:
        /* <DEDUP_REMOVED lines=12> */
.L_x_3252:


//--------------------- .text._Z35group_norm_nhwc_bwd_one_pass_kernelI11Bf16IOFp32WLi256ELi28ELi448EEv26Group_norm_nhwc_bwd_params --------------------------
	.section	.text._Z35group_norm_nhwc_bwd_one_pass_kernelI11Bf16IOFp32WLi256ELi28ELi448EEv26Group_norm_nhwc_bwd_params,"ax",@progbits
	.align	128
        .global         _Z35group_norm_nhwc_bwd_one_pass_kernelI11Bf16IOFp32WLi256ELi28ELi448EEv26Group_norm_nhwc_bwd_params
        .type           _Z35group_norm_nhwc_bwd_one_pass_kernelI11Bf16IOFp32WLi256ELi28ELi448EEv26Group_norm_nhwc_bwd_params,@function
        .size           _Z35group_norm_nhwc_bwd_one_pass_kernelI11Bf16IOFp32WLi256ELi28ELi448EEv26Group_norm_nhwc_bwd_params,(.L_x_3253 - _Z35group_norm_nhwc_bwd_one_pass_kernelI11Bf16IOFp32WLi256ELi28ELi448EEv26Group_norm_nhwc_bwd_params)
        .other          _Z35group_norm_nhwc_bwd_one_pass_kernelI11Bf16IOFp32WLi256ELi28ELi448EEv26Group_norm_nhwc_bwd_params,@"STO_CUDA_ENTRY STV_DEFAULT"
_Z35group_norm_nhwc_bwd_one_pass_kernelI11Bf16IOFp32WLi256ELi28ELi448EEv26Group_norm_nhwc_bwd_params:
.text._Z35group_norm_nhwc_bwd_one_pass_kernelI11Bf16IOFp32WLi256ELi28ELi448EEv26Group_norm_nhwc_bwd_params:
        /* <DEDUP_REMOVED lines=11> */
[----:B------:R-:W-:Y:S01]  /*00b0*/  SHF.R.U32.HI R4, RZ, 0x1, R0 ;  /* 0x00000001ff047819 */ /* 0x000fe20000011600 */
[----:B------:R-:W-:Y:S01]  /*00c0*/  ULDC.64 UR18, c[0x0][0x290] ;  /* 0x0000a40000127ab9 */ /* 0x000fe20000000a00 */
[----:B------:R-:W-:Y:S01]  /*00d0*/  ISETP.GE.U32.AND P1, PT, R0, 0x1c0, PT ;  /* 0x000001c00000780c */ /* 0x000fe20003f26070 */
[----:B------:R-:W-:Y:S01]  /*00e0*/  ULDC.64 UR12, c[0x0][0x288] ;  /* 0x0000a200000c7ab9 */ /* 0x000fe20000000a00 */
[----:B------:R-:W1:Y:S01]  /*00f0*/  S2R R67, SR_LANEID ;  /* 0x0000000000437919 */ /* 0x000e620000000000 */
[----:B------:R-:W-:Y:S01]  /*0100*/  IMAD.WIDE.U32 R4, R4, -0x6db6db6d, RZ ;  /* 0x9249249304047825 */ /* 0x000fe200078e00ff */
[----:B------:R-:W-:Y:S01]  /*0110*/  UIMAD.WIDE.U32 UR8, UR12, 0x3, URZ ;  /* 0x000000030c0878a5 */ /* 0x000fe2000f8e003f */
[----:B------:R-:W0:Y:S01]  /*0120*/  LDC R2, c[0x0][0x2ac] ;  /* 0x0000ab00ff027b82 */ /* 0x000e220000000800 */
[----:B------:R-:W-:Y:S01]  /*0130*/  UIMAD UR10, UR13, 0x3, URZ ;  /* 0x000000030d0a78a4 */ /* 0x000fe2000f8e023f */
[----:B------:R-:W-:Y:S01]  /*0140*/  LOP3.LUT R3, R3, 0xfffffffd, RZ, 0xc0, !PT ;  /* 0xfffffffd03037812 */ /* 0x000fe200078ec0ff */
[----:B------:R-:W-:Y:S01]  /*0150*/  ULEA.HI UR11, UP0, UR13, UR12, URZ, 0x1 ;  /* 0x0000000c0d0b7291 */ /* 0x000fe2000f81083f */
[----:B------:R-:W-:Y:S01]  /*0160*/  SHF.R.U32.HI R5, RZ, 0x2, R5 ;  /* 0x00000002ff057819 */ /* 0x000fe20000011605 */
[----:B------:R-:W-:-:S02]  /*0170*/  UIADD3 UR10, UR9, UR10, URZ ;  /* 0x0000000a090a7290 */ /* 0x000fc4000fffe03f */
[----:B------:R-:W-:Y:S01]  /*0180*/  UIADD3.X UR12, URZ, UR13, URZ, UP0, !UPT ;  /* 0x0000000d3f0c7290 */ /* 0x000fe200087fe43f */
[----:B------:R-:W2:Y:S01]  /*0190*/  S2UR UR7, SR_CgaCtaId ;  /* 0x00000000000779c3 */ /* 0x000ea20000008800 */
[----:B------:R-:W-:Y:S01]  /*01a0*/  IMAD R57, R5, -0xe, R0 ;  /* 0xfffffff205397824 */ /* 0x000fe200078e0200 */
[----:B------:R-:W-:Y:S01]  /*01b0*/  ULEA.HI UR9, UP0, UR10, UR8, URZ, 0x1 ;  /* 0x000000080a097291 */ /* 0x000fe2000f81083f */
[----:B------:R-:W-:Y:S01]  /*01c0*/  UMOV UR4, 0x400 ;  /* 0x0000040000047882 */ /* 0x000fe20000000000 */
[----:B------:R-:W-:Y:S02]  /*01d0*/  USHF.R.S32.HI UR8, URZ, 0x1, UR12 ;  /* 0x000000013f087899 */ /* 0x000fe4000801140c */
[----:B------:R-:W-:Y:S01]  /*01e0*/  SHF.L.U32 R57, R57, 0x1, RZ ;  /* 0x0000000139397819 */ /* 0x000fe200000006ff */
[----:B------:R-:W-:Y:S01]  /*01f0*/  UIADD3.X UR10, URZ, UR10, URZ, UP0, !UPT ;  /* 0x0000000a3f0a7290 */ /* 0x000fe200087fe43f */
[----:B------:R-:W-:-:S03]  /*0200*/  ULDC.U8 UR17, c[0x0][0x2a4] ;  /* 0x0000a90000117ab9 */ /* 0x000fc60000000000 */
[----:B------:R-:W-:Y:S02]  /*0210*/  USHF.R.S64 UR9, UR9, 0x1, UR10 ;  /* 0x0000000109097899 */ /* 0x000fe4000800100a */
[----:B------:R-:W-:Y:S01]  /*0220*/  USHF.R.S32.HI UR10, URZ, 0x1, UR10 ;  /* 0x000000013f0a7899 */ /* 0x000fe2000801140a */
[----:B0-----:R-:W-:Y:S01]  /*0230*/  IMAD R2, R2, UR16, R5 ;  /* 0x0000001002027c24 */ /* 0x001fe2000f8e0205 */
[----:B------:R-:W-:Y:S02]  /*0240*/  SHF.R.S32.HI R5, RZ, 0x1f, R0 ;  /* 0x0000001fff057819 */ /* 0x000fe40000011400 */
[----:B------:R-:W-:Y:S02]  /*0250*/  USHF.L.U64.HI UR10, UR9, 0x2, UR10 ;  /* 0x00000002090a7899 */ /* 0x000fe4000801020a */
[C---:B------:R-:W-:Y:S02]  /*0260*/  ISETP.LT.U32.AND P0, PT, R2.reuse, UR18, PT ;  /* 0x0000001202007c0c */ /* 0x040fe4000bf01070 */
[----:B------:R-:W-:Y:S01]  /*0270*/  SHF.R.S32.HI R6, RZ, 0x1f, R2 ;  /* 0x0000001fff067819 */ /* 0x000fe20000011402 */
[----:B--2---:R-:W-:Y:S01]  /*0280*/  ULEA UR4, UR7, UR4, 0x18 ;  /* 0x0000000407047291 */ /* 0x004fe2000f8ec03f */
[----:B------:R-:W-:Y:S01]  /*0290*/  IADD3 R66, R2, 0x20, RZ ;  /* 0x0000002002427810 */ /* 0x000fe20007ffe0ff */
[----:B------:R-:W-:Y:S01]  /*02a0*/  USHF.R.S64 UR7, UR11, 0x1, UR12 ;  /* 0x000000010b077899 */ /* 0x000fe2000800100c */
[----:B------:R-:W-:-:S02]  /*02b0*/  ISETP.LT.AND.EX P0, PT, R6, UR19, !P1, P0 ;  /* 0x0000001306007c0c */ /* 0x000fc4000cf01300 */
[C---:B------:R-:W-:Y:S01]  /*02c0*/  IADD3 R65, R2.reuse, 0x40, RZ ;  /* 0x0000004002417810 */ /* 0x040fe20007ffe0ff */
[----:B------:R-:W-:Y:S01]  /*02d0*/  USHF.L.U64.HI UR8, UR7, 0x2, UR8 ;  /* 0x0000000207087899 */ /* 0x000fe20008010208 */
[C---:B------:R-:W-:Y:S02]  /*02e0*/  IADD3 R64, R2.reuse, 0x60, RZ ;  /* 0x0000006002407810 */ /* 0x040fe40007ffe0ff */
[C---:B------:R-:W-:Y:S02]  /*02f0*/  IADD3 R63, R2.reuse, 0x80, RZ ;  /* 0x00000080023f7810 */ /* 0x040fe40007ffe0ff */
[----:B------:R-:W-:Y:S02]  /*0300*/  IADD3 R62, R2, 0xa0, RZ ;  /* 0x000000a0023e7810 */ /* 0x000fe40007ffe0ff */
[----:B------:R-:W-:Y:S02]  /*0310*/  LEA.HI R5, R5, R0, RZ, 0x5 ;  /* 0x0000000005057211 */ /* 0x000fe400078f28ff */
[----:B------:R-:W-:-:S02]  /*0320*/  ISETP.LT.U32.AND P5, PT, R66, UR18, PT ;  /* 0x0000001242007c0c */ /* 0x000fc4000bfa1070 */
[----:B------:R-:W-:Y:S02]  /*0330*/  ISETP.LT.U32.AND P4, PT, R65, UR18, PT ;  /* 0x0000001241007c0c */ /* 0x000fe4000bf81070 */
[----:B------:R-:W-:Y:S02]  /*0340*/  @P0 LOP3.LUT R3, R3, 0x2, RZ, 0xfc, !PT ;  /* 0x0000000203030812 */ /* 0x000fe400078efcff */
[----:B------:R-:W-:Y:S02]  /*0350*/  ISETP.LT.U32.AND P3, PT, R64, UR18, PT ;  /* 0x0000001240007c0c */ /* 0x000fe4000bf61070 */
[----:B------:R-:W-:Y:S02]  /*0360*/  ISETP.LT.U32.AND P2, PT, R63, UR18, PT ;  /* 0x000000123f007c0c */ /* 0x000fe4000bf41070 */
[----:B------:R-:W-:Y:S02]  /*0370*/  SHF.R.S32.HI R9, RZ, 0x1f, R66 ;  /* 0x0000001fff097819 */ /* 0x000fe40000011442 */
[----:B------:R-:W-:-:S02]  /*0380*/  SHF.R.S32.HI R8, RZ, 0x1f, R65 ;  /* 0x0000001fff087819 */ /* 0x000fc40000011441 */
[----:B------:R-:W-:Y:S02]  /*0390*/  SHF.R.S32.HI R7, RZ, 0x1f, R64 ;  /* 0x0000001fff077819 */ /* 0x000fe40000011440 */
[----:B------:R-:W-:Y:S02]  /*03a0*/  SHF.R.S32.HI R6, RZ, 0x1f, R63 ;  /* 0x0000001fff067819 */ /* 0x000fe4000001143f */
[----:B------:R-:W-:Y:S02]  /*03b0*/  ISETP.LT.U32.AND P0, PT, R62, UR18, PT ;  /* 0x000000123e007c0c */ /* 0x000fe4000bf01070 */
[----:B------:R-:W-:Y:S02]  /*03c0*/  SHF.R.S32.HI R4, RZ, 0x1f, R62 ;  /* 0x0000001fff047819 */ /* 0x000fe4000001143e */
[----:B------:R-:W-:Y:S02]  /*03d0*/  IADD3 R61, R2, 0xc0, RZ ;  /* 0x000000c0023d7810 */ /* 0x000fe40007ffe0ff */
[----:B------:R-:W-:-:S02]  /*03e0*/  SHF.R.S32.HI R5, RZ, 0x5, R5 ;  /* 0x00000005ff057819 */ /* 0x000fc40000011405 */
[----:B------:R-:W-:Y:S02]  /*03f0*/  ISETP.LT.AND.EX P5, PT, R9, UR19, !P1, P5 ;  /* 0x0000001309007c0c */ /* 0x000fe4000cfa1350 */
[----:B------:R-:W-:Y:S02]  /*0400*/  ISETP.LT.AND.EX P4, PT, R8, UR19, !P1, P4 ;  /* 0x0000001308007c0c */ /* 0x000fe4000cf81340 */
[----:B------:R-:W-:Y:S02]  /*0410*/  ISETP.LT.AND.EX P3, PT, R7, UR19, !P1, P3 ;  /* 0x0000001307007c0c */ /* 0x000fe4000cf61330 */
[----:B------:R-:W-:Y:S02]  /*0420*/  ISETP.LT.AND.EX P2, PT, R6, UR19, !P1, P2 ;  /* 0x0000001306007c0c */ /* 0x000fe4000cf41320 */
[----:B------:R-:W-:Y:S02]  /*0430*/  ISETP.LT.AND.EX P1, PT, R4, UR19, !P1, P0 ;  /* 0x0000001304007c0c */ /* 0x000fe4000cf21300 */
[----:B------:R-:W-:-:S02]  /*0440*/  IADD3 R58, R2, 0xe0, RZ ;  /* 0x000000e0023a7810 */ /* 0x000fc40007ffe0ff */
[----:B------:R-:W-:Y:S02]  /*0450*/  SHF.R.S32.HI R4, RZ, 0x1f, R61 ;  /* 0x0000001fff047819 */ /* 0x000fe4000001143d */
[----:B------:R-:W-:Y:S01]  /*0460*/  LEA R60, R5, UR4, 0x3 ;  /* 0x00000004053c7c11 */ /* 0x000fe2000f8e18ff */
[----:B-1----:R-:W-:-:S06]  /*0470*/  UMOV UR4, URZ ;  /* 0x0000003f00047c82 */ /* 0x002fcc0008000000 */
.L_x_128:
[----:B0-----:R-:W0:Y:S01]  /*0480*/  LDC R10, c[0x0][0x2a0] ;  /* 0x0000a800ff0a7b82 */ /* 0x001e220000000800 */
[----:B------:R-:W-:Y:S01]  /*0490*/  LOP3.LUT P6, RZ, R3, 0x2, RZ, 0xc0, !PT ;  /* 0x0000000203ff7812 */ /* 0x000fe200078cc0ff */
[----:B------:R-:W-:Y:S01]  /*04a0*/  ULDC.64 UR12, c[0x0][0x298] ;  /* 0x0000a600000c7ab9 */ /* 0x000fe20000000a00 */
[----:B------:R-:W-:Y:S02]  /*04b0*/  SHF.R.S32.HI R14, RZ, 0x1f, R2 ;  /* 0x0000001fff0e7819 */ /* 0x000fe40000011402 */
[----:B------:R-:W-:Y:S02]  /*04c0*/  CS2R R44, SRZ ;  /* 0x00000000002c7805 */ /* 0x000fe4000001ff00 */
[----:B------:R-:W-:Y:S02]  /*04d0*/  SHF.R.S32.HI R16, RZ, 0x1f, R66 ;  /* 0x0000001fff107819 */ /* 0x000fe40000011442 */
[----:B------:R-:W-:Y:S01]  /*04e0*/  SHF.R.S32.HI R18, RZ, 0x1f, R65 ;  /* 0x0000001fff127819 */ /* 0x000fe20000011441 */
[----:B------:R-:W1:Y:S01]  /*04f0*/  @P5 LDC.64 R34, c[0x0][0x230] ;  /* 0x00008c00ff225b82 */ /* 0x000e620000000a00 */
[----:B------:R-:W-:-:S02]  /*0500*/  SHF.R.S32.HI R40, RZ, 0x1f, R62 ;  /* 0x0000001fff287819 */ /* 0x000fc4000001143e */
[----:B------:R-:W-:-:S05]  /*0510*/  SHF.R.S32.HI R43, RZ, 0x1f, R61 ;  /* 0x0000001fff2b7819 */ /* 0x000fca000001143d */
[----:B------:R-:W2:Y:S01]  /*0520*/  @P6 LDC.64 R12, c[0x0][0x288] ;  /* 0x0000a200ff0c6b82 */ /* 0x000ea20000000a00 */
[----:B0-----:R-:W-:-:S07]  /*0530*/  IABS R9, R10 ;  /* 0x0000000a00097213 */ /* 0x001fce0000000000 */
[----:B------:R-:W0:Y:S01]  /*0540*/  @P6 LDC.64 R38, c[0x0][0x230] ;  /* 0x00008c00ff266b82 */ /* 0x000e220000000a00 */
[----:B------:R-:W3:Y:S07]  /*0550*/  I2F.RP R6, R9 ;  /* 0x0000000900067306 */ /* 0x000eee0000209400 */
[----:B------:R-:W4:Y:S08]  /*0560*/  @P6 LDC.64 R36, c[0x0][0x228] ;  /* 0x00008a00ff246b82 */ /* 0x000f300000000a00 */
[----:B------:R-:W1:Y:S01]  /*0570*/  @P5 LDC.64 R32, c[0x0][0x228] ;  /* 0x00008a00ff205b82 */ /* 0x000e620000000a00 */
[----:B---3--:R-:W3:Y:S07]  /*0580*/  MUFU.RCP R6, R6 ;  /* 0x0000000600067308 */ /* 0x008eee0000001000 */
[----:B------:R-:W1:Y:S08]  /*0590*/  @P4 LDC.64 R30, c[0x0][0x230] ;  /* 0x00008c00ff1e4b82 */ /* 0x000e700000000a00 */
[----:B------:R-:W1:Y:S01]  /*05a0*/  @P4 LDC.64 R28, c[0x0][0x228] ;  /* 0x00008a00ff1c4b82 */ /* 0x000e620000000a00 */
[----:B---3--:R-:W-:-:S04]  /*05b0*/  IADD3 R4, R6, 0xffffffe, RZ ;  /* 0x0ffffffe06047810 */ /* 0x008fc80007ffe0ff */
[----:B------:R3:W2:Y:S03]  /*05c0*/  F2I.FTZ.U32.TRUNC.NTZ R5, R4 ;  /* 0x0000000400057305 */ /* 0x0006a6000021f000 */
[----:B------:R-:W1:Y:S01]  /*05d0*/  @P3 LDC.64 R26, c[0x0][0x230] ;  /* 0x00008c00ff1a3b82 */ /* 0x000e620000000a00 */
[----:B---3--:R-:W-:-:S07]  /*05e0*/  HFMA2.MMA R4, -RZ, RZ, 0, 0 ;  /* 0x00000000ff047435 */ /* 0x008fce00000001ff */
[----:B------:R-:W3:Y:S01]  /*05f0*/  @P3 LDC.64 R24, c[0x0][0x228] ;  /* 0x00008a00ff183b82 */ /* 0x000ee20000000a00 */
[----:B--2---:R-:W-:-:S07]  /*0600*/  IADD3 R8, RZ, -R5, RZ ;  /* 0x80000005ff087210 */ /* 0x004fce0007ffe0ff */
[----:B------:R-:W2:Y:S01]  /*0610*/  @P2 LDC.64 R22, c[0x0][0x230] ;  /* 0x00008c00ff162b82 */ /* 0x000ea20000000a00 */
[----:B------:R-:W-:Y:S01]  /*0620*/  IMAD R7, R8, R9, RZ ;  /* 0x0000000908077224 */ /* 0x000fe200078e02ff */
[----:B------:R-:W-:-:S03]  /*0630*/  IABS R8, UR6 ;  /* 0x0000000600087c13 */ /* 0x000fc60008000000 */
[----:B------:R-:W-:Y:S01]  /*0640*/  IMAD.HI.U32 R5, R5, R7, R4 ;  /* 0x0000000705057227 */ /* 0x000fe200078e0004 */
[----:B------:R-:W-:-:S05]  /*0650*/  LOP3.LUT R4, R10, UR6, RZ, 0x3c, !PT ;  /* 0x000000060a047c12 */ /* 0x000fca000f8e3cff */
[----:B------:R-:W-:-:S05]  /*0660*/  IMAD.HI.U32 R5, R5, R8, RZ ;  /* 0x0000000805057227 */ /* 0x000fca00078e00ff */
[----:B------:R-:W-:-:S05]  /*0670*/  IADD3 R6, -R5, RZ, RZ ;  /* 0x000000ff05067210 */ /* 0x000fca0007ffe1ff */
[----:B------:R-:W-:Y:S01]  /*0680*/  IMAD R6, R9, R6, R8 ;  /* 0x0000000609067224 */ /* 0x000fe200078e0208 */
[----:B------:R-:W-:-:S04]  /*0690*/  SHF.R.S32.HI R8, RZ, 0x1f, R57 ;  /* 0x0000001fff087819 */ /* 0x000fc80000011439 */
[----:B------:R-:W-:-:S13]  /*06a0*/  ISETP.GT.U32.AND P0, PT, R9, R6, PT ;  /* 0x000000060900720c */ /* 0x000fda0003f04070 */
[-C--:B------:R-:W-:Y:S02]  /*06b0*/  @!P0 IADD3 R6, R6, -R9.reuse, RZ ;  /* 0x8000000906068210 */ /* 0x080fe40007ffe0ff */
[----:B------:R-:W-:Y:S02]  /*06c0*/  @!P0 IADD3 R5, R5, 0x1, RZ ;  /* 0x0000000105058810 */ /* 0x000fe40007ffe0ff */
[----:B------:R-:W-:Y:S02]  /*06d0*/  ISETP.GT.U32.AND P0, PT, R9, R6, PT ;  /* 0x000000060900720c */ /* 0x000fe40003f04070 */
[----:B------:R-:W-:-:S04]  /*06e0*/  IADD3 R7, R6, -R9, RZ ;  /* 0x8000000906077210 */ /* 0x000fc80007ffe0ff */
[----:B------:R-:W-:Y:S02]  /*06f0*/  SEL R7, R7, R6, !P0 ;  /* 0x0000000607077207 */ /* 0x000fe40004000000 */
[----:B------:R-:W-:-:S13]  /*0700*/  ISETP.GE.U32.AND P0, PT, R6, R9, PT ;  /* 0x000000090600720c */ /* 0x000fda0003f06070 */
[----:B------:R-:W-:Y:S02]  /*0710*/  @P0 IADD3 R5, R5, 0x1, RZ ;  /* 0x0000000105050810 */ /* 0x000fe40007ffe0ff */
[----:B------:R-:W-:Y:S02]  /*0720*/  ISETP.LE.AND P0, PT, RZ, UR6, PT ;  /* 0x00000006ff007c0c */ /* 0x000fe4000bf03270 */
[----:B------:R-:W-:-:S11]  /*0730*/  MOV R9, R5 ;  /* 0x0000000500097202 */ /* 0x000fd60000000f00 */
[----:B------:R-:W-:Y:S02]  /*0740*/  @!P0 IADD3 R7, -R7, RZ, RZ ;  /* 0x000000ff07078210 */ /* 0x000fe40007ffe1ff */
[----:B------:R-:W-:Y:S02]  /*0750*/  ISETP.GE.AND P0, PT, R4, RZ, PT ;  /* 0x000000ff0400720c */ /* 0x000fe40003f06270 */
[----:B------:R-:W-:-:S11]  /*0760*/  LOP3.LUT R4, RZ, R10, RZ, 0x33, !PT ;  /* 0x0000000aff047212 */ /* 0x000fd600078e33ff */
[----:B------:R-:W-:Y:S02]  /*0770*/  @!P0 IADD3 R9, -R9, RZ, RZ ;  /* 0x000000ff09098210 */ /* 0x000fe40007ffe1ff */
[----:B------:R-:W-:Y:S02]  /*0780*/  ISETP.NE.AND P0, PT, R10, RZ, PT ;  /* 0x000000ff0a00720c */ /* 0x000fe40003f05270 */
[----:B------:R-:W0:Y:S02]  /*0790*/  @P5 LDC.64 R10, c[0x0][0x288] ;  /* 0x0000a200ff0a5b82 */ /* 0x000e240000000a00 */
[C---:B------:R-:W-:Y:S02]  /*07a0*/  SEL R55, R4.reuse, R7, !P0 ;  /* 0x0000000704377207 */ /* 0x040fe40004000000 */
[----:B------:R-:W-:-:S03]  /*07b0*/  SEL R9, R4, R9, !P0 ;  /* 0x0000000904097207 */ /* 0x000fc60004000000 */
[----:B------:R-:W-:Y:S01]  /*07c0*/  IMAD R5, R55, 0x1c, RZ ;  /* 0x0000001c37057824 */ /* 0x000fe200078e02ff */
[----:B------:R-:W-:-:S04]  /*07d0*/  SHF.R.S32.HI R4, RZ, 0x1f, R9 ;  /* 0x0000001fff047819 */ /* 0x000fc80000011409 */
[----:B------:R-:W-:Y:S01]  /*07e0*/  IADD3 R6, P0, R57, R5, RZ ;  /* 0x0000000539067210 */ /* 0x000fe20007f1e0ff */
[----:B------:R-:W-:-:S03]  /*07f0*/  IMAD R4, R4, UR12, RZ ;  /* 0x0000000c04047c24 */ /* 0x000fc6000f8e02ff */
[----:B------:R-:W-:Y:S01]  /*0800*/  LEA.HI.X.SX32 R7, R5, R8, 0x1, P0 ;  /* 0x0000000805077211 */ /* 0x000fe200000f0eff */
[C---:B------:R-:W-:Y:S02]  /*0810*/  IMAD R15, R9.reuse, UR13, R4 ;  /* 0x0000000d090f7c24 */ /* 0x040fe4000f8e0204 */
[----:B------:R-:W-:Y:S02]  /*0820*/  @P6 IMAD R4, R14, R12, RZ ;  /* 0x0000000c0e046224 */ /* 0x000fe400078e02ff */
[----:B------:R-:W-:Y:S01]  /*0830*/  IMAD.WIDE.U32 R6, R9, UR12, R6 ;  /* 0x0000000c09067c25 */ /* 0x000fe2000f8e0006 */
[----:B------:R-:W-:-:S03]  /*0840*/  ULDC.64 UR12, c[0x0][0x290] ;  /* 0x0000a400000c7ab9 */ /* 0x000fc60000000a00 */
[----:B------:R-:W-:Y:S01]  /*0850*/  @P6 IMAD R17, R2, R13, R4 ;  /* 0x0000000d02116224 */ /* 0x000fe200078e0204 */
[----:B------:R-:W-:Y:S01]  /*0860*/  IADD3 R9, R7, R15, RZ ;  /* 0x0000000f07097210 */ /* 0x000fe20007ffe0ff */
[----:B0-----:R-:W-:Y:S01]  /*0870*/  @P5 IMAD R16, R16, R10, RZ ;  /* 0x0000000a10105224 */ /* 0x001fe200078e02ff */
[----:B------:R-:W-:-:S03]  /*0880*/  @P6 MOV R8, R6 ;  /* 0x0000000600086202 */ /* 0x000fc60000000f00 */
[----:B------:R-:W-:Y:S01]  /*0890*/  @P5 IMAD R19, R66, R11, R16 ;  /* 0x0000000b42135224 */ /* 0x000fe200078e0210 */
[----:B------:R-:W-:Y:S01]  /*08a0*/  @P4 MOV R16, R6 ;  /* 0x0000000600104202 */ /* 0x000fe20000000f00 */
[----:B------:R-:W-:Y:S02]  /*08b0*/  @P6 IMAD.WIDE.U32 R14, R2, R12, R8 ;  /* 0x0000000c020e6225 */ /* 0x000fe400078e0008 */
[----:B------:R-:W0:Y:S03]  /*08c0*/  @P4 LDC.64 R12, c[0x0][0x288] ;  /* 0x0000a200ff0c4b82 */ /* 0x000e260000000a00 */
[----:B------:R-:W-:Y:S02]  /*08d0*/  @P6 IADD3 R15, R15, R17, RZ ;  /* 0x000000110f0f6210 */ /* 0x000fe40007ffe0ff */
[C---:B------:R-:W-:Y:S02]  /*08e0*/  @P6 SHF.L.U32 R17, R14.reuse, 0x1, RZ ;  /* 0x000000010e116819 */ /* 0x040fe400000006ff */
[----:B------:R-:W-:-:S02]  /*08f0*/  @P6 SHF.L.U64.HI R4, R14, 0x1, R15 ;  /* 0x000000010e046819 */ /* 0x000fc4000001020f */
[----:B------:R-:W-:Y:S02]  /*0900*/  @P5 MOV R14, R6 ;  /* 0x00000006000e5202 */ /* 0x000fe40000000f00 */
[----:B------:R-:W-:Y:S02]  /*0910*/  @P5 MOV R15, R9 ;  /* 0x00000009000f5202 */ /* 0x000fe40000000f00 */
[----:B------:R-:W-:Y:S01]  /*0920*/  @P6 IADD3 R38, P0, R17, R38, RZ ;  /* 0x0000002611266210 */ /* 0x000fe20007f1e0ff */
[----:B------:R-:W-:-:S03]  /*0930*/  @P5 IMAD.WIDE.U32 R14, R66, R10, R14 ;  /* 0x0000000a420e5225 */ /* 0x000fc600078e000e */
[----:B------:R-:W-:Y:S01]  /*0940*/  @P6 IADD3.X R39, R4, R39, RZ, P0, !PT ;  /* 0x0000002704276210 */ /* 0x000fe200007fe4ff */
[----:B------:R-:W3:Y:S01]  /*0950*/  @P3 LDC.64 R10, c[0x0][0x288] ;  /* 0x0000a200ff0a3b82 */ /* 0x000ee20000000a00 */
[----:B----4-:R-:W-:Y:S02]  /*0960*/  @P6 IADD3 R36, P0, R17, R36, RZ ;  /* 0x0000002411246210 */ /* 0x010fe40007f1e0ff */
[----:B------:R-:W-:Y:S02]  /*0970*/  @P5 IADD3 R17, R15, R19, RZ ;  /* 0x000000130f115210 */ /* 0x000fe40007ffe0ff */
[----:B------:R-:W-:Y:S02]  /*0980*/  @P5 SHF.L.U32 R15, R14, 0x1, RZ ;  /* 0x000000010e0f5819 */ /* 0x000fe400000006ff */
[----:B------:R-:W-:Y:S02]  /*0990*/  @P6 IADD3.X R37, R4, R37, RZ, P0, !PT ;  /* 0x0000002504256210 */ /* 0x000fe400007fe4ff */
[----:B------:R-:W-:Y:S01]  /*09a0*/  @P5 SHF.L.U64.HI R4, R14, 0x1, R17 ;  /* 0x000000010e045819 */ /* 0x000fe20000010211 */
[----:B0-----:R-:W-:Y:S01]  /*09b0*/  @P4 IMAD R14, R18, R12, RZ ;  /* 0x0000000c120e4224 */ /* 0x001fe200078e02ff */
[----:B-1----:R-:W-:-:S02]  /*09c0*/  @P5 IADD3 R34, P0, R15, R34, RZ ;  /* 0x000000220f225210 */ /* 0x002fc40007f1e0ff */
[----:B------:R-:W-:Y:S01]  /*09d0*/  @P4 MOV R17, R9 ;  /* 0x0000000900114202 */ /* 0x000fe20000000f00 */
[----:B------:R-:W-:Y:S01]  /*09e0*/  @P4 IMAD R19, R65, R13, R14 ;  /* 0x0000000d41134224 */ /* 0x000fe200078e020e */
[----:B------:R-:W-:Y:S02]  /*09f0*/  @P5 IADD3.X R35, R4, R35, RZ, P0, !PT ;  /* 0x0000002304235210 */ /* 0x000fe400007fe4ff */
[----:B------:R-:W-:Y:S01]  /*0a00*/  @P5 IADD3 R32, P0, R15, R32, RZ ;  /* 0x000000200f205210 */ /* 0x000fe20007f1e0ff */
[----:B------:R-:W-:Y:S01]  /*0a10*/  @P4 IMAD.WIDE.U32 R12, R65, R12, R16 ;  /* 0x0000000c410c4225 */ /* 0x000fe200078e0010 */
[----:B------:R-:W-:Y:S01]  /*0a20*/  SHF.R.S32.HI R18, RZ, 0x1f, R64 ;  /* 0x0000001fff127819 */ /* 0x000fe20000011440 */
[----:B------:R-:W0:Y:S01]  /*0a30*/  @P2 LDC.64 R14, c[0x0][0x288] ;  /* 0x0000a200ff0e2b82 */ /* 0x000e220000000a00 */
[----:B------:R-:W-:Y:S02]  /*0a40*/  @P3 MOV R17, R9 ;  /* 0x0000000900113202 */ /* 0x000fe40000000f00 */
[----:B------:R-:W-:Y:S01]  /*0a50*/  @P4 IADD3 R13, R13, R19, RZ ;  /* 0x000000130d0d4210 */ /* 0x000fe20007ffe0ff */
[----:B---3--:R-:W-:Y:S01]  /*0a60*/  @P3 IMAD R16, R18, R10, RZ ;  /* 0x0000000a12103224 */ /* 0x008fe200078e02ff */
[----:B------:R-:W-:-:S02]  /*0a70*/  @P4 SHF.L.U32 R19, R12, 0x1, RZ ;  /* 0x000000010c134819 */ /* 0x000fc400000006ff */
[----:B------:R-:W-:Y:S01]  /*0a80*/  @P5 IADD3.X R33, R4, R33, RZ, P0, !PT ;  /* 0x0000002104215210 */ /* 0x000fe200007fe4ff */
[----:B------:R-:W-:Y:S01]  /*0a90*/  @P3 IMAD R21, R64, R11, R16 ;  /* 0x0000000b40153224 */ /* 0x000fe200078e0210 */
[----:B------:R-:W-:Y:S02]  /*0aa0*/  @P3 MOV R16, R6 ;  /* 0x0000000600103202 */ /* 0x000fe40000000f00 */
[----:B------:R-:W-:Y:S02]  /*0ab0*/  @P4 SHF.L.U64.HI R4, R12, 0x1, R13 ;  /* 0x000000010c044819 */ /* 0x000fe4000001020d */
[----:B------:R-:W1:Y:S01]  /*0ac0*/  @P1 LDC.64 R12, c[0x0][0x288] ;  /* 0x0000a200ff0c1b82 */ /* 0x000e620000000a00 */
[----:B------:R-:W-:Y:S01]  /*0ad0*/  @P4 IADD3 R30, P0, R19, R30, RZ ;  /* 0x0000001e131e4210 */ /* 0x000fe20007f1e0ff */
[----:B------:R-:W-:Y:S01]  /*0ae0*/  @P3 IMAD.WIDE.U32 R10, R64, R10, R16 ;  /* 0x0000000a400a3225 */ /* 0x000fe200078e0010 */
[----:B------:R-:W-:Y:S02]  /*0af0*/  SHF.R.S32.HI R18, RZ, 0x1f, R63 ;  /* 0x0000001fff127819 */ /* 0x000fe4000001143f */
[----:B------:R-:W-:-:S02]  /*0b00*/  @P4 IADD3.X R31, R4, R31, RZ, P0, !PT ;  /* 0x0000001f041f4210 */ /* 0x000fc400007fe4ff */
[----:B------:R-:W-:Y:S02]  /*0b10*/  @P4 IADD3 R28, P0, R19, R28, RZ ;  /* 0x0000001c131c4210 */ /* 0x000fe40007f1e0ff */
[----:B------:R-:W-:Y:S02]  /*0b20*/  @P3 IADD3 R11, R11, R21, RZ ;  /* 0x000000150b0b3210 */ /* 0x000fe40007ffe0ff */
[----:B------:R-:W-:Y:S01]  /*0b30*/  @P4 IADD3.X R29, R4, R29, RZ, P0, !PT ;  /* 0x0000001d041d4210 */ /* 0x000fe200007fe4ff */
[----:B0-----:R-:W-:Y:S01]  /*0b40*/  @P2 IMAD R4, R18, R14, RZ ;  /* 0x0000000e12042224 */ /* 0x001fe200078e02ff */
[C---:B------:R-:W-:Y:S01]  /*0b50*/  @P3 SHF.L.U32 R17, R10.reuse, 0x1, RZ ;  /* 0x000000010a113819 */ /* 0x040fe200000006ff */
[----:B------:R-:W0:Y:S01]  /*0b60*/  @P2 LDC.64 R20, c[0x0][0x228] ;  /* 0x00008a00ff142b82 */ /* 0x000e220000000a00 */
[----:B------:R-:W-:Y:S01]  /*0b70*/  @P3 SHF.L.U64.HI R16, R10, 0x1, R11 ;  /* 0x000000010a103819 */ /* 0x000fe2000001020b */
[----:B------:R-:W-:Y:S01]  /*0b80*/  @P2 IMAD R41, R63, R15, R4 ;  /* 0x0000000f3f292224 */ /* 0x000fe200078e0204 */
[----:B------:R-:W-:-:S02]  /*0b90*/  @P2 MOV R10, R6 ;  /* 0x00000006000a2202 */ /* 0x000fc40000000f00 */
[----:B------:R-:W-:Y:S02]  /*0ba0*/  @P2 MOV R11, R9 ;  /* 0x00000009000b2202 */ /* 0x000fe40000000f00 */
[----:B------:R-:W-:Y:S01]  /*0bb0*/  @P3 IADD3 R26, P0, R17, R26, RZ ;  /* 0x0000001a111a3210 */ /* 0x000fe20007f1e0ff */
[----:B------:R-:W3:Y:S01]  /*0bc0*/  @P1 LDC.64 R18, c[0x0][0x230] ;  /* 0x00008c00ff121b82 */ /* 0x000ee20000000a00 */
[----:B------:R-:W-:Y:S02]  /*0bd0*/  @P2 IMAD.WIDE.U32 R14, R63, R14, R10 ;  /* 0x0000000e3f0e2225 */ /* 0x000fe400078e000a */
[----:B------:R-:W-:Y:S02]  /*0be0*/  @P3 IADD3.X R27, R16, R27, RZ, P0, !PT ;  /* 0x0000001b101b3210 */ /* 0x000fe400007fe4ff */
[----:B------:R-:W-:Y:S01]  /*0bf0*/  @P3 IADD3 R24, P0, R17, R24, RZ ;  /* 0x0000001811183210 */ /* 0x000fe20007f1e0ff */
[----:B-1----:R-:W-:Y:S01]  /*0c00*/  @P1 IMAD R42, R40, R12, RZ ;  /* 0x0000000c282a1224 */ /* 0x002fe200078e02ff */
[----:B------:R-:W-:Y:S01]  /*0c10*/  @P2 IADD3 R15, R15, R41, RZ ;  /* 0x000000290f0f2210 */ /* 0x000fe20007ffe0ff */
[----:B------:R-:W1:Y:S01]  /*0c20*/  LDC R4, c[0x0][0x2ac] ;  /* 0x0000ab00ff047b82 */ /* 0x000e620000000800 */
[----:B------:R-:W-:Y:S01]  /*0c30*/  @P2 SHF.L.U32 R41, R14, 0x1, RZ ;  /* 0x000000010e292819 */ /* 0x000fe200000006ff */
[----:B------:R-:W-:Y:S01]  /*0c40*/  @P1 IMAD R13, R62, R13, R42 ;  /* 0x0000000d3e0d1224 */ /* 0x000fe200078e022a */
[----:B------:R-:W-:-:S02]  /*0c50*/  @P2 SHF.L.U64.HI R40, R14, 0x1, R15 ;  /* 0x000000010e282819 */ /* 0x000fc4000001020f */
[----:B------:R-:W-:Y:S02]  /*0c60*/  @P1 MOV R14, R6 ;  /* 0x00000006000e1202 */ /* 0x000fe40000000f00 */
[----:B------:R-:W-:Y:S01]  /*0c70*/  @P1 MOV R15, R9 ;  /* 0x00000009000f1202 */ /* 0x000fe20000000f00 */
[----:B------:R-:W4:Y:S01]  /*0c80*/  @P1 LDC.64 R10, c[0x0][0x228] ;  /* 0x00008a00ff0a1b82 */ /* 0x000f220000000a00 */
[----:B------:R-:W-:Y:S02]  /*0c90*/  SHF.R.U32.HI R17, RZ, 0x1, R0 ;  /* 0x00000001ff117819 */ /* 0x000fe40000011600 */
[----:B------:R-:W-:Y:S01]  /*0ca0*/  @P3 IADD3.X R25, R16, R25, RZ, P0, !PT ;  /* 0x0000001910193210 */ /* 0x000fe200007fe4ff */
[----:B------:R-:W-:Y:S01]  /*0cb0*/  @P1 IMAD.WIDE.U32 R14, R62, R12, R14 ;  /* 0x0000000c3e0e1225 */ /* 0x000fe200078e000e */
[----:B--2---:R-:W-:-:S03]  /*0cc0*/  @P2 IADD3 R22, P0, R41, R22, RZ ;  /* 0x0000001629162210 */ /* 0x004fc60007f1e0ff */
[----:B------:R-:W-:Y:S01]  /*0cd0*/  IMAD.WIDE.U32 R16, R17, -0x6db6db6d, RZ ;  /* 0x9249249311107825 */ /* 0x000fe200078e00ff */
[----:B------:R-:W-:Y:S02]  /*0ce0*/  @P2 IADD3.X R23, R40, R23, RZ, P0, !PT ;  /* 0x0000001728172210 */ /* 0x000fe400007fe4ff */
[----:B0-----:R-:W-:Y:S02]  /*0cf0*/  @P2 IADD3 R20, P0, R41, R20, RZ ;  /* 0x0000001429142210 */ /* 0x001fe40007f1e0ff */
[----:B------:R-:W-:Y:S02]  /*0d00*/  @P1 IADD3 R15, R15, R13, RZ ;  /* 0x0000000d0f0f1210 */ /* 0x000fe40007ffe0ff */
[----:B------:R-:W-:Y:S02]  /*0d10*/  SHF.R.U32.HI R17, RZ, 0x2, R17 ;  /* 0x00000002ff117819 */ /* 0x000fe40000011611 */
[----:B------:R-:W-:Y:S02]  /*0d20*/  @P1 SHF.L.U32 R13, R14, 0x1, RZ ;  /* 0x000000010e0d1819 */ /* 0x000fe400000006ff */
[----:B------:R-:W-:Y:S01]  /*0d30*/  @P2 IADD3.X R21, R40, R21, RZ, P0, !PT ;  /* 0x0000001528152210 */ /* 0x000fe200007fe4ff */
[----:B-1----:R-:W-:Y:S01]  /*0d40*/  IMAD R4, R4, UR16, R17 ;  /* 0x0000001004047c24 */ /* 0x002fe2000f8e0211 */
[----:B------:R-:W-:-:S02]  /*0d50*/  @P1 SHF.L.U64.HI R14, R14, 0x1, R15 ;  /* 0x000000010e0e1819 */ /* 0x000fc4000001020f */
[C---:B---3--:R-:W-:Y:S02]  /*0d60*/  @P1 IADD3 R18, P0, R13.reuse, R18, RZ ;  /* 0x000000120d121210 */ /* 0x048fe40007f1e0ff */
[----:B------:R-:W-:Y:S02]  /*0d70*/  IADD3 R4, R4, 0xc0, RZ ;  /* 0x000000c004047810 */ /* 0x000fe40007ffe0ff */
[----:B------:R-:W-:Y:S02]  /*0d80*/  @P1 IADD3.X R19, R14, R19, RZ, P0, !PT ;  /* 0x000000130e131210 */ /* 0x000fe400007fe4ff */
[----:B----4-:R-:W-:-:S04]  /*0d90*/  @P1 IADD3 R10, P0, R13, R10, RZ ;  /* 0x0000000a0d0a1210 */ /* 0x010fc80007f1e0ff */
[----:B------:R-:W-:Y:S02]  /*0da0*/  @P1 IADD3.X R11, R14, R11, RZ, P0, !PT ;  /* 0x0000000b0e0b1210 */ /* 0x000fe400007fe4ff */
[----:B------:R-:W-:Y:S02]  /*0db0*/  ISETP.GE.U32.AND P0, PT, R4, UR12, PT ;  /* 0x0000000c04007c0c */ /* 0x000fe4000bf06070 */
[----:B------:R-:W-:-:S04]  /*0dc0*/  SHF.R.S32.HI R4, RZ, 0x1f, R4 ;  /* 0x0000001fff047819 */ /* 0x000fc80000011404 */
[----:B------:R-:W-:-:S04]  /*0dd0*/  ISETP.GE.AND.EX P0, PT, R4, UR13, PT, P0 ;  /* 0x0000000d04007c0c */ /* 0x000fc8000bf06300 */
[----:B------:R-:W-:-:S13]  /*0de0*/  ISETP.LT.U32.AND P0, PT, R0, 0x1c0, !P0 ;  /* 0x000001c00000780c */ /* 0x000fda0004701070 */
[----:B------:R-:W0:Y:S01]  /*0df0*/  @P0 LDC.64 R14, c[0x0][0x288] ;  /* 0x0000a200ff0e0b82 */ /* 0x000e220000000a00 */
[----:B------:R-:W-:Y:S02]  /*0e00*/  @P0 MOV R16, R6 ;  /* 0x0000000600100202 */ /* 0x000fe40000000f00 */
[----:B------:R-:W-:-:S05]  /*0e10*/  @P0 MOV R17, R9 ;  /* 0x0000000900110202 */ /* 0x000fca0000000f00 */
[----:B------:R-:W1:Y:S01]  /*0e20*/  @P0 LDC.64 R12, c[0x0][0x230] ;  /* 0x00008c00ff0c0b82 */ /* 0x000e620000000a00 */
[-C--:B0-----:R-:W-:Y:S02]  /*0e30*/  @P0 IMAD R4, R43, R14.reuse, RZ ;  /* 0x0000000e2b040224 */ /* 0x081fe400078e02ff */
[----:B------:R-:W-:-:S04]  /*0e40*/  @P0 IMAD.WIDE.U32 R16, R61, R14, R16 ;  /* 0x0000000e3d100225 */ /* 0x000fc800078e0010 */
[----:B------:R-:W-:Y:S01]  /*0e50*/  @P0 IMAD R15, R61, R15, R4 ;  /* 0x0000000f3d0f0224 */ /* 0x000fe200078e0204 */
[----:B------:R-:W-:-:S04]  /*0e60*/  HFMA2.MMA R4, -RZ, RZ, 0, 0 ;  /* 0x00000000ff047435 */ /* 0x000fc800000001ff */
[----:B------:R-:W-:Y:S02]  /*0e70*/  @P0 IADD3 R15, R17, R15, RZ ;  /* 0x0000000f110f0210 */ /* 0x000fe40007ffe0ff */
[C---:B------:R-:W-:Y:S02]  /*0e80*/  @P0 SHF.L.U32 R17, R16.reuse, 0x1, RZ ;  /* 0x0000000110110819 */ /* 0x040fe400000006ff */
[----:B------:R-:W-:Y:S02]  /*0e90*/  @P0 SHF.L.U64.HI R16, R16, 0x1, R15 ;  /* 0x0000000110100819 */ /* 0x000fe4000001020f */
[----:B------:R-:W0:Y:S01]  /*0ea0*/  @P0 LDC.64 R14, c[0x0][0x228] ;  /* 0x00008a00ff0e0b82 */ /* 0x000e220000000a00 */
[----:B-1----:R-:W-:-:S04]  /*0eb0*/  @P0 IADD3 R12, P6, R17, R12, RZ ;  /* 0x0000000c110c0210 */ /* 0x002fc80007fde0ff */
[----:B------:R-:W-:Y:S02]  /*0ec0*/  @P0 IADD3.X R13, R16, R13, RZ, P6, !PT ;  /* 0x0000000d100d0210 */ /* 0x000fe400037fe4ff */
[----:B------:R-:W-:-:S03]  /*0ed0*/  SHF.R.S32.HI R59, RZ, 0x1f, R58 ;  /* 0x0000001fff3b7819 */ /* 0x000fc6000001143a */
[----:B------:R-:W5:Y:S01]  /*0ee0*/  @P0 LDG.E R4, desc[UR14][R12.64] ;  /* 0x0000000e0c040981 */ /* 0x000f62000c1e1900 */
[----:B0-----:R-:W-:-:S04]  /*0ef0*/  @P0 IADD3 R14, P6, R17, R14, RZ ;  /* 0x0000000e110e0210 */ /* 0x001fc80007fde0ff */
[----:B------:R-:W-:-:S05]  /*0f00*/  @P0 IADD3.X R15, R16, R15, RZ, P6, !PT ;  /* 0x0000000f100f0210 */ /* 0x000fca00037fe4ff */
[----:B------:R0:W5:Y:S01]  /*0f10*/  @P0 LDG.E R45, desc[UR14][R14.64] ;  /* 0x0000000e0e2d0981 */ /* 0x000162000c1e1900 */
[----:B------:R-:W-:-:S04]  /*0f20*/  ISETP.GE.U32.AND P0, PT, R58, UR12, PT ;  /* 0x0000000c3a007c0c */ /* 0x000fc8000bf06070 */
[----:B------:R-:W-:Y:S01]  /*0f30*/  ISETP.GE.AND.EX P0, PT, R59, UR13, PT, P0 ;  /* 0x0000000d3b007c0c */ /* 0x000fe2000bf06300 */
[----:B------:R-:W-:-:S03]  /*0f40*/  ULDC.64 UR12, c[0x0][0x248] ;  /* 0x00009200000c7ab9 */ /* 0x000fc60000000a00 */
[----:B------:R-:W-:-:S13]  /*0f50*/  ISETP.GT.U32.OR P0, PT, R0, 0x1bf, P0 ;  /* 0x000001bf0000780c */ /* 0x000fda0000704470 */
[----:B0-----:R-:W0:Y:S01]  /*0f60*/  @!P0 LDC.64 R14, c[0x0][0x288] ;  /* 0x0000a200ff0e8b82 */ /* 0x001e220000000a00 */
[----:B------:R-:W-:-:S07]  /*0f70*/  @!P0 MOV R17, R9 ;  /* 0x0000000900118202 */ /* 0x000fce0000000f00 */
[----:B------:R-:W1:Y:S01]  /*0f80*/  @!P0 LDC.64 R12, c[0x0][0x230] ;  /* 0x00008c00ff0c8b82 */ /* 0x000e620000000a00 */
[----:B0-----:R-:W-:-:S04]  /*0f90*/  @!P0 IMAD R16, R59, R14, RZ ;  /* 0x0000000e3b108224 */ /* 0x001fc800078e02ff */
[----:B------:R-:W-:Y:S01]  /*0fa0*/  @!P0 IMAD R41, R58, R15, R16 ;  /* 0x0000000f3a298224 */ /* 0x000fe200078e0210 */
[----:B------:R-:W-:-:S05]  /*0fb0*/  @!P0 MOV R16, R6 ;  /* 0x0000000600108202 */ /* 0x000fca0000000f00 */
[----:B------:R-:W-:-:S05]  /*0fc0*/  @!P0 IMAD.WIDE.U32 R16, R58, R14, R16 ;  /* 0x0000000e3a108225 */ /* 0x000fca00078e0010 */
[----:B------:R-:W-:Y:S02]  /*0fd0*/  @!P0 IADD3 R15, R17, R41, RZ ;  /* 0x00000029110f8210 */ /* 0x000fe40007ffe0ff */
[C---:B------:R-:W-:Y:S02]  /*0fe0*/  @!P0 SHF.L.U32 R17, R16.reuse, 0x1, RZ ;  /* 0x0000000110118819 */ /* 0x040fe400000006ff */
[----:B------:R-:W-:Y:S02]  /*0ff0*/  @!P0 SHF.L.U64.HI R16, R16, 0x1, R15 ;  /* 0x0000000110108819 */ /* 0x000fe4000001020f */
[----:B------:R-:W0:Y:S01]  /*1000*/  @!P0 LDC.64 R14, c[0x0][0x228] ;  /* 0x00008a00ff0e8b82 */ /* 0x000e220000000a00 */
[----:B-1----:R-:W-:Y:S01]  /*1010*/  @!P0 IADD3 R12, P6, R17, R12, RZ ;  /* 0x0000000c110c8210 */ /* 0x002fe20007fde0ff */
[----:B------:R-:W-:-:S03]  /*1020*/  UIMAD.WIDE UR12, UR6, 0x8, UR12 ;  /* 0x00000008060c78a5 */ /* 0x000fc6000f8e020c */
[C---:B------:R-:W-:Y:S02]  /*1030*/  @!P0 IADD3.X R13, R16.reuse, R13, RZ, P6, !PT ;  /* 0x0000000d100d8210 */ /* 0x040fe400037fe4ff */
[----:B0-----:R-:W-:Y:S02]  /*1040*/  @!P0 IADD3 R14, P6, R17, R14, RZ ;  /* 0x0000000e110e8210 */ /* 0x001fe40007fde0ff */
[----:B------:R-:W-:Y:S02]  /*1050*/  MOV R17, UR13 ;  /* 0x0000000d00117c02 */ /* 0x000fe40008000f00 */
[----:B------:R-:W-:Y:S02]  /*1060*/  @!P0 IADD3.X R15, R16, R15, RZ, P6, !PT ;  /* 0x0000000f100f8210 */ /* 0x000fe400037fe4ff */
[----:B------:R-:W-:Y:S02]  /*1070*/  MOV R16, UR12 ;  /* 0x0000000c00107c02 */ /* 0x000fe40008000f00 */
[----:B------:R-:W-:Y:S01]  /*1080*/  LOP3.LUT P6, RZ, R3, 0x2, RZ, 0xc0, !PT ;  /* 0x0000000203ff7812 */ /* 0x000fe200078cc0ff */
[----:B------:R-:W-:Y:S01]  /*1090*/  HFMA2.MMA R54, -RZ, RZ, 0, 0 ;  /* 0x00000000ff367435 */ /* 0x000fe200000001ff */
[----:B------:R-:W-:-:S02]  /*10a0*/  CS2R R52, SRZ ;  /* 0x0000000000347805 */ /* 0x000fc4000001ff00 */
[----:B------:R-:W-:Y:S01]  /*10b0*/  CS2R R42, SRZ ;  /* 0x00000000002a7805 */ /* 0x000fe2000001ff00 */
[----:B------:R-:W2:Y:S01]  /*10c0*/  LDG.E.64 R16, desc[UR14][R16.64] ;  /* 0x0000000e10107981 */ /* 0x000ea2000c1e1b00 */
[----:B------:R-:W-:Y:S02]  /*10d0*/  CS2R R50, SRZ ;  /* 0x0000000000327805 */ /* 0x000fe4000001ff00 */
[----:B------:R-:W-:Y:S02]  /*10e0*/  CS2R R48, SRZ ;  /* 0x0000000000307805 */ /* 0x000fe4000001ff00 */
[----:B------:R-:W-:Y:S02]  /*10f0*/  CS2R R40, SRZ ;  /* 0x0000000000287805 */ /* 0x000fe4000001ff00 */
[----:B------:R-:W-:Y:S01]  /*1100*/  CS2R R46, SRZ ;  /* 0x00000000002e7805 */ /* 0x000fe2000001ff00 */
[----:B------:R-:W5:Y:S04]  /*1110*/  @P5 LDG.E R43, desc[UR14][R34.64] ;  /* 0x0000000e222b5981 */ /* 0x000f68000c1e1900 */
[----:B------:R-:W3:Y:S04]  /*1120*/  @P6 LDG.E R54, desc[UR14][R38.64] ;  /* 0x0000000e26366981 */ /* 0x000ee8000c1e1900 */
[----:B------:R-:W5:Y:S04]  /*1130*/  @P6 LDG.E R53, desc[UR14][R36.64] ;  /* 0x0000000e24356981 */ /* 0x000f68000c1e1900 */
        /* <DEDUP_REMOVED lines=8> */
[----:B------:R0:W5:Y:S04]  /*11c0*/  @!P0 LDG.E R40, desc[UR14][R12.64] ;  /* 0x0000000e0c288981 */ /* 0x000168000c1e1900 */
[----:B------:R-:W5:Y:S01]  /*11d0*/  @!P0 LDG.E R44, desc[UR14][R14.64] ;  /* 0x0000000e0e2c8981 */ /* 0x000f62000c1e1900 */
[----:B------:R-:W-:Y:S01]  /*11e0*/  UMOV UR19, 0x3f800000 ;  /* 0x3f80000000137882 */ /* 0x000fe20000000000 */
[----:B------:R-:W-:Y:S02]  /*11f0*/  BSSY B0, `(.L_x_78) ;  /* 0x000001d000007945 */ /* 0x000fe40003800000 */
[----:B------:R1:W5:Y:S01]  /*1200*/  @P1 LDG.E R46, desc[UR14][R10.64] ;  /* 0x0000000e0a2e1981 */ /* 0x000362000c1e1900 */
[----:B0-----:R-:W-:-:S02]  /*1210*/  CS2R R12, SRZ ;  /* 0x00000000000c7805 */ /* 0x001fc4000001ff00 */
[----:B-1----:R-:W-:Y:S02]  /*1220*/  CS2R R10, SRZ ;  /* 0x00000000000a7805 */ /* 0x002fe4000001ff00 */
[----:B--2---:R-:W-:-:S13]  /*1230*/  R2UR UR18, R16 ;  /* 0x00000000101272ca */ /* 0x004fda00000e0000 */
[----:B------:R-:W-:-:S05]  /*1240*/  MOV R16, UR18 ;  /* 0x0000001200107c02 */ /* 0x000fca0008000f00 */
[----:B------:R-:W-:-:S05]  /*1250*/  FFMA.FTZ R17, -R16, UR18, R17 ;  /* 0x0000001210117c23 */ /* 0x000fca0008010111 */
[----:B------:R-:W-:-:S13]  /*1260*/  FSETP.GTU.FTZ.AND P0, PT, R17, RZ, PT ;  /* 0x000000ff1100720b */ /* 0x000fda0003f1c000 */
[----:B------:R-:W-:Y:S01]  /*1270*/  VOTEU.ANY UP0, P0 ;  /* 0x00000000003f7886 */ /* 0x000fe20000000100 */
[----:B------:R-:W-:-:S04]  /*1280*/  PLOP3.LUT P0, PT, PT, PT, UP0, 0x80, 0x0 ;  /* 0x000000000000781c */ /* 0x000fc80003f0f008 */
[----:B------:R-:W-:-:S09]  /*1290*/  @UP0 ULDC UR11, c[0x0][0x250] ;  /* 0x00009400000b0ab9 */ /* 0x000fd20000000800 */
[----:B------:R-:W-:Y:S01]  /*12a0*/  @P0 FADD.FTZ R16, R17, UR11 ;  /* 0x0000000b11100e21 */ /* 0x000fe20008010000 */
[----:B------:R-:W-:-:S13]  /*12b0*/  PLOP3.LUT P0, PT, PT, PT, UP0, 0x80, 0x0 ;  /* 0x000000000000781c */ /* 0x000fda0003f0f008 */
[----:B------:R-:W0:Y:S01]  /*12c0*/  @P0 MUFU.RSQ R16, R16 ;  /* 0x0000001000100308 */ /* 0x000e220000001400 */
[----:B------:R-:W-:-:S13]  /*12d0*/  PLOP3.LUT P0, PT, PT, PT, UP0, 0x80, 0x0 ;  /* 0x000000000000781c */ /* 0x000fda0003f0f008 */
[----:B0-----:R-:W-:Y:S02]  /*12e0*/  @P0 R2UR UR19, R16 ;  /* 0x00000000101302ca */ /* 0x001fe400000e0000 */
[----:B------:R-:W-:Y:S02]  /*12f0*/  ISETP.GT.U32.AND P0, PT, R0, 0x1bf, PT ;  /* 0x000001bf0000780c */ /* 0x000fe40003f04070 */
[----:B---3--:R-:W-:-:S11]  /*1300*/  PRMT R17, R54, 0x7632, R17 ;  /* 0x0000763236117816 */ /* 0x008fd60000000011 */
[----:B------:R-:W-:Y:S05]  /*1310*/  @P0 BRA `(.L_x_79) ;  /* 0x0000000000280947 */ /* 0x000fea0003800000 */
[----:B------:R-:W-:Y:S02]  /*1320*/  ISETP.NE.AND P0, PT, RZ, UR17, PT ;  /* 0x00000011ff007c0c */ /* 0x000fe4000bf05270 */
[----:B------:R-:W-:-:S04]  /*1330*/  IADD3 R5, R57, R5, RZ ;  /* 0x0000000539057210 */ /* 0x000fc80007ffe0ff */
[----:B------:R-:W-:-:S07]  /*1340*/  SHF.R.S32.HI R16, RZ, 0x1f, R5 ;  /* 0x0000001fff107819 */ /* 0x000fce0000011405 */
[----:B------:R-:W0:Y:S02]  /*1350*/  @P0 LDC.64 R10, c[0x0][0x240] ;  /* 0x00009000ff0a0b82 */ /* 0x000e240000000a00 */
[----:B0-----:R-:W-:-:S04]  /*1360*/  @P0 LEA R14, P6, R5, R10, 0x2 ;  /* 0x0000000a050e0211 */ /* 0x001fc800078c10ff */
[C---:B------:R-:W-:Y:S02]  /*1370*/  @P0 LEA.HI.X R15, R5.reuse, R11, R16, 0x2, P6 ;  /* 0x0000000b050f0211 */ /* 0x040fe400030f1410 */
[----:B------:R-:W0:Y:S03]  /*1380*/  LDC.64 R10, c[0x0][0x238] ;  /* 0x00008e00ff0a7b82 */ /* 0x000e260000000a00 */
[----:B------:R1:W5:Y:S01]  /*1390*/  @P0 LDG.E.64 R12, desc[UR14][R14.64] ;  /* 0x0000000e0e0c0981 */ /* 0x000362000c1e1b00 */
[----:B0-----:R-:W-:-:S06]  /*13a0*/  IMAD.WIDE R10, R5, 0x4, R10 ;  /* 0x00000004050a7825 */ /* 0x001fcc00078e020a */
[----:B-1----:R-:W5:Y:S02]  /*13b0*/  LDG.E.64 R10, desc[UR14][R10.64] ;  /* 0x0000000e0a0a7981 */ /* 0x002f64000c1e1b00 */
.L_x_79:
[----:B------:R-:W-:Y:S05]  /*13c0*/  BSYNC B0 ;  /* 0x0000000000007941 */ /* 0x000fea0003800000 */
.L_x_78:
[----:B------:R-:W-:Y:S02]  /*13d0*/  ISETP.NE.AND P0, PT, RZ, UR17, PT ;  /* 0x00000011ff007c0c */ /* 0x000fe4000bf05270 */
[----:B------:R-:W-:Y:S02]  /*13e0*/  SHF.L.U32 R5, R54, 0x10, RZ ;  /* 0x0000001036057819 */ /* 0x000fe400000006ff */
[----:B------:R-:W-:Y:S02]  /*13f0*/  SHF.L.U32 R17, R17, 0x10, RZ ;  /* 0x0000001011117819 */ /* 0x000fe400000006ff */
[----:B-----5:R-:W-:Y:S01]  /*1400*/  PRMT R15, R53, 0x7632, R15 ;  /* 0x00007632350f7816 */ /* 0x020fe2000000000f */
[----:B------:R-:W-:Y:S01]  /*1410*/  FADD.FTZ R5, R5, -UR18 ;  /* 0x8000001205057e21 */ /* 0x000fe20008010000 */
[----:B------:R-:W-:Y:S01]  /*1420*/  LOP3.LUT R3, R3, 0xfffffffb, RZ, 0xc0, !PT ;  /* 0xfffffffb03037812 */ /* 0x000fe200078ec0ff */
[----:B------:R-:W-:Y:S01]  /*1430*/  FADD.FTZ R14, R17, -UR18 ;  /* 0x80000012110e7e21 */ /* 0x000fe20008010000 */
[----:B------:R-:W-:Y:S01]  /*1440*/  SHF.L.U32 R16, R53, 0x10, RZ ;  /* 0x0000001035107819 */ /* 0x000fe200000006ff */
[----:B------:R-:W-:Y:S01]  /*1450*/  FMUL.FTZ R5, R5, UR19 ;  /* 0x0000001305057c20 */ /* 0x000fe20008410000 */
[----:B------:R-:W-:Y:S01]  /*1460*/  SHF.L.U32 R15, R15, 0x10, RZ ;  /* 0x000000100f0f7819 */ /* 0x000fe200000006ff */
[----:B------:R-:W-:Y:S01]  /*1470*/  FMUL.FTZ R14, R14, UR19 ;  /* 0x000000130e0e7c20 */ /* 0x000fe20008410000 */
[----:B------:R-:W-:Y:S01]  /*1480*/  @P0 LOP3.LUT R3, R3, 0x4, RZ, 0xfc, !PT ;  /* 0x0000000403030812 */ /* 0x000fe200078efcff */
        /* <DEDUP_REMOVED lines=19> */
.L_x_80:
[C---:B------:R-:W-:Y:S01]  /*15c0*/  PRMT R20, R43.reuse, 0x7632, R20 ;  /* 0x000076322b147816 */ /* 0x040fe20000000014 */
[----:B------:R-:W-:Y:S01]  /*15d0*/  FMUL.FTZ R18, R16, R10 ;  /* 0x0000000a10127220 */ /* 0x000fe20000410000 */
[----:B------:R-:W-:Y:S01]  /*15e0*/  SHF.L.U32 R21, R43, 0x10, RZ ;  /* 0x000000102b157819 */ /* 0x000fe200000006ff */
[----:B------:R-:W-:Y:S01]  /*15f0*/  FMUL.FTZ R19, R15, R11 ;  /* 0x0000000b0f137220 */ /* 0x000fe20000410000 */
[----:B------:R-:W-:Y:S01]  /*1600*/  SHF.L.U32 R20, R20, 0x10, RZ ;  /* 0x0000001014147819 */ /* 0x000fe200000006ff */
[----:B------:R-:W-:Y:S01]  /*1610*/  FFMA.FTZ R17, R5, R18, RZ ;  /* 0x0000001205117223 */ /* 0x000fe200000100ff */
[----:B------:R-:W-:Y:S01]  /*1620*/  FADD.FTZ R18, RZ, R18 ;  /* 0x00000012ff127221 */ /* 0x000fe20000010000 */
[----:B------:R-:W-:Y:S01]  /*1630*/  PRMT R22, R52, 0x7632, R22 ;  /* 0x0000763234167816 */ /* 0x000fe20000000016 */
[----:B------:R-:W-:Y:S01]  /*1640*/  FADD.FTZ R21, R21, -UR18 ;  /* 0x8000001215157e21 */ /* 0x000fe20008010000 */
[----:B------:R-:W-:Y:S01]  /*1650*/  FADD.FTZ R23, R20, -UR18 ;  /* 0x8000001214177e21 */ /* 0x000fe20008010000 */
[----:B------:R-:W-:Y:S01]  /*1660*/  FFMA.FTZ R17, R14, R19, R17 ;  /* 0x000000130e117223 */ /* 0x000fe20000010011 */
[----:B------:R-:W-:Y:S01]  /*1670*/  FADD.FTZ R18, R19, R18 ;  /* 0x0000001213127221 */ /* 0x000fe20000010000 */
[----:B------:R-:W-:Y:S01]  /*1680*/  SHF.L.U32 R20, R22, 0x10, RZ ;  /* 0x0000001016147819 */ /* 0x000fe200000006ff */
[----:B------:R-:W-:Y:S01]  /*1690*/  FMUL.FTZ R21, R21, UR19 ;  /* 0x0000001315157c20 */ /* 0x000fe20008410000 */
[----:B------:R-:W-:Y:S01]  /*16a0*/  SHF.L.U32 R19, R52, 0x10, RZ ;  /* 0x0000001034137819 */ /* 0x000fe200000006ff */
[----:B------:R-:W-:Y:S01]  /*16b0*/  FFMA.FTZ R24, R5, R16, RZ ;  /* 0x0000001005187223 */ /* 0x000fe200000100ff */
        /* <DEDUP_REMOVED lines=20> */
.L_x_81:
[----:B------:R-:W-:Y:S01]  /*1800*/  FADD.FTZ R16, RZ, R16 ;  /* 0x00000010ff107221 */ /* 0x000fe20000010000 */
[----:B------:R-:W-:Y:S01]  /*1810*/  FFMA.FTZ R23, R14, R15, RZ ;  /* 0x0000000f0e177223 */ /* 0x000fe200000100ff */
[----:B------:R-:W-:Y:S01]  /*1820*/  FMUL.FTZ R14, R19, R10 ;  /* 0x0000000a130e7220 */ /* 0x000fe20000410000 */
[C---:B------:R-:W-:Y:S01]  /*1830*/  FFMA.FTZ R24, R21.reuse, R19, R24 ;  /* 0x0000001315187223 */ /* 0x040fe20000010018 */
[----:B------:R-:W-:Y:S01]  /*1840*/  FADD.FTZ R19, R16, R19 ;  /* 0x0000001310137221 */ /* 0x000fe20000010000 */
[----:B------:R-:W-:Y:S01]  /*1850*/  PRMT R16, R42, 0x7632, R16 ;  /* 0x000076322a107816 */ /* 0x000fe20000000010 */
[----:B------:R-:W-:Y:S01]  /*1860*/  FADD.FTZ R5, RZ, R15 ;  /* 0x0000000fff057221 */ /* 0x000fe20000010000 */
[----:B------:R-:W-:Y:S01]  /*1870*/  FFMA.FTZ R17, R21, R14, R17 ;  /* 0x0000000e15117223 */ /* 0x000fe20000010011 */
[----:B------:R-:W-:Y:S01]  /*1880*/  FADD.FTZ R18, R18, R14 ;  /* 0x0000000e12127221 */ /* 0x000fe20000010000 */
[----:B------:R-:W-:Y:S01]  /*1890*/  FMUL.FTZ R15, R20, R11 ;  /* 0x0000000b140f7220 */ /* 0x000fe20000410000 */
[----:B------:R-:W-:Y:S01]  /*18a0*/  SHF.L.U32 R14, R42, 0x10, RZ ;  /* 0x000000102a0e7819 */ /* 0x000fe200000006ff */
[----:B------:R-:W-:Y:S01]  /*18b0*/  FFMA.FTZ R38, R22, R20, R23 ;  /* 0x0000001416267223 */ /* 0x000fe20000010017 */
[----:B------:R-:W-:Y:S01]  /*18c0*/  SHF.L.U32 R16, R16, 0x10, RZ ;  /* 0x0000001010107819 */ /* 0x000fe200000006ff */
[--C-:B------:R-:W-:Y:S01]  /*18d0*/  FFMA.FTZ R22, R22, R15, R17.reuse ;  /* 0x0000000f16167223 */ /* 0x100fe20000010011 */
[----:B------:R-:W-:Y:S01]  /*18e0*/  FADD.FTZ R15, R15, R18 ;  /* 0x000000120f0f7221 */ /* 0x000fe20000010000 */
[----:B------:R-:W-:Y:S01]  /*18f0*/  FADD.FTZ R14, R14, -UR18 ;  /* 0x800000120e0e7e21 */ /* 0x000fe20008010000 */
[----:B------:R-:W-:Y:S01]  /*1900*/  PRMT R17, R50, 0x7632, R17 ;  /* 0x0000763232117816 */ /* 0x000fe20000000011 */
[----:B------:R-:W-:Y:S01]  /*1910*/  FADD.FTZ R18, R16, -UR18 ;  /* 0x8000001210127e21 */ /* 0x000fe20008010000 */
[--C-:B------:R-:W-:Y:S01]  /*1920*/  FADD.FTZ R5, R5, R20.reuse ;  /* 0x0000001405057221 */ /* 0x100fe20000010000 */
[----:B------:R-:W-:Y:S01]  /*1930*/  FMUL.FTZ R23, R14, UR19 ;  /* 0x000000130e177c20 */ /* 0x000fe20008410000 */
[----:B------:R-:W-:Y:S01]  /*1940*/  SHF.L.U32 R21, R50, 0x10, RZ ;  /* 0x0000001032157819 */ /* 0x000fe200000006ff */
[----:B------:R-:W-:Y:S01]  /*1950*/  FMUL.FTZ R14, R18, UR19 ;  /* 0x00000013120e7c20 */ /* 0x000fe20008410000 */
[----:B------:R-:W-:-:S02]  /*1960*/  PRMT R20, R51, 0x7632, R20 ;  /* 0x0000763233147816 */ /* 0x000fc40000000014 */
        /* <DEDUP_REMOVED lines=20> */
.L_x_82:
[--C-:B------:R-:W-:Y:S01]  /*1ab0*/  FADD.FTZ R17, R19, R21.reuse ;  /* 0x0000001513117221 */ /* 0x100fe20000010000 */
[----:B------:R-:W-:Y:S01]  /*1ac0*/  FMUL.FTZ R25, R21, R10 ;  /* 0x0000000a15197220 */ /* 0x000fe20000410000 */
[----:B------:R-:W-:Y:S01]  /*1ad0*/  SHF.L.U32 R19, R51, 0x10, RZ ;  /* 0x0000001033137819 */ /* 0x000fe200000006ff */
[C---:B------:R-:W-:Y:S01]  /*1ae0*/  FFMA.FTZ R18, R23.reuse, R21, R24 ;  /* 0x0000001517127223 */ /* 0x040fe20000010018 */
[----:B------:R-:W-:Y:S01]  /*1af0*/  SHF.L.U32 R20, R20, 0x10, RZ ;  /* 0x0000001014147819 */ /* 0x000fe200000006ff */
[----:B------:R-:W-:Y:S01]  /*1b00*/  FFMA.FTZ R23, R23, R25, R22 ;  /* 0x0000001917177223 */ /* 0x000fe20000010016 */
[----:B------:R-:W-:Y:S01]  /*1b10*/  PRMT R21, R49, 0x7632, R21 ;  /* 0x0000763231157816 */ /* 0x000fe20000000015 */
[----:B------:R-:W-:Y:S01]  /*1b20*/  FADD.FTZ R15, R15, R25 ;  /* 0x000000190f0f7221 */ /* 0x000fe20000010000 */
[----:B------:R-:W-:Y:S01]  /*1b30*/  FADD.FTZ R22, R19, -UR18 ;  /* 0x8000001213167e21 */ /* 0x000fe20008010000 */
[----:B------:R-:W-:Y:S01]  /*1b40*/  FADD.FTZ R25, R20, -UR18 ;  /* 0x8000001214197e21 */ /* 0x000fe20008010000 */
[----:B------:R-:W-:Y:S01]  /*1b50*/  SHF.L.U32 R20, R21, 0x10, RZ ;  /* 0x0000001015147819 */ /* 0x000fe200000006ff */
[----:B------:R-:W-:Y:S01]  /*1b60*/  FMUL.FTZ R24, R16, R11 ;  /* 0x0000000b10187220 */ /* 0x000fe20000410000 */
        /* <DEDUP_REMOVED lines=22> */
.L_x_83:
[--C-:B------:R-:W-:Y:S01]  /*1cd0*/  FFMA.FTZ R28, R14, R24, R23.reuse ;  /* 0x000000180e1c7223 */ /* 0x100fe20000010017 */
[----:B------:R-:W-:Y:S01]  /*1ce0*/  PRMT R23, R41, 0x7632, R23 ;  /* 0x0000763229177816 */ /* 0x000fe20000000017 */
[----:B------:R-:W-:Y:S01]  /*1cf0*/  FADD.FTZ R27, R24, R15 ;  /* 0x0000000f181b7221 */ /* 0x000fe20000010000 */
[----:B------:R-:W-:Y:S01]  /*1d00*/  FMUL.FTZ R26, R19, R10 ;  /* 0x0000000a131a7220 */ /* 0x000fe20000410000 */
[----:B------:R-:W-:Y:S02]  /*1d10*/  SHF.L.U32 R24, R41, 0x10, RZ ;  /* 0x0000001029187819 */ /* 0x000fe400000006ff */
        /* <DEDUP_REMOVED lines=10> */
[----:B------:R-:W-:Y:S01]  /*1dc0*/  FMUL.FTZ R29, R20, R11 ;  /* 0x0000000b141d7220 */ /* 0x000fe20000410000 */
[----:B------:R-:W-:Y:S01]  /*1dd0*/  FMUL.FTZ R26, R30, UR19 ;  /* 0x000000131e1a7c20 */ /* 0x000fe20008410000 */
[----:B------:R-:W-:Y:S06]  /*1de0*/  @!P0 BRA `(.L_x_84) ;  /* 0x0000000000488947 */ /* 0x000fec0003800000 */
[----:B------:R-:W-:Y:S01]  /*1df0*/  FFMA.FTZ R30, R25, R10, R12 ;  /* 0x0000000a191e7223 */ /* 0x000fe2000001000c */
[----:B------:R-:W-:-:S03]  /*1e00*/  FFMA.FTZ R31, R26, R11, R13 ;  /* 0x0000000b1a1f7223 */ /* 0x000fc6000001000d */
[----:B------:R-:W-:Y:S01]  /*1e10*/  FMUL.FTZ R36, R30, -1.4426950216293334961 ;  /* 0xbfb8aa3b1e247820 */ /* 0x000fe20000410000 */
[----:B------:R-:W-:-:S04]  /*1e20*/  FMUL.FTZ R37, R31, -1.4426950216293334961 ;  /* 0xbfb8aa3b1f257820 */ /* 0x000fc80000410000 */
        /* <DEDUP_REMOVED lines=14> */
.L_x_84:
[----:B------:R-:W-:Y:S01]  /*1f10*/  FADD.FTZ R31, R29, R27 ;  /* 0x0000001b1d1f7221 */ /* 0x000fe20000010000 */
[----:B------:R-:W-:Y:S01]  /*1f20*/  FFMA.FTZ R32, R22, R29, R15 ;  /* 0x0000001d16207223 */ /* 0x000fe2000001000f */
[----:B------:R-:W-:Y:S01]  /*1f30*/  FMUL.FTZ R30, R23, R10 ;  /* 0x0000000a171e7220 */ /* 0x000fe20000410000 */
[----:B------:R-:W-:Y:S02]  /*1f40*/  SHF.L.U32 R27, R48, 0x10, RZ ;  /* 0x00000010301b7819 */ /* 0x000fe400000006ff */
[----:B------:R-:W-:Y:S01]  /*1f50*/  SHF.L.U32 R28, R28, 0x10, RZ ;  /* 0x000000101c1c7819 */ /* 0x000fe200000006ff */
[----:B------:R-:W-:Y:S01]  /*1f60*/  FFMA.FTZ R15, R25, R30, R32 ;  /* 0x0000001e190f7223 */ /* 0x000fe20000010020 */
[----:B------:R-:W-:Y:S01]  /*1f70*/  FADD.FTZ R31, R31, R30 ;  /* 0x0000001e1f1f7221 */ /* 0x000fe20000010000 */
[----:B------:R-:W-:Y:S01]  /*1f80*/  PRMT R29, R46, 0x7632, R29 ;  /* 0x000076322e1d7816 */ /* 0x000fe2000000001d */
[----:B------:R-:W-:Y:S01]  /*1f90*/  FADD.FTZ R30, R27, -UR18 ;  /* 0x800000121b1e7e21 */ /* 0x000fe20008010000 */
[----:B------:R-:W-:Y:S01]  /*1fa0*/  FADD.FTZ R33, R28, -UR18 ;  /* 0x800000121c217e21 */ /* 0x000fe20008010000 */
[----:B------:R-:W-:Y:S01]  /*1fb0*/  SHF.L.U32 R27, R46, 0x10, RZ ;  /* 0x000000102e1b7819 */ /* 0x000fe200000006ff */
[----:B------:R-:W-:Y:S01]  /*1fc0*/  FMUL.FTZ R32, R24, R11 ;  /* 0x0000000b18207220 */ /* 0x000fe20000410000 */
        /* <DEDUP_REMOVED lines=22> */
.L_x_85:
[----:B------:R-:W-:Y:S01]  /*2130*/  PRMT R37, R4, 0x7632, R37 ;  /* 0x0000763204257816 */ /* 0x000fe20000000025 */
[----:B------:R-:W-:Y:S01]  /*2140*/  FFMA.FTZ R15, R26, R32, R15 ;  /* 0x000000201a0f7223 */ /* 0x000fe2000001000f */
[----:B------:R-:W-:Y:S01]  /*2150*/  FMUL.FTZ R34, R27, R10 ;  /* 0x0000000a1b227220 */ /* 0x000fe20000410000 */
[----:B------:R-:W-:Y:S01]  /*2160*/  FADD.FTZ R31, R32, R31 ;  /* 0x0000001f201f7221 */ /* 0x000fe20000010000 */
[----:B------:R-:W-:Y:S01]  /*2170*/  SHF.L.U32 R36, R4, 0x10, RZ ;  /* 0x0000001004247819 */ /* 0x000fe200000006ff */
[----:B------:R-:W-:Y:S01]  /*2180*/  FMUL.FTZ R33, R28, R11 ;  /* 0x0000000b1c217220 */ /* 0x000fe20000410000 */
[----:B------:R-:W-:Y:S01]  /*2190*/  SHF.L.U32 R37, R37, 0x10, RZ ;  /* 0x0000001025257819 */ /* 0x000fe200000006ff */
[----:B------:R-:W-:Y:S01]  /*21a0*/  FFMA.FTZ R15, R29, R34, R15 ;  /* 0x000000221d0f7223 */ /* 0x000fe2000001000f */
[----:B------:R-:W-:Y:S01]  /*21b0*/  FADD.FTZ R31, R31, R34 ;  /* 0x000000221f1f7221 */ /* 0x000fe20000010000 */
        /* <DEDUP_REMOVED lines=28> */
.L_x_86:
[----:B------:R-:W-:Y:S01]  /*2380*/  FMUL.FTZ R34, R31, R10 ;  /* 0x0000000a1f227220 */ /* 0x000fe20000410000 */
[----:B------:R-:W-:Y:S01]  /*2390*/  FFMA.FTZ R38, R14, R16, R38 ;  /* 0x000000100e267223 */ /* 0x000fe20000010026 */
[----:B------:R-:W-:Y:S02]  /*23a0*/  SHF.L.U32 R39, R40, 0x10, RZ ;  /* 0x0000001028277819 */ /* 0x000fe400000006ff */
[----:B------:R-:W-:Y:S01]  /*23b0*/  FFMA.FTZ R15, R36, R34, R15 ;  /* 0x00000022240f7223 */ /* 0x000fe2000001000f */
[----:B------:R-:W-:Y:S01]  /*23c0*/  FADD.FTZ R33, R33, R34 ;  /* 0x0000002221217221 */ /* 0x000fe20000010000 */
[----:B------:R-:W-:Y:S01]  /*23d0*/  FMUL.FTZ R34, R32, R11 ;  /* 0x0000000b20227220 */ /* 0x000fe20000410000 */
[----:B------:R-:W-:Y:S01]  /*23e0*/  FADD.FTZ R39, R39, -UR18 ;  /* 0x8000001227277e21 */ /* 0x000fe20008010000 */
[----:B------:R-:W-:Y:S02]  /*23f0*/  PRMT R35, R44, 0x7632, R35 ;  /* 0x000076322c237816 */ /* 0x000fe40000000023 */
[----:B------:R-:W-:Y:S01]  /*2400*/  FFMA.FTZ R14, R37, R34, R15 ;  /* 0x00000022250e7223 */ /* 0x000fe2000001000f */
[--C-:B------:R-:W-:Y:S01]  /*2410*/  FADD.FTZ R15, R34, R33.reuse ;  /* 0x00000021220f7221 */ /* 0x100fe20000010000 */
[----:B------:R-:W-:Y:S01]  /*2420*/  PRMT R33, R40, 0x7632, R33 ;  /* 0x0000763228217816 */ /* 0x000fe20000000021 */
[----:B------:R-:W-:Y:S01]  /*2430*/  FMUL.FTZ R39, R39, UR19 ;  /* 0x0000001327277c20 */ /* 0x000fe20008410000 */
[----:B------:R-:W-:-:S02]  /*2440*/  SHF.L.U32 R35, R35, 0x10, RZ ;  /* 0x0000001023237819 */ /* 0x000fc400000006ff */
[----:B------:R-:W-:Y:S02]  /*2450*/  SHF.L.U32 R33, R33, 0x10, RZ ;  /* 0x0000001021217819 */ /* 0x000fe400000006ff */
[----:B------:R-:W-:-:S03]  /*2460*/  SHF.L.U32 R34, R44, 0x10, RZ ;  /* 0x000000102c227819 */ /* 0x000fc600000006ff */
[----:B------:R-:W-:-:S04]  /*2470*/  FADD.FTZ R33, R33, -UR18 ;  /* 0x8000001221217e21 */ /* 0x000fc80008010000 */
[----:B------:R-:W-:Y:S01]  /*2480*/  FMUL.FTZ R33, R33, UR19 ;  /* 0x0000001321217c20 */ /* 0x000fe20008410000 */
[----:B------:R-:W-:Y:S06]  /*2490*/  @!P0 BRA `(.L_x_87) ;  /* 0x0000000000488947 */ /* 0x000fec0003800000 */
[----:B------:R-:W-:-:S04]  /*24a0*/  FFMA.FTZ R56, R39, R10, R12 ;  /* 0x0000000a27387223 */ /* 0x000fc8000001000c */
[----:B------:R-:W-:-:S06]  /*24b0*/  FMUL.FTZ R68, R56, -1.4426950216293334961 ;  /* 0xbfb8aa3b38447820 */ /* 0x000fcc0000410000 */
[----:B------:R-:W0:Y:S02]  /*24c0*/  MUFU.EX2 R68, R68 ;  /* 0x0000004400447308 */ /* 0x000e240000000800 */
[----:B0-----:R-:W-:-:S06]  /*24d0*/  FADD.FTZ R68, R68, 1 ;  /* 0x3f80000044447421 */ /* 0x001fcc0000010000 */
[----:B------:R-:W0:Y:S02]  /*24e0*/  MUFU.RCP R68, R68 ;  /* 0x0000004400447308 */ /* 0x000e240000001000 */
[----:B0-----:R-:W-:Y:S01]  /*24f0*/  FMUL.FTZ R34, R34, R68 ;  /* 0x0000004422227220 */ /* 0x001fe20000410000 */
[----:B------:R-:W-:-:S04]  /*2500*/  FADD.FTZ R68, -R68, 1 ;  /* 0x3f80000044447421 */ /* 0x000fc80000010100 */
[----:B------:R-:W-:Y:S01]  /*2510*/  FFMA.FTZ R68, R56, R68, 1 ;  /* 0x3f80000038447423 */ /* 0x000fe20000010044 */
[----:B------:R-:W-:-:S03]  /*2520*/  FFMA.FTZ R56, R33, R11, R13 ;  /* 0x0000000b21387223 */ /* 0x000fc6000001000d */
[----:B------:R-:W-:Y:S01]  /*2530*/  FMUL.FTZ R34, R34, R68 ;  /* 0x0000004422227220 */ /* 0x000fe20000410000 */
[----:B------:R-:W-:-:S06]  /*2540*/  FMUL.FTZ R68, R56, -1.4426950216293334961 ;  /* 0xbfb8aa3b38447820 */ /* 0x000fcc0000410000 */
[----:B------:R-:W0:Y:S02]  /*2550*/  MUFU.EX2 R68, R68 ;  /* 0x0000004400447308 */ /* 0x000e240000000800 */
[----:B0-----:R-:W-:-:S06]  /*2560*/  FADD.FTZ R68, R68, 1 ;  /* 0x3f80000044447421 */ /* 0x001fcc0000010000 */
[----:B------:R-:W0:Y:S02]  /*2570*/  MUFU.RCP R68, R68 ;  /* 0x0000004400447308 */ /* 0x000e240000001000 */
[----:B0-----:R-:W-:Y:S01]  /*2580*/  FMUL.FTZ R35, R35, R68 ;  /* 0x0000004423237220 */ /* 0x001fe20000410000 */
[----:B------:R-:W-:-:S04]  /*2590*/  FADD.FTZ R68, -R68, 1 ;  /* 0x3f80000044447421 */ /* 0x000fc80000010100 */
[----:B------:R-:W-:-:S04]  /*25a0*/  FFMA.FTZ R68, R56, R68, 1 ;  /* 0x3f80000038447423 */ /* 0x000fc80000010044 */
[----:B------:R-:W-:-:S07]  /*25b0*/  FMUL.FTZ R35, R35, R68 ;  /* 0x0000004423237220 */ /* 0x000fce0000410000 */
.L_x_87:
[----:B------:R-:W-:Y:S01]  /*25c0*/  FMUL.FTZ R56, R34, R10 ;  /* 0x0000000a22387220 */ /* 0x000fe20000410000 */
[----:B------:R-:W-:Y:S01]  /*25d0*/  ISETP.GT.AND P0, PT, R67, 0x1e, PT ;  /* 0x0000001e4300780c */ /* 0x000fe20003f04270 */
[----:B------:R-:W0:Y:S01]  /*25e0*/  S2UR UR13, SR_CgaCtaId ;  /* 0x00000000000d79c3 */ /* 0x000e220000008800 */
[----:B------:R-:W-:Y:S01]  /*25f0*/  FADD.FTZ R5, R5, R16 ;  /* 0x0000001005057221 */ /* 0x000fe20000010000 */
[----:B------:R-:W-:Y:S01]  /*2600*/  FFMA.FTZ R14, R39, R56, R14 ;  /* 0x00000038270e7223 */ /* 0x000fe2000001000e */
[----:B------:R-:W-:Y:S01]  /*2610*/  FADD.FTZ R15, R15, R56 ;  /* 0x000000380f0f7221 */ /* 0x000fe20000010000 */
[----:B------:R-:W-:Y:S01]  /*2620*/  FMUL.FTZ R56, R35, R11 ;  /* 0x0000000b23387220 */ /* 0x000fe20000410000 */
[----:B------:R-:W-:Y:S01]  /*2630*/  FFMA.FTZ R18, R21, R19, R18 ;  /* 0x0000001315127223 */ /* 0x000fe20000010012 */
[----:B------:R-:W-:Y:S01]  /*2640*/  FADD.FTZ R17, R17, R19 ;  /* 0x0000001311117221 */ /* 0x000fe20000010000 */
[----:B------:R-:W-:Y:S01]  /*2650*/  FFMA.FTZ R19, R22, R20, R38 ;  /* 0x0000001416137223 */ /* 0x000fe20000010026 */
[----:B------:R-:W-:Y:S01]  /*2660*/  FFMA.FTZ R14, R33, R56, R14 ;  /* 0x00000038210e7223 */ /* 0x000fe2000001000e */
[----:B------:R-:W-:Y:S01]  /*2670*/  FADD.FTZ R15, R56, R15 ;  /* 0x0000000f380f7221 */ /* 0x000fe20000010000 */
[----:B------:R-:W-:Y:S01]  /*2680*/  FADD.FTZ R5, R5, R20 ;  /* 0x0000001405057221 */ /* 0x000fe20000010000 */
[----:B------:R-:W-:Y:S01]  /*2690*/  FFMA.FTZ R18, R25, R23, R18 ;  /* 0x0000001719127223 */ /* 0x000fe20000010012 */
[----:B------:R-:W-:Y:S01]  /*26a0*/  FADD.FTZ R16, R17, R23 ;  /* 0x0000001711107221 */ /* 0x000fe20000010000 */
[----:B------:R-:W1:Y:S01]  /*26b0*/  SHFL.DOWN PT, R56, R14, 0x1, 0x1f ;  /* 0x08201f000e387f89 */ /* 0x000e6200000e0000 */
[----:B------:R-:W-:Y:S01]  /*26c0*/  FFMA.FTZ R19, R26, R24, R19 ;  /* 0x000000181a137223 */ /* 0x000fe20000010013 */
[----:B------:R-:W-:Y:S01]  /*26d0*/  FADD.FTZ R5, R5, R24 ;  /* 0x0000001805057221 */ /* 0x000fe20000010000 */
[----:B------:R-:W-:Y:S01]  /*26e0*/  UMOV UR12, 0x400 ;  /* 0x00000400000c7882 */ /* 0x000fe20000000000 */
[----:B------:R-:W2:Y:S01]  /*26f0*/  SHFL.DOWN PT, R68, R15, 0x1, 0x1f ;  /* 0x08201f000f447f89 */ /* 0x000ea200000e0000 */
[----:B------:R-:W-:Y:S01]  /*2700*/  FFMA.FTZ R29, R29, R27, R18 ;  /* 0x0000001b1d1d7223 */ /* 0x000fe20000010012 */
[----:B------:R-:W-:Y:S01]  /*2710*/  UIADD3 UR11, UR12, 0x90, URZ ;  /* 0x000000900c0b7890 */ /* 0x000fe2000fffe03f */
[----:B------:R-:W-:Y:S01]  /*2720*/  FADD.FTZ R16, R16, R27 ;  /* 0x0000001b10107221 */ /* 0x000fe20000010000 */
[----:B------:R-:W-:Y:S01]  /*2730*/  FFMA.FTZ R30, R30, R28, R19 ;  /* 0x0000001c1e1e7223 */ /* 0x000fe20000010013 */
[----:B------:R-:W-:Y:S01]  /*2740*/  FADD.FTZ R5, R5, R28 ;  /* 0x0000001c05057221 */ /* 0x000fe20000010000 */
[----:B------:R-:W-:Y:S01]  /*2750*/  FFMA.FTZ R36, R36, R31, R29 ;  /* 0x0000001f24247223 */ /* 0x000fe2000001001d */
[----:B0-----:R-:W-:Y:S01]  /*2760*/  ULEA UR11, UR13, UR11, 0x18 ;  /* 0x0000000b0d0b7291 */ /* 0x001fe2000f8ec03f */
[----:B------:R-:W-:Y:S01]  /*2770*/  FADD.FTZ R31, R16, R31 ;  /* 0x0000001f101f7221 */ /* 0x000fe20000010000 */
[----:B------:R-:W-:Y:S01]  /*2780*/  FFMA.FTZ R30, R37, R32, R30 ;  /* 0x00000020251e7223 */ /* 0x000fe2000001001e */
[----:B------:R-:W-:Y:S01]  /*2790*/  FADD.FTZ R16, R5, R32 ;  /* 0x0000002005107221 */ /* 0x000fe20000010000 */
[----:B------:R-:W-:Y:S01]  /*27a0*/  FFMA.FTZ R32, R39, R34, R36 ;  /* 0x0000002227207223 */ /* 0x000fe20000010024 */
[----:B------:R-:W-:Y:S01]  /*27b0*/  FADD.FTZ R34, R31, R34 ;  /* 0x000000221f227221 */ /* 0x000fe20000010000 */
[----:B------:R-:W-:Y:S01]  /*27c0*/  FFMA.FTZ R33, R33, R35, R30 ;  /* 0x0000002321217223 */ /* 0x000fe2000001001e */
[----:B------:R-:W-:Y:S01]  /*27d0*/  FADD.FTZ R35, R16, R35 ;  /* 0x0000002310237221 */ /* 0x000fe20000010000 */
[----:B------:R-:W-:Y:S01]  /*27e0*/  LEA R5, R0, UR11, 0x4 ;  /* 0x0000000b00057c11 */ /* 0x000fe2000f8e20ff */
[----:B------:R-:W-:Y:S01]  /*27f0*/  BSSY B0, `(.L_x_88) ;  /* 0x000003f000007945 */ /* 0x000fe20003800000 */
[----:B-1----:R-:W-:-:S03]  /*2800*/  @!P0 FADD.FTZ R14, R14, R56 ;  /* 0x000000380e0e8221 */ /* 0x002fc60000010000 */
[----:B------:R-:W-:Y:S01]  /*2810*/  STS.128 [R5], R32 ;  /* 0x0000002005007388 */ /* 0x000fe20000000c00 */
[----:B--2---:R-:W-:-:S03]  /*2820*/  @!P0 FADD.FTZ R15, R15, R68 ;  /* 0x000000440f0f8221 */ /* 0x004fc60000010000 */
        /* <DEDUP_REMOVED lines=20> */
[----:B------:R-:W-:-:S13]  /*2970*/  ISETP.NE.AND P0, PT, R67, RZ, PT ;  /* 0x000000ff4300720c */ /* 0x000fda0003f05270 */
[----:B------:R0:W-:Y:S01]  /*2980*/  @!P0 STS.64 [R60+0x10], R14 ;  /* 0x0000100e3c008388 */ /* 0x0001e20000000a00 */
[----:B------:R-:W-:Y:S01]  /*2990*/  BAR.SYNC.DEFER_BLOCKING 0x0 ;  /* 0x0000000000007b1d */ /* 0x000fe20000010000 */
[----:B------:R-:W-:-:S13]  /*29a0*/  ISETP.NE.AND P0, PT, R0, RZ, PT ;  /* 0x000000ff0000720c */ /* 0x000fda0003f05270 */
[----:B0-----:R-:W-:Y:S05]  /*29b0*/  @P0 BRA `(.L_x_89) ;  /* 0x0000000000880947 */ /* 0x001fea0003800000 */
[----:B------:R-:W-:-:S09]  /*29c0*/  ULEA UR11, UR13, UR12, 0x18 ;  /* 0x0000000c0d0b7291 */ /* 0x000fd2000f8ec03f */
[----:B------:R-:W0:Y:S04]  /*29d0*/  LDS.64 R36, [UR11+0x18] ;  /* 0x0000180bff247984 */ /* 0x000e280008000a00 */
[----:B------:R-:W1:Y:S04]  /*29e0*/  LDS.128 R16, [UR11+0x20] ;  /* 0x0000200bff107984 */ /* 0x000e680008000c00 */
[----:B------:R-:W2:Y:S04]  /*29f0*/  LDS.128 R20, [UR11+0x30] ;  /* 0x0000300bff147984 */ /* 0x000ea80008000c00 */
[----:B------:R-:W3:Y:S04]  /*2a00*/  LDS.128 R28, [UR11+0x40] ;  /* 0x0000400bff1c7984 */ /* 0x000ee80008000c00 */
[----:B------:R-:W4:Y:S01]  /*2a10*/  LDS.128 R24, [UR11+0x50] ;  /* 0x0000500bff187984 */ /* 0x000f220008000c00 */
[----:B0-----:R-:W-:Y:S01]  /*2a20*/  FADD.FTZ R14, R14, R36 ;  /* 0x000000240e0e7221 */ /* 0x001fe20000010000 */
[----:B------:R-:W-:-:S02]  /*2a30*/  FADD.FTZ R15, R15, R37 ;  /* 0x000000250f0f7221 */ /* 0x000fc40000010000 */
[----:B------:R-:W0:Y:S01]  /*2a40*/  LDS.128 R36, [UR11+0x60] ;  /* 0x0000600bff247984 */ /* 0x000e220008000c00 */
[----:B-1----:R-:W-:Y:S01]  /*2a50*/  FADD.FTZ R14, R14, R16 ;  /* 0x000000100e0e7221 */ /* 0x002fe20000010000 */
[----:B------:R-:W-:-:S03]  /*2a60*/  FADD.FTZ R15, R15, R17 ;  /* 0x000000110f0f7221 */ /* 0x000fc60000010000 */
[----:B------:R-:W-:Y:S01]  /*2a70*/  FADD.FTZ R14, R14, R18 ;  /* 0x000000120e0e7221 */ /* 0x000fe20000010000 */
[----:B------:R-:W-:Y:S02]  /*2a80*/  FADD.FTZ R15, R15, R19 ;  /* 0x000000130f0f7221 */ /* 0x000fe40000010000 */
[----:B------:R-:W1:Y:S01]  /*2a90*/  LDS.128 R16, [UR11+0x70] ;  /* 0x0000700bff107984 */ /* 0x000e620008000c00 */
[----:B--2---:R-:W-:Y:S01]  /*2aa0*/  FADD.FTZ R14, R14, R20 ;  /* 0x000000140e0e7221 */ /* 0x004fe20000010000 */
[----:B------:R-:W-:-:S03]  /*2ab0*/  FADD.FTZ R15, R15, R21 ;  /* 0x000000150f0f7221 */ /* 0x000fc60000010000 */
[----:B------:R-:W-:Y:S01]  /*2ac0*/  FADD.FTZ R14, R14, R22 ;  /* 0x000000160e0e7221 */ /* 0x000fe20000010000 */
[----:B------:R-:W-:-:S03]  /*2ad0*/  FADD.FTZ R20, R15, R23 ;  /* 0x000000170f147221 */ /* 0x000fc60000010000 */
[----:B---3--:R-:W-:Y:S01]  /*2ae0*/  FADD.FTZ R15, R14, R28 ;  /* 0x0000001c0e0f7221 */ /* 0x008fe20000010000 */
[----:B------:R-:W-:-:S03]  /*2af0*/  FADD.FTZ R20, R20, R29 ;  /* 0x0000001d14147221 */ /* 0x000fc60000010000 */
[----:B------:R-:W-:Y:S01]  /*2b00*/  FADD.FTZ R15, R15, R30 ;  /* 0x0000001e0f0f7221 */ /* 0x000fe20000010000 */
[----:B------:R-:W-:-:S03]  /*2b10*/  FADD.FTZ R20, R20, R31 ;  /* 0x0000001f14147221 */ /* 0x000fc60000010000 */
        /* <DEDUP_REMOVED lines=11> */
[----:B------:R-:W-:-:S07]  /*2bd0*/  FADD.FTZ R15, R20, R19 ;  /* 0x00000013140f7221 */ /* 0x000fce0000010000 */
.L_x_89:
[----:B------:R-:W-:Y:S05]  /*2be0*/  BSYNC B0 ;  /* 0x0000000000007941 */ /* 0x000fea0003800000 */
.L_x_88:
[----:B------:R-:W-:Y:S01]  /*2bf0*/  BAR.SYNC.DEFER_BLOCKING 0x0 ;  /* 0x0000000000007b1d */ /* 0x000fe20000010000 */
[----:B------:R-:W-:Y:S02]  /*2c00*/  ISETP.GT.U32.AND P6, PT, R0, 0xd, PT ;  /* 0x0000000d0000780c */ /* 0x000fe40003fc4070 */
[----:B------:R-:W-:-:S03]  /*2c10*/  LOP3.LUT R3, R3, 0xfffffffe, RZ, 0xc0, !PT ;  /* 0xfffffffe03037812 */ /* 0x000fc600078ec0ff */
[----:B------:R-:W-:Y:S08]  /*2c20*/  BSSY B0, `(.L_x_90) ;  /* 0x000009e000007945 */ /* 0x000ff00003800000 */
[----:B------:R-:W-:Y:S01]  /*2c30*/  @P6 LOP3.LUT R3, R3, 0x1, RZ, 0xfc, !PT ;  /* 0x0000000103036812 */ /* 0x000fe200078efcff */
[----:B------:R-:W-:Y:S06]  /*2c40*/  @P6 BRA `(.L_x_91) ;  /* 0x00000008006c6947 */ /* 0x000fec0003800000 */
[----:B------:R-:W0:Y:S04]  /*2c50*/  LDS.128 R36, [R5+0xe0] ;  /* 0x0000e00005247984 */ /* 0x000e280000000c00 */
[----:B------:R-:W1:Y:S04]  /*2c60*/  LDS.128 R28, [R5+0x1c0] ;  /* 0x0001c000051c7984 */ /* 0x000e680000000c00 */
[----:B------:R-:W2:Y:S04]  /*2c70*/  LDS.128 R24, [R5+0x2a0] ;  /* 0x0002a00005187984 */ /* 0x000ea80000000c00 */
[----:B------:R-:W3:Y:S04]  /*2c80*/  LDS.128 R20, [R5+0x380] ;  /* 0x0003800005147984 */ /* 0x000ee80000000c00 */
[----:B------:R-:W4:Y:S01]  /*2c90*/  LDS.128 R16, [R5+0x460] ;  /* 0x0004600005107984 */ /* 0x000f220000000c00 */
[----:B0-----:R-:W-:Y:S01]  /*2ca0*/  FADD.FTZ R36, R32, R36 ;  /* 0x0000002420247221 */ /* 0x001fe20000010000 */
[----:B------:R-:W-:Y:S01]  /*2cb0*/  FADD.FTZ R37, R33, R37 ;  /* 0x0000002521257221 */ /* 0x000fe20000010000 */
[----:B------:R-:W-:Y:S01]  /*2cc0*/  FADD.FTZ R38, R34, R38 ;  /* 0x0000002622267221 */ /* 0x000fe20000010000 */
[----:B------:R-:W-:Y:S01]  /*2cd0*/  FADD.FTZ R39, R35, R39 ;  /* 0x0000002723277221 */ /* 0x000fe20000010000 */
[----:B-1----:R-:W-:Y:S01]  /*2ce0*/  FADD.FTZ R28, R36, R28 ;  /* 0x0000001c241c7221 */ /* 0x002fe20000010000 */
[----:B------:R-:W0:Y:S01]  /*2cf0*/  LDS.128 R32, [R5+0x540] ;  /* 0x0005400005207984 */ /* 0x000e220000000c00 */
[----:B------:R-:W-:Y:S01]  /*2d00*/  FADD.FTZ R29, R37, R29 ;  /* 0x0000001d251d7221 */ /* 0x000fe20000010000 */
[----:B------:R-:W-:Y:S01]  /*2d10*/  FADD.FTZ R30, R38, R30 ;  /* 0x0000001e261e7221 */ /* 0x000fe20000010000 */
[----:B------:R-:W-:Y:S01]  /*2d20*/  FADD.FTZ R39, R39, R31 ;  /* 0x0000001f27277221 */ /* 0x000fe20000010000 */
[----:B--2---:R-:W-:Y:S01]  /*2d30*/  FADD.FTZ R24, R28, R24 ;  /* 0x000000181c187221 */ /* 0x004fe20000010000 */
[----:B------:R-:W-:Y:S01]  /*2d40*/  FADD.FTZ R25, R29, R25 ;  /* 0x000000191d197221 */ /* 0x000fe20000010000 */
[----:B------:R-:W-:Y:S01]  /*2d50*/  FADD.FTZ R56, R30, R26 ;  /* 0x0000001a1e387221 */ /* 0x000fe20000010000 */
[----:B------:R-:W-:Y:S01]  /*2d60*/  FADD.FTZ R68, R39, R27 ;  /* 0x0000001b27447221 */ /* 0x000fe20000010000 */
[----:B------:R-:W1:Y:S01]  /*2d70*/  LDS.128 R28, [R5+0x620] ;  /* 0x00062000051c7984 */ /* 0x000e620000000c00 */
[----:B---3--:R-:W-:Y:S01]  /*2d80*/  FADD.FTZ R20, R24, R20 ;  /* 0x0000001418147221 */ /* 0x008fe20000010000 */
[----:B------:R-:W-:Y:S01]  /*2d90*/  FADD.FTZ R36, R25, R21 ;  /* 0x0000001519247221 */ /* 0x000fe20000010000 */
[----:B------:R-:W-:Y:S01]  /*2da0*/  FADD.FTZ R56, R56, R22 ;  /* 0x0000001638387221 */ /* 0x000fe20000010000 */
[----:B------:R-:W2:Y:S01]  /*2db0*/  LDS.128 R24, [R5+0x700] ;  /* 0x0007000005187984 */ /* 0x000ea20000000c00 */
[----:B------:R-:W-:Y:S01]  /*2dc0*/  FADD.FTZ R68, R68, R23 ;  /* 0x0000001744447221 */ /* 0x000fe20000010000 */
[----:B----4-:R-:W-:Y:S01]  /*2dd0*/  FADD.FTZ R16, R20, R16 ;  /* 0x0000001014107221 */ /* 0x010fe20000010000 */
[----:B------:R-:W-:Y:S01]  /*2de0*/  FADD.FTZ R17, R36, R17 ;  /* 0x0000001124117221 */ /* 0x000fe20000010000 */
[----:B------:R-:W3:Y:S01]  /*2df0*/  LDS.128 R20, [R5+0x7e0] ;  /* 0x0007e00005147984 */ /* 0x000ee20000000c00 */
[----:B------:R-:W-:Y:S01]  /*2e00*/  FADD.FTZ R18, R56, R18 ;  /* 0x0000001238127221 */ /* 0x000fe20000010000 */
[----:B------:R-:W-:-:S02]  /*2e10*/  FADD.FTZ R19, R68, R19 ;  /* 0x0000001344137221 */ /* 0x000fc40000010000 */
[----:B------:R-:W4:Y:S01]  /*2e20*/  LDS.128 R36, [R5+0x8c0] ;  /* 0x0008c00005247984 */ /* 0x000f220000000c00 */
        /* <DEDUP_REMOVED lines=18> */
[----:B------:R-:W-:Y:S01]  /*2f50*/  FADD.FTZ R68, R27, R23 ;  /* 0x000000171b447221 */ /* 0x000fe20000010000 */
[----:B----4-:R-:W-:Y:S01]  /*2f60*/  FADD.FTZ R36, R20, R36 ;  /* 0x0000002414247221 */ /* 0x010fe20000010000 */
[----:B------:R-:W3:Y:S01]  /*2f70*/  LDS.128 R24, [R5+0xc40] ;  /* 0x000c400005187984 */ /* 0x000ee20000000c00 */
[----:B------:R-:W-:Y:S01]  /*2f80*/  FADD.FTZ R37, R21, R37 ;  /* 0x0000002515257221 */ /* 0x000fe20000010000 */
[----:B------:R-:W-:Y:S01]  /*2f90*/  FADD.FTZ R56, R22, R38 ;  /* 0x0000002616387221 */ /* 0x000fe20000010000 */
[----:B------:R-:W-:Y:S01]  /*2fa0*/  FADD.FTZ R68, R68, R39 ;  /* 0x0000002744447221 */ /* 0x000fe20000010000 */
[----:B------:R-:W4:Y:S01]  /*2fb0*/  LDS.128 R20, [R5+0xd20] ;  /* 0x000d200005147984 */ /* 0x000f220000000c00 */
[----:B0-----:R-:W-:Y:S01]  /*2fc0*/  FADD.FTZ R16, R36, R16 ;  /* 0x0000001024107221 */ /* 0x001fe20000010000 */
[----:B------:R-:W-:Y:S01]  /*2fd0*/  FADD.FTZ R17, R37, R17 ;  /* 0x0000001125117221 */ /* 0x000fe20000010000 */
[----:B------:R-:W-:Y:S01]  /*2fe0*/  FADD.FTZ R18, R56, R18 ;  /* 0x0000001238127221 */ /* 0x000fe20000010000 */
[----:B------:R-:W0:Y:S01]  /*2ff0*/  LDS.128 R36, [R5+0xe00] ;  /* 0x000e000005247984 */ /* 0x000e220000000c00 */
[----:B------:R-:W-:Y:S01]  /*3000*/  FADD.FTZ R19, R68, R19 ;  /* 0x0000001344137221 */ /* 0x000fe20000010000 */
[----:B-1----:R-:W-:Y:S01]  /*3010*/  FADD.FTZ R16, R16, R32 ;  /* 0x0000002010107221 */ /* 0x002fe20000010000 */
[----:B------:R-:W-:Y:S01]  /*3020*/  FADD.FTZ R17, R17, R33 ;  /* 0x0000002111117221 */ /* 0x000fe20000010000 */
[----:B------:R-:W-:Y:S01]  /*3030*/  FADD.FTZ R18, R18, R34 ;  /* 0x0000002212127221 */ /* 0x000fe20000010000 */
[----:B------:R-:W-:Y:S01]  /*3040*/  FADD.FTZ R19, R19, R35 ;  /* 0x0000002313137221 */ /* 0x000fe20000010000 */
[----:B--2---:R-:W-:Y:S01]  /*3050*/  FADD.FTZ R16, R16, R28 ;  /* 0x0000001c10107221 */ /* 0x004fe20000010000 */
[----:B------:R-:W-:Y:S01]  /*3060*/  FADD.FTZ R17, R17, R29 ;  /* 0x0000001d11117221 */ /* 0x000fe20000010000 */
[----:B------:R-:W-:Y:S01]  /*3070*/  FADD.FTZ R18, R18, R30 ;  /* 0x0000001e12127221 */ /* 0x000fe20000010000 */
[----:B------:R-:W-:Y:S01]  /*3080*/  FADD.FTZ R68, R19, R31 ;  /* 0x0000001f13447221 */ /* 0x000fe20000010000 */
[----:B------:R-:W-:Y:S01]  /*3090*/  LDS.128 R32, [R5+0x1180] ;  /* 0x0011800005207984 */ /* 0x000fe20000000c00 */
[----:B---3--:R-:W-:Y:S01]  /*30a0*/  FADD.FTZ R24, R16, R24 ;  /* 0x0000001810187221 */ /* 0x008fe20000010000 */
[----:B------:R-:W-:Y:S01]  /*30b0*/  FADD.FTZ R25, R17, R25 ;  /* 0x0000001911197221 */ /* 0x000fe20000010000 */
[----:B------:R-:W-:Y:S01]  /*30c0*/  FADD.FTZ R56, R18, R26 ;  /* 0x0000001a12387221 */ /* 0x000fe20000010000 */
[----:B------:R-:W1:Y:S01]  /*30d0*/  LDS.128 R28, [R5+0xee0] ;  /* 0x000ee000051c7984 */ /* 0x000e620000000c00 */
[----:B------:R-:W-:Y:S01]  /*30e0*/  FADD.FTZ R68, R68, R27 ;  /* 0x0000001b44447221 */ /* 0x000fe20000010000 */
[----:B----4-:R-:W-:Y:S01]  /*30f0*/  FADD.FTZ R20, R24, R20 ;  /* 0x0000001418147221 */ /* 0x010fe20000010000 */
[----:B------:R-:W-:Y:S01]  /*3100*/  FADD.FTZ R21, R25, R21 ;  /* 0x0000001519157221 */ /* 0x000fe20000010000 */
[----:B------:R-:W2:Y:S01]  /*3110*/  LDS.128 R16, [R5+0xfc0] ;  /* 0x000fc00005107984 */ /* 0x000ea20000000c00 */
[----:B------:R-:W-:Y:S01]  /*3120*/  FADD.FTZ R56, R56, R22 ;  /* 0x0000001638387221 */ /* 0x000fe20000010000 */
[----:B------:R-:W-:-:S02]  /*3130*/  FADD.FTZ R68, R68, R23 ;  /* 0x0000001744447221 */ /* 0x000fc40000010000 */
[----:B------:R-:W3:Y:S01]  /*3140*/  LDS.128 R24, [R5+0x10a0] ;  /* 0x0010a00005187984 */ /* 0x000ee20000000c00 */
        /* <DEDUP_REMOVED lines=13> */
[----:B---3--:R-:W-:Y:S01]  /*3220*/  FADD.FTZ R24, R16, R24 ;  /* 0x0000001810187221 */ /* 0x008fe20000010000 */
[----:B------:R-:W1:Y:S01]  /*3230*/  LDS.128 R28, [R5+0x1340] ;  /* 0x00134000051c7984 */ /* 0x000e620000000c00 */
[----:B------:R-:W-:Y:S01]  /*3240*/  FADD.FTZ R25, R17, R25 ;  /* 0x0000001911197221 */ /* 0x000fe20000010000 */
[----:B------:R-:W-:Y:S01]  /*3250*/  FADD.FTZ R56, R18, R26 ;  /* 0x0000001a12387221 */ /* 0x000fe20000010000 */
[----:B------:R-:W-:Y:S01]  /*3260*/  FADD.FTZ R68, R68, R27 ;  /* 0x0000001b44447221 */ /* 0x000fe20000010000 */
[----:B------:R-:W2:Y:S01]  /*3270*/  LDS.128 R16, [R5+0x1420] ;  /* 0x0014200005107984 */ /* 0x000ea20000000c00 */
[----:B------:R-:W-:Y:S01]  /*3280*/  FADD.FTZ R32, R24, R32 ;  /* 0x0000002018207221 */ /* 0x000fe20000010000 */
[----:B------:R-:W-:Y:S01]  /*3290*/  FADD.FTZ R36, R25, R33 ;  /* 0x0000002119247221 */ /* 0x000fe20000010000 */
[----:B------:R-:W-:Y:S01]  /*32a0*/  FADD.FTZ R56, R56, R34 ;  /* 0x0000002238387221 */ /* 0x000fe20000010000 */
[----:B------:R-:W3:Y:S01]  /*32b0*/  LDS.128 R24, [R5+0x1500] ;  /* 0x0015000005187984 */ /* 0x000ee20000000c00 */
[----:B------:R-:W-:Y:S01]  /*32c0*/  FADD.FTZ R68, R68, R35 ;  /* 0x0000002344447221 */ /* 0x000fe20000010000 */
[----:B0-----:R-:W-:Y:S01]  /*32d0*/  FADD.FTZ R20, R32, R20 ;  /* 0x0000001420147221 */ /* 0x001fe20000010000 */
[----:B------:R-:W-:Y:S01]  /*32e0*/  FADD.FTZ R21, R36, R21 ;  /* 0x0000001524157221 */ /* 0x000fe20000010000 */
[----:B------:R-:W0:Y:S01]  /*32f0*/  LDS.128 R32, [R5+0x15e0] ;  /* 0x0015e00005207984 */ /* 0x000e220000000c00 */
[----:B------:R-:W-:Y:S01]  /*3300*/  FADD.FTZ R22, R56, R22 ;  /* 0x0000001638167221 */ /* 0x000fe20000010000 */
[----:B------:R-:W-:-:S02]  /*3310*/  FADD.FTZ R23, R68, R23 ;  /* 0x0000001744177221 */ /* 0x000fc40000010000 */
[----:B------:R-:W4:Y:S01]  /*3320*/  LDS.128 R36, [R5+0x16c0] ;  /* 0x0016c00005247984 */ /* 0x000f220000000c00 */
        /* <DEDUP_REMOVED lines=13> */
[----:B------:R-:W-:Y:S04]  /*3400*/  LDS.128 R28, [R5+0x1a40] ;  /* 0x001a4000051c7984 */ /* 0x000fe80000000c00 */
[----:B------:R-:W2:Y:S01]  /*3410*/  LDS.128 R24, [R5+0x1880] ;  /* 0x0018800005187984 */ /* 0x000ea20000000c00 */
[----:B0-----:R-:W-:Y:S01]  /*3420*/  FADD.FTZ R32, R20, R32 ;  /* 0x0000002014207221 */ /* 0x001fe20000010000 */
[----:B------:R-:W-:Y:S01]  /*3430*/  FADD.FTZ R56, R56, R33 ;  /* 0x0000002138387221 */ /* 0x000fe20000010000 */
[----:B------:R-:W-:Y:S01]  /*3440*/  FADD.FTZ R68, R68, R34 ;  /* 0x0000002244447221 */ /* 0x000fe20000010000 */
[----:B------:R-:W0:Y:S01]  /*3450*/  LDS.128 R20, [R5+0x1960] ;  /* 0x0019600005147984 */ /* 0x000e220000000c00 */
[----:B------:R-:W-:Y:S01]  /*3460*/  FADD.FTZ R69, R69, R35 ;  /* 0x0000002345457221 */ /* 0x000fe20000010000 */
[----:B----4-:R-:W-:Y:S01]  /*3470*/  FADD.FTZ R36, R32, R36 ;  /* 0x0000002420247221 */ /* 0x010fe20000010000 */
[----:B------:R-:W-:Y:S01]  /*3480*/  FADD.FTZ R37, R56, R37 ;  /* 0x0000002538257221 */ /* 0x000fe20000010000 */
[----:B------:R-:W3:Y:S01]  /*3490*/  LDS.128 R32, [R5+0x1b20] ;  /* 0x001b200005207984 */ /* 0x000ee20000000c00 */
[----:B------:R-:W-:Y:S01]  /*34a0*/  FADD.FTZ R38, R68, R38 ;  /* 0x0000002644267221 */ /* 0x000fe20000010000 */
[----:B------:R-:W-:Y:S01]  /*34b0*/  FADD.FTZ R39, R69, R39 ;  /* 0x0000002745277221 */ /* 0x000fe20000010000 */
[----:B-1----:R-:W-:Y:S01]  /*34c0*/  FADD.FTZ R17, R37, R17 ;  /* 0x0000001125117221 */ /* 0x002fe20000010000 */
[----:B------:R-:W-:Y:S01]  /*34d0*/  FADD.FTZ R16, R36, R16 ;  /* 0x0000001024107221 */ /* 0x000fe20000010000 */
[----:B------:R-:W-:Y:S01]  /*34e0*/  FADD.FTZ R37, R38, R18 ;  /* 0x0000001226257221 */ /* 0x000fe20000010000 */
[----:B------:R-:W-:-:S02]  /*34f0*/  FADD.FTZ R18, R39, R19 ;  /* 0x0000001327127221 */ /* 0x000fc40000010000 */
[----:B--2---:R-:W-:Y:S01]  /*3500*/  FADD.FTZ R19, R16, R24 ;  /* 0x0000001810137221 */ /* 0x004fe20000010000 */
[----:B------:R-:W-:Y:S01]  /*3510*/  FADD.FTZ R16, R17, R25 ;  /* 0x0000001911107221 */ /* 0x000fe20000010000 */
[----:B------:R-:W-:Y:S01]  /*3520*/  FADD.FTZ R37, R37, R26 ;  /* 0x0000001a25257221 */ /* 0x000fe20000010000 */
[----:B------:R-:W-:Y:S01]  /*3530*/  FADD.FTZ R18, R18, R27 ;  /* 0x0000001b12127221 */ /* 0x000fe20000010000 */
[----:B0-----:R-:W-:Y:S01]  /*3540*/  FADD.FTZ R19, R19, R20 ;  /* 0x0000001413137221 */ /* 0x001fe20000010000 */
[----:B------:R-:W-:Y:S01]  /*3550*/  FADD.FTZ R16, R16, R21 ;  /* 0x0000001510107221 */ /* 0x000fe20000010000 */
[----:B------:R-:W-:Y:S01]  /*3560*/  FADD.FTZ R37, R37, R22 ;  /* 0x0000001625257221 */ /* 0x000fe20000010000 */
[----:B------:R-:W-:Y:S01]  /*3570*/  FADD.FTZ R18, R18, R23 ;  /* 0x0000001712127221 */ /* 0x000fe20000010000 */
[----:B------:R-:W-:Y:S01]  /*3580*/  FADD.FTZ R19, R19, R28 ;  /* 0x0000001c13137221 */ /* 0x000fe20000010000 */
[----:B------:R-:W-:Y:S01]  /*3590*/  FADD.FTZ R16, R16, R29 ;  /* 0x0000001d10107221 */ /* 0x000fe20000010000 */
[----:B------:R-:W-:Y:S01]  /*35a0*/  FADD.FTZ R37, R37, R30 ;  /* 0x0000001e25257221 */ /* 0x000fe20000010000 */
[----:B------:R-:W-:Y:S01]  /*35b0*/  FADD.FTZ R18, R18, R31 ;  /* 0x0000001f12127221 */ /* 0x000fe20000010000 */
[----:B---3--:R-:W-:Y:S01]  /*35c0*/  FADD.FTZ R32, R19, R32 ;  /* 0x0000002013207221 */ /* 0x008fe20000010000 */
[----:B------:R-:W-:Y:S01]  /*35d0*/  FADD.FTZ R33, R16, R33 ;  /* 0x0000002110217221 */ /* 0x000fe20000010000 */
[----:B------:R-:W-:Y:S01]  /*35e0*/  FADD.FTZ R34, R37, R34 ;  /* 0x0000002225227221 */ /* 0x000fe20000010000 */
[----:B------:R-:W-:-:S07]  /*35f0*/  FADD.FTZ R35, R18, R35 ;  /* 0x0000002312237221 */ /* 0x000fce0000010000 */
.L_x_91:
[----:B------:R-:W-:Y:S05]  /*3600*/  BSYNC B0 ;  /* 0x0000000000007941 */ /* 0x000fea0003800000 */
.L_x_90:
[----:B------:R-:W0:Y:S01]  /*3610*/  LDC.64 R16, c[0x0][0x268] ;  /* 0x00009a00ff107b82 */ /* 0x000e220000000a00 */
[----:B------:R-:W-:Y:S01]  /*3620*/  IMAD R55, R55, 0xe, R0 ;  /* 0x0000000e37377824 */ /* 0x000fe200078e0200 */
[----:B------:R-:W-:Y:S01]  /*3630*/  BSSY B0, `(.L_x_92) ;  /* 0x0000012000007945 */ /* 0x000fe20003800000 */
[----:B------:R-:W-:-:S05]  /*3640*/  PRMT R56, R54, 0x7632, R56 ;  /* 0x0000763236387816 */ /* 0x000fca0000000038 */
[----:B------:R-:W1:Y:S01]  /*3650*/  LDC R5, c[0x0][0xc] ;  /* 0x00000300ff057b82 */ /* 0x000e620000000800 */
[----:B0-----:R-:W-:Y:S01]  /*3660*/  IMAD.WIDE R16, R55, 0x4, R16 ;  /* 0x0000000437107825 */ /* 0x001fe200078e0210 */
[----:B------:R-:W-:Y:S06]  /*3670*/  @P6 BRA `(.L_x_93) ;  /* 0x0000000000346947 */ /* 0x000fec0003800000 */
[----:B------:R-:W0:Y:S01]  /*3680*/  LDC.64 R22, c[0x0][0x288] ;  /* 0x0000a200ff167b82 */ /* 0x000e220000000a00 */
[----:B------:R-:W-:Y:S01]  /*3690*/  MOV R19, UR7 ;  /* 0x0000000700137c02 */ /* 0x000fe20008000f00 */
[----:B------:R2:W-:Y:S01]  /*36a0*/  REDG.E.ADD.F32.FTZ.RN.STRONG.GPU desc[UR14][R16.64], R32 ;  /* 0x00000020100079a6 */ /* 0x0005e2000c10f38e */
[----:B------:R-:W-:Y:S02]  /*36b0*/  MOV R21, UR9 ;  /* 0x0000000900157c02 */ /* 0x000fe40008000f00 */
[----:B------:R-:W-:-:S04]  /*36c0*/  LEA R18, P6, R19, R16, 0x2 ;  /* 0x0000001013127211 */ /* 0x000fc800078c10ff */
[----:B------:R-:W-:Y:S02]  /*36d0*/  IADD3.X R19, R17, UR8, RZ, P6, !PT ;  /* 0x0000000811137c10 */ /* 0x000fe4000b7fe4ff */
[----:B------:R-:W-:-:S03]  /*36e0*/  LEA R20, P6, R21, R16, 0x2 ;  /* 0x0000001015147211 */ /* 0x000fc600078c10ff */
[----:B------:R2:W-:Y:S01]  /*36f0*/  REDG.E.ADD.F32.FTZ.RN.STRONG.GPU desc[UR14][R18.64], R33 ;  /* 0x00000021120079a6 */ /* 0x0005e2000c10f38e */
[----:B------:R-:W-:Y:S02]  /*3700*/  IADD3.X R21, R17, UR10, RZ, P6, !PT ;  /* 0x0000000a11157c10 */ /* 0x000fe4000b7fe4ff */
[----:B0-----:R-:W-:-:S04]  /*3710*/  LEA R24, P6, R22, R16, 0x2 ;  /* 0x0000001016187211 */ /* 0x001fc800078c10ff */
[----:B------:R-:W-:-:S05]  /*3720*/  LEA.HI.X R25, R22, R17, R23, 0x2, P6 ;  /* 0x0000001116197211 */ /* 0x000fca00030f1417 */
[----:B------:R2:W-:Y:S04]  /*3730*/  REDG.E.ADD.F32.FTZ.RN.STRONG.GPU desc[UR14][R24.64], R34 ;  /* 0x00000022180079a6 */ /* 0x0005e8000c10f38e */
[----:B------:R2:W-:Y:S02]  /*3740*/  REDG.E.ADD.F32.FTZ.RN.STRONG.GPU desc[UR14][R20.64], R35 ;  /* 0x00000023140079a6 */ /* 0x0005e4000c10f38e */
.L_x_93:
[----:B------:R-:W-:Y:S05]  /*3750*/  BSYNC B0 ;  /* 0x0000000000007941 */ /* 0x000fea0003800000 */
.L_x_92:
[----:B-1----:R-:W-:Y:S02]  /*3760*/  ISETP.GE.U32.AND P6, PT, R5, 0x2, PT ;  /* 0x000000020500780c */ /* 0x002fe40003fc6070 */
[----:B------:R-:W-:Y:S02]  /*3770*/  PRMT R39, R53, 0x7632, R39 ;  /* 0x0000763235277816 */ /* 0x000fe40000000027 */
[----:B------:R-:W-:Y:S02]  /*3780*/  PRMT R38, R43, 0x7632, R38 ;  /* 0x000076322b267816 */ /* 0x000fe40000000026 */
[----:B------:R-:W-:Y:S02]  /*3790*/  PRMT R55, R52, 0x7632, R55 ;  /* 0x0000763234377816 */ /* 0x000fe40000000037 */
[----:B------:R-:W-:Y:S02]  /*37a0*/  PRMT R37, R42, 0x7632, R37 ;  /* 0x000076322a257816 */ /* 0x000fe40000000025 */
[----:B------:R-:W-:-:S02]  /*37b0*/  PRMT R36, R50, 0x7632, R36 ;  /* 0x0000763232247816 */ /* 0x000fc40000000024 */
[----:B--2---:R-:W-:Y:S02]  /*37c0*/  PRMT R35, R51, 0x7632, R35 ;  /* 0x0000763233237816 */ /* 0x004fe40000000023 */
[----:B------:R-:W-:Y:S02]  /*37d0*/  PRMT R34, R49, 0x7632, R34 ;  /* 0x0000763231227816 */ /* 0x000fe40000000022 */
[----:B------:R-:W-:Y:S02]  /*37e0*/  PRMT R33, R41, 0x7632, R33 ;  /* 0x0000763229217816 */ /* 0x000fe40000000021 */
[----:B------:R-:W-:Y:S02]  /*37f0*/  PRMT R32, R47, 0x7632, R32 ;  /* 0x000076322f207816 */ /* 0x000fe40000000020 */
[----:B------:R-:W-:Y:S02]  /*3800*/  PRMT R31, R48, 0x7632, R31 ;  /* 0x00007632301f7816 */ /* 0x000fe4000000001f */
[----:B------:R-:W-:-:S02]  /*3810*/  PRMT R30, R46, 0x7632, R30 ;  /* 0x000076322e1e7816 */ /* 0x000fc4000000001e */
[----:B------:R-:W-:Y:S02]  /*3820*/  PRMT R23, R4, 0x7632, R23 ;  /* 0x0000763204177816 */ /* 0x000fe40000000017 */
[----:B------:R-:W-:Y:S02]  /*3830*/  PRMT R16, R45, 0x7632, R16 ;  /* 0x000076322d107816 */ /* 0x000fe40000000010 */
[----:B------:R-:W-:Y:S02]  /*3840*/  PRMT R17, R40, 0x7632, R17 ;  /* 0x0000763228117816 */ /* 0x000fe40000000011 */
[----:B------:R-:W-:Y:S01]  /*3850*/  PRMT R18, R44, 0x7632, R18 ;  /* 0x000076322c127816 */ /* 0x000fe20000000012 */
[----:B------:R-:W-:Y:S06]  /*3860*/  @!P6 BRA `(.L_x_94) ;  /* 0x0000001000b4e947 */ /* 0x000fec0003800000 */
[----:B------:R-:W0:Y:S01]  /*3870*/  LDC R19, c[0x0][0x10] ;  /* 0x00000400ff137b82 */ /* 0x000e220000000800 */
        /* <DEDUP_REMOVED lines=15> */
[----:B------:R-:W-:Y:S02]  /*3970*/  UPOPC UR13, UR12 ;  /* 0x0000000c000d72bf */ /* 0x000fe40008000000 */
[----:B------:R-:W-:Y:S01]  /*3980*/  UFLO.U32 UR12, UR12 ;  /* 0x0000000c000c72bd */ /* 0x000fe200080e0000 */
[----:B------:R-:W-:Y:S01]  /*3990*/  IMAD.WIDE.U32 R28, R28, 0x8, R24 ;  /* 0x000000081c1c7825 */ /* 0x000fe200078e0018 */
[----:B------:R-:W-:Y:S02]  /*39a0*/  UMOV UR11, 0x1 ;  /* 0x00000001000b7882 */ /* 0x000fe40000000000 */
[----:B------:R-:W-:-:S02]  /*39b0*/  USEL UR11, UR11, 0xffffffff, !UP0 ;  /* 0xffffffff0b0b7887 */ /* 0x000fc4000c000000 */
[----:B------:R-:W-:Y:S02]  /*39c0*/  STG.E.64 desc[UR14][R28.64], R14 ;  /* 0x0000000e1c007986 */ /* 0x000fe4000c101b0e */
[----:B------:R-:W-:-:S06]  /*39d0*/  UIMAD UR11, UR11, UR13, URZ ;  /* 0x0000000d0b0b72a4 */ /* 0x000fcc000f8e023f */
[----:B------:R-:W-:Y:S02]  /*39e0*/  MOV R21, UR11 ;  /* 0x0000000b00157c02 */ /* 0x000fe40008000f00 */
[----:B0-----:R-:W-:-:S13]  /*39f0*/  ISETP.EQ.U32.AND P6, PT, R67, UR12, PT ;  /* 0x0000000c43007c0c */ /* 0x001fda000bfc2070 */
[----:B------:R-:W-:Y:S06]  /*3a00*/  @P6 MEMBAR.ALL.GPU ;  /* 0x0000000000006992 */ /* 0x000fec000000a000 */
[----:B------:R-:W-:-:S00]  /*3a10*/  @P6 ERRBAR ;  /* 0x00000000000069ab */ /* 0x000fc00000000000 */
[----:B------:R-:W-:Y:S06]  /*3a20*/  @P6 CGAERRBAR ;  /* 0x00000000000065ab */ /* 0x000fec0000000000 */
[----:B------:R0:W-:Y:S01]  /*3a30*/  @P6 REDG.E.ADD.S32.STRONG.GPU desc[UR14][R26.64], R21 ;  /* 0x000000151a00698e */ /* 0x0001e2000c10e38e */
[----:B------:R-:W-:-:S04]  /*3a40*/  PLOP3.LUT P6, PT, PT, PT, UP0, 0x40, 0x0 ;  /* 0x000000000000781c */ /* 0x000fc80003fce808 */
[----:B0-----:R-:W-:-:S04]  /*3a50*/  SEL R21, R5, RZ, P6 ;  /* 0x000000ff05157207 */ /* 0x001fc80003000000 */
[----:B------:R-:W-:-:S13]  /*3a60*/  ISETP.NE.AND P6, PT, R21, -0x1, PT ;  /* 0xffffffff1500780c */ /* 0x000fda0003fc5270 */
[----:B------:R-:W-:Y:S05]  /*3a70*/  @!P6 BRA `(.L_x_95) ;  /* 0x000000000014e947 */ /* 0x000fea0003800000 */
.L_x_96:
[----:B------:R-:W2:Y:S04]  /*3a80*/  LDG.E.STRONG.GPU R22, desc[UR14][R26.64] ;  /* 0x0000000e1a167981 */ /* 0x000ea8000c1ef900 */
[----:B--2---:R-:W-:Y:S01]  /*3a90*/  CCTL.IVALL ;  /* 0x00000000ff00798f */ /* 0x004fe20002000000 */
[----:B------:R-:W-:Y:S05]  /*3aa0*/  YIELD ;  /* 0x0000000000007946 */ /* 0x000fea0003800000 */
[----:B------:R-:W-:-:S13]  /*3ab0*/  ISETP.NE.AND P6, PT, R22, R21, PT ;  /* 0x000000151600720c */ /* 0x000fda0003fc5270 */
[----:B------:R-:W-:Y:S05]  /*3ac0*/  @P6 BRA `(.L_x_96) ;  /* 0xfffffffc00ec6947 */ /* 0x000fea000383ffff */
.L_x_95:
        /* <DEDUP_REMOVED lines=13> */
[----:B------:R-:W-:Y:S02]  /*3ba0*/  P2R R26, PR, RZ, 0x1 ;  /* 0x00000001ff1a7803 */ /* 0x000fe40000000000 */
[----:B------:R-:W-:Y:S02]  /*3bb0*/  ISETP.GT.AND P6, PT, R22, 0xc, PT ;  /* 0x0000000c1600780c */ /* 0x000fe40003fc4270 */
[----:B------:R-:W-:Y:S02]  /*3bc0*/  PLOP3.LUT P0, PT, PT, PT, PT, 0x80, 0x0 ;  /* 0x000000000000781c */ /* 0x000fe40003f0f070 */
[----:B------:R-:W-:-:S11]  /*3bd0*/  LOP3.LUT R3, R3, 0xfffffffe, RZ, 0xc0, !PT ;  /* 0xfffffffe03037812 */ /* 0x000fd600078ec0ff */
[----:B------:R-:W-:Y:S02]  /*3be0*/  @P0 LOP3.LUT R3, R3, 0x1, RZ, 0xfc, !PT ;  /* 0x0000000103030812 */ /* 0x000fe400078efcff */
[----:B------:R-:W-:Y:S01]  /*3bf0*/  ISETP.NE.AND P0, PT, R26, RZ, PT ;  /* 0x000000ff1a00720c */ /* 0x000fe20003f05270 */
[----:B------:R-:W-:-:S12]  /*3c00*/  @!P6 BRA `(.L_x_99) ;  /* 0x0000000400d8e947 */ /* 0x000fd80003800000 */
[----:B------:R-:W-:Y:S02]  /*3c10*/  PLOP3.LUT P6, PT, PT, PT, PT, 0x8, 0x0 ;  /* 0x000000000000781c */ /* 0x000fe40003fce170 */
[----:B------:R-:W-:-:S11]  /*3c20*/  LOP3.LUT R3, R3, 0xfffffffe, RZ, 0xc0, !PT ;  /* 0xfffffffe03037812 */ /* 0x000fd600078ec0ff */
[----:B------:R-:W-:-:S07]  /*3c30*/  @P6 LOP3.LUT R3, R3, 0x1, RZ, 0xfc, !PT ;  /* 0x0000000103036812 */ /* 0x000fce00078efcff */
.L_x_100:
[----:B------:R-:W-:-:S13]  /*3c40*/  ISETP.EQ.OR P6, PT, R21, UR16, P0 ;  /* 0x0000001015007c0c */ /* 0x000fda00087c2670 */
[----:B------:R-:W-:-:S04]  /*3c50*/  @!P6 IMAD R26, R19, R21, R20 ;  /* 0x00000015131ae224 */ /* 0x000fc800078e0214 */
[----:B------:R-:W-:-:S06]  /*3c60*/  @!P6 IMAD.WIDE.U32 R26, R26, 0x8, R24 ;  /* 0x000000081a1ae825 */ /* 0x000fcc00078e0018 */
[----:B------:R-:W2:Y:S02]  /*3c70*/  @!P6 LDG.E.64 R26, desc[UR14][R26.64] ;  /* 0x0000000e1a1ae981 */ /* 0x000ea4000c1e1b00 */
[----:B--2---:R-:W-:Y:S01]  /*3c80*/  @!P6 FADD.FTZ R14, R14, R26 ;  /* 0x0000001a0e0ee221 */ /* 0x004fe20000010000 */
[----:B------:R-:W-:Y:S01]  /*3c90*/  IADD3 R26, R21, 0x1, RZ ;  /* 0x00000001151a7810 */ /* 0x000fe20007ffe0ff */
[----:B------:R-:W-:-:S03]  /*3ca0*/  @!P6 FADD.FTZ R15, R15, R27 ;  /* 0x0000001b0f0fe221 */ /* 0x000fc60000010000 */
        /* <DEDUP_REMOVED lines=103> */
[----:B------:R-:W-:Y:S01]  /*4320*/  IADD3 R21, R21, 0x10, RZ ;  /* 0x0000001015157810 */ /* 0x000fe20007ffe0ff */
[----:B--2---:R-:W-:Y:S01]  /*4330*/  @!P6 FADD.FTZ R14, R14, R26 ;  /* 0x0000001a0e0ee221 */ /* 0x004fe20000010000 */
[----:B------:R-:W-:Y:S01]  /*4340*/  @!P6 FADD.FTZ R15, R15, R27 ;  /* 0x0000001b0f0fe221 */ /* 0x000fe20000010000 */
[----:B------:R-:W-:-:S13]  /*4350*/  ISETP.GT.AND P6, PT, R22, 0xc, PT ;  /* 0x0000000c1600780c */ /* 0x000fda0003fc4270 */
[----:B------:R-:W-:Y:S05]  /*4360*/  @P6 BRA `(.L_x_100) ;  /* 0xfffffff800346947 */ /* 0x000fea000383ffff */
.L_x_99:
[----:B------:R-:W-:-:S13]  /*4370*/  ISETP.GT.AND P6, PT, R22, 0x4, PT ;  /* 0x000000041600780c */ /* 0x000fda0003fc4270 */
[----:B------:R-:W-:Y:S05]  /*4380*/  @!P6 BRA `(.L_x_101) ;  /* 0x0000000000f4e947 */ /* 0x000fea0003800000 */
        /* <DEDUP_REMOVED lines=25> */
[----:B------:R-:W-:Y:S01]  /*4520*/  IADD3 R21, R21, 0x4, RZ ;  /* 0x0000000415157810 */ /* 0x000fe20007ffe0ff */
[----:B--2---:R-:W-:Y:S01]  /*4530*/  @!P6 FADD.FTZ R14, R14, R26 ;  /* 0x0000001a0e0ee221 */ /* 0x004fe20000010000 */
[----:B------:R-:W-:Y:S02]  /*4540*/  @!P6 FADD.FTZ R15, R15, R27 ;  /* 0x0000001b0f0fe221 */ /* 0x000fe40000010000 */
        /* <DEDUP_REMOVED lines=26> */
[----:B------:R-:W-:Y:S02]  /*46f0*/  LOP3.LUT R3, R3, 0xfffffffe, RZ, 0xc0, !PT ;  /* 0xfffffffe03037812 */ /* 0x000fe400078ec0ff */
[----:B------:R-:W-:Y:S02]  /*4700*/  IADD3 R22, R22, -0x4, RZ ;  /* 0xfffffffc16167810 */ /* 0x000fe40007ffe0ff */
[----:B------:R-:W-:Y:S01]  /*4710*/  IADD3 R21, R21, 0x4, RZ ;  /* 0x0000000415157810 */ /* 0x000fe20007ffe0ff */
[----:B--2---:R-:W-:Y:S01]  /*4720*/  @!P6 FADD.FTZ R14, R14, R26 ;  /* 0x0000001a0e0ee221 */ /* 0x004fe20000010000 */
[----:B------:R-:W-:Y:S01]  /*4730*/  @!P6 FADD.FTZ R15, R15, R27 ;  /* 0x0000001b0f0fe221 */ /* 0x000fe20000010000 */
[----:B------:R-:W-:-:S13]  /*4740*/  PLOP3.LUT P6, PT, PT, PT, PT, 0x8, 0x0 ;  /* 0x000000000000781c */ /* 0x000fda0003fce170 */
[----:B------:R-:W-:-:S07]  /*4750*/  @P6 LOP3.LUT R3, R3, 0x1, RZ, 0xfc, !PT ;  /* 0x0000000103036812 */ /* 0x000fce00078efcff */
.L_x_101:
[----:B------:R-:W-:-:S04]  /*4760*/  LOP3.LUT P6, RZ, R3, 0x1, RZ, 0xc0, !PT ;  /* 0x0000000103ff7812 */ /* 0x000fc800078cc0ff */
[----:B------:R-:W-:-:S13]  /*4770*/  ISETP.NE.OR P6, PT, R22, RZ, P6 ;  /* 0x000000ff1600720c */ /* 0x000fda00037c5670 */
[----:B------:R-:W-:Y:S05]  /*4780*/  @!P6 BRA `(.L_x_97) ;  /* 0x00000000007ce947 */ /* 0x000fea0003800000 */
.L_x_98:
        /* <DEDUP_REMOVED lines=29> */
[----:B------:R-:W-:-:S13]  /*4960*/  ISETP.NE.AND P6, PT, R22, RZ, PT ;  /* 0x000000ff1600720c */ /* 0x000fda0003fc5270 */
[----:B------:R-:W-:Y:S05]  /*4970*/  @P6 BRA `(.L_x_98) ;  /* 0xfffffffc00846947 */ /* 0x000fea000383ffff */
.L_x_97:
[----:B------:R-:W-:-:S13]  /*4980*/  LOP3.LUT P6, R5, R5, 0x3, RZ, 0xc0, !PT ;  /* 0x0000000305057812 */ /* 0x000fda00078cc0ff */
[----:B------:R-:W-:Y:S05]  /*4990*/  @!P6 BRA `(.L_x_94) ;  /* 0x000000000068e947 */ /* 0x000fea0003800000 */
[----:B------:R-:W-:Y:S01]  /*49a0*/  ISETP.EQ.OR P6, PT, R21, UR16, P0 ;  /* 0x0000001015007c0c */ /* 0x000fe200087c2670 */
[----:B------:R-:W-:-:S12]  /*49b0*/  BSSY B0, `(.L_x_102) ;  /* 0x0000007000007945 */ /* 0x000fd80003800000 */
[----:B------:R-:W-:Y:S05]  /*49c0*/  @P6 BRA `(.L_x_103) ;  /* 0x0000000000146947 */ /* 0x000fea0003800000 */
[----:B------:R-:W-:-:S04]  /*49d0*/  IMAD R26, R19, R21, R20 ;  /* 0x00000015131a7224 */ /* 0x000fc800078e0214 */
[----:B------:R-:W-:-:S06]  /*49e0*/  IMAD.WIDE.U32 R26, R26, 0x8, R24 ;  /* 0x000000081a1a7825 */ /* 0x000fcc00078e0018 */
[----:B------:R-:W2:Y:S02]  /*49f0*/  LDG.E.64 R26, desc[UR14][R26.64] ;  /* 0x0000000e1a1a7981 */ /* 0x000ea4000c1e1b00 */
[----:B--2---:R-:W-:Y:S01]  /*4a00*/  FADD.FTZ R14, R14, R26 ;  /* 0x0000001a0e0e7221 */ /* 0x004fe20000010000 */
[----:B------:R-:W-:-:S07]  /*4a10*/  FADD.FTZ R15, R15, R27 ;  /* 0x0000001b0f0f7221 */ /* 0x000fce0000010000 */
.L_x_103:
[----:B------:R-:W-:Y:S05]  /*4a20*/  BSYNC B0 ;  /* 0x0000000000007941 */ /* 0x000fea0003800000 */
.L_x_102:
[----:B------:R-:W-:-:S13]  /*4a30*/  ISETP.NE.AND P6, PT, R5, 0x1, PT ;  /* 0x000000010500780c */ /* 0x000fda0003fc5270 */
[----:B------:R-:W-:Y:S05]  /*4a40*/  @!P6 BRA `(.L_x_94) ;  /* 0x00000000003ce947 */ /* 0x000fea0003800000 */
[----:B------:R-:W-:-:S04]  /*4a50*/  IADD3 R22, R21, 0x1, RZ ;  /* 0x0000000115167810 */ /* 0x000fc80007ffe0ff */
[----:B------:R-:W-:-:S13]  /*4a60*/  ISETP.EQ.OR P6, PT, R22, UR16, P0 ;  /* 0x0000001016007c0c */ /* 0x000fda00087c2670 */
[----:B------:R-:W-:-:S04]  /*4a70*/  @!P6 IMAD R26, R22, R19, R20 ;  /* 0x00000013161ae224 */ /* 0x000fc800078e0214 */
[----:B------:R-:W-:-:S06]  /*4a80*/  @!P6 IMAD.WIDE.U32 R26, R26, 0x8, R24 ;  /* 0x000000081a1ae825 */ /* 0x000fcc00078e0018 */
[----:B------:R-:W2:Y:S01]  /*4a90*/  @!P6 LDG.E.64 R26, desc[UR14][R26.64] ;  /* 0x0000000e1a1ae981 */ /* 0x000ea2000c1e1b00 */
[----:B------:R-:W-:Y:S01]  /*4aa0*/  IADD3 R21, R21, 0x2, RZ ;  /* 0x0000000215157810 */ /* 0x000fe20007ffe0ff */
[----:B--2---:R-:W-:Y:S01]  /*4ab0*/  @!P6 FADD.FTZ R14, R14, R26 ;  /* 0x0000001a0e0ee221 */ /* 0x004fe20000010000 */
[----:B------:R-:W-:Y:S02]  /*4ac0*/  @!P6 FADD.FTZ R15, R15, R27 ;  /* 0x0000001b0f0fe221 */ /* 0x000fe40000010000 */
[----:B------:R-:W-:-:S04]  /*4ad0*/  ISETP.EQ.OR P6, PT, R21, UR16, P0 ;  /* 0x0000001015007c0c */ /* 0x000fc800087c2670 */
[----:B------:R-:W-:-:S13]  /*4ae0*/  ISETP.EQ.OR P6, PT, R5, 0x2, P6 ;  /* 0x000000020500780c */ /* 0x000fda00037c2670 */
[----:B------:R-:W-:-:S04]  /*4af0*/  @!P6 IMAD R19, R21, R19, R20 ;  /* 0x000000131513e224 */ /* 0x000fc800078e0214 */
[----:B------:R-:W-:-:S06]  /*4b00*/  @!P6 IMAD.WIDE.U32 R24, R19, 0x8, R24 ;  /* 0x000000081318e825 */ /* 0x000fcc00078e0018 */
[----:B------:R-:W2:Y:S02]  /*4b10*/  @!P6 LDG.E.64 R24, desc[UR14][R24.64] ;  /* 0x0000000e1818e981 */ /* 0x000ea4000c1e1b00 */
[----:B--2---:R-:W-:Y:S01]  /*4b20*/  @!P6 FADD.FTZ R14, R14, R24 ;  /* 0x000000180e0ee221 */ /* 0x004fe20000010000 */
[----:B------:R-:W-:-:S07]  /*4b30*/  @!P6 FADD.FTZ R15, R15, R25 ;  /* 0x000000190f0fe221 */ /* 0x000fce0000010000 */
.L_x_94:
[----:B------:R-:W0:Y:S01]  /*4b40*/  S2UR UR12, SR_CgaCtaId ;  /* 0x00000000000c79c3 */ /* 0x000e220000008800 */
[----:B------:R-:W-:Y:S01]  /*4b50*/  UMOV UR11, 0x400 ;  /* 0x00000400000b7882 */ /* 0x000fe20000000000 */
[----:B------:R-:W-:Y:S02]  /*4b60*/  ISETP.NE.AND P6, PT, RZ, UR17, PT ;  /* 0x00000011ff007c0c */ /* 0x000fe4000bfc5270 */
[----:B------:R-:W-:Y:S02]  /*4b70*/  SHF.R.U32.HI R20, RZ, 0x1, R0 ;  /* 0x00000001ff147819 */ /* 0x000fe40000011600 */
[----:B------:R-:W-:Y:S02]  /*4b80*/  SHF.L.U32 R54, R54, 0x10, RZ ;  /* 0x0000001036367819 */ /* 0x000fe400000006ff */
[----:B------:R-:W1:Y:S01]  /*4b90*/  LDC R24, c[0x0][0x2ac] ;  /* 0x0000ab00ff187b82 */ /* 0x000e620000000800 */
[----:B------:R-:W-:Y:S01]  /*4ba0*/  SHF.L.U32 R56, R56, 0x10, RZ ;  /* 0x0000001038387819 */ /* 0x000fe200000006ff */
[----:B------:R-:W-:-:S04]  /*4bb0*/  IMAD.WIDE.U32 R20, R20, -0x6db6db6d, RZ ;  /* 0x9249249314147825 */ /* 0x000fc800078e00ff */
[----:B------:R-:W-:Y:S01]  /*4bc0*/  FADD.FTZ R25, R54, -UR18 ;  /* 0x8000001236197e21 */ /* 0x000fe20008010000 */
[----:B------:R-:W-:Y:S01]  /*4bd0*/  SHF.L.U32 R53, R53, 0x10, RZ ;  /* 0x0000001035357819 */ /* 0x000fe200000006ff */
[----:B------:R-:W-:Y:S01]  /*4be0*/  FADD.FTZ R26, R56, -UR18 ;  /* 0x80000012381a7e21 */ /* 0x000fe20008010000 */
[----:B------:R-:W-:Y:S01]  /*4bf0*/  SHF.R.U32.HI R5, RZ, 0x2, R21 ;  /* 0x00000002ff057819 */ /* 0x000fe20000011615 */
[----:B------:R-:W-:Y:S01]  /*4c00*/  FMUL.FTZ R25, R25, UR19 ;  /* 0x0000001319197c20 */ /* 0x000fe20008410000 */
[----:B------:R-:W-:Y:S01]  /*4c10*/  SHF.L.U32 R39, R39, 0x10, RZ ;  /* 0x0000001027277819 */ /* 0x000fe200000006ff */
[----:B------:R-:W-:Y:S01]  /*4c20*/  FMUL.FTZ R26, R26, UR19 ;  /* 0x000000131a1a7c20 */ /* 0x000fe20008410000 */
[----:B------:R-:W-:Y:S02]  /*4c30*/  SHF.L.U32 R43, R43, 0x10, RZ ;  /* 0x000000102b2b7819 */ /* 0x000fe400000006ff */
[----:B------:R-:W-:Y:S01]  /*4c40*/  SHF.L.U32 R38, R38, 0x10, RZ ;  /* 0x0000001026267819 */ /* 0x000fe200000006ff */
[----:B0-----:R-:W-:-:S09]  /*4c50*/  ULEA UR11, UR12, UR11, 0x18 ;  /* 0x0000000b0c0b7291 */ /* 0x001fd2000f8ec03f */
[----:B------:R-:W-:Y:S01]  /*4c60*/  @!P0 STS.64 [UR11+0x88], R14 ;  /* 0x0000880eff008988 */ /* 0x000fe20008000a0b */
[----:B------:R-:W-:Y:S06]  /*4c70*/  BAR.SYNC.DEFER_BLOCKING 0x0 ;  /* 0x0000000000007b1d */ /* 0x000fec0000010000 */
[----:B------:R-:W0:Y:S01]  /*4c80*/  LDS.64 R14, [UR11+0x88] ;  /* 0x0000880bff0e7984 */ /* 0x000e220008000a00 */
[----:B------:R-:W-:Y:S02]  /*4c90*/  ULDC UR11, c[0x0][0x2bc] ;  /* 0x0000af00000b7ab9 */ /* 0x000fe40000000800 */
[----:B0-----:R-:W-:Y:S01]  /*4ca0*/  FMUL.FTZ R19, R14, UR11 ;  /* 0x0000000b0e137c20 */ /* 0x001fe20008410000 */
[----:B------:R-:W-:Y:S01]  /*4cb0*/  FMUL.FTZ R22, R15, UR11 ;  /* 0x0000000b0f167c20 */ /* 0x000fe20008410000 */
[----:B-1----:R-:W-:Y:S06]  /*4cc0*/  @!P6 BRA `(.L_x_104) ;  /* 0x000000000048e947 */ /* 0x002fec0003800000 */
[----:B------:R-:W-:Y:S01]  /*4cd0*/  FFMA.FTZ R15, R26, R11, R13 ;  /* 0x0000000b1a0f7223 */ /* 0x000fe2000001000d */
[----:B------:R-:W-:-:S03]  /*4ce0*/  FFMA.FTZ R20, R25, R10, R12 ;  /* 0x0000000a19147223 */ /* 0x000fc6000001000c */
[----:B------:R-:W-:Y:S01]  /*4cf0*/  FMUL.FTZ R54, R15, -1.4426950216293334961 ;  /* 0xbfb8aa3b0f367820 */ /* 0x000fe20000410000 */
[----:B------:R-:W-:-:S03]  /*4d00*/  FMUL.FTZ R28, R20, -1.4426950216293334961 ;  /* 0xbfb8aa3b141c7820 */ /* 0x000fc60000410000 */
[----:B------:R-:W0:Y:S08]  /*4d10*/  MUFU.EX2 R21, R54 ;  /* 0x0000003600157308 */ /* 0x000e300000000800 */
[----:B------:R-:W1:Y:S01]  /*4d20*/  MUFU.EX2 R14, R28 ;  /* 0x0000001c000e7308 */ /* 0x000e620000000800 */
[----:B0-----:R-:W-:-:S07]  /*4d30*/  FADD.FTZ R21, R21, 1 ;  /* 0x3f80000015157421 */ /* 0x001fce0000010000 */
[----:B------:R-:W0:Y:S01]  /*4d40*/  MUFU.RCP R21, R21 ;  /* 0x0000001500157308 */ /* 0x000e220000001000 */
[----:B-1----:R-:W-:-:S07]  /*4d50*/  FADD.FTZ R29, R14, 1 ;  /* 0x3f8000000e1d7421 */ /* 0x002fce0000010000 */
[----:B------:R-:W1:Y:S01]  /*4d60*/  MUFU.RCP R14, R29 ;  /* 0x0000001d000e7308 */ /* 0x000e620000001000 */
[----:B0-----:R-:W-:Y:S01]  /*4d70*/  FMUL.FTZ R39, R39, R21 ;  /* 0x0000001527277220 */ /* 0x001fe20000410000 */
[----:B-1----:R-:W-:Y:S01]  /*4d80*/  FMUL.FTZ R53, R53, R14 ;  /* 0x0000000e35357220 */ /* 0x002fe20000410000 */
[----:B------:R-:W-:Y:S01]  /*4d90*/  FADD.FTZ R27, -R14, 1 ;  /* 0x3f8000000e1b7421 */ /* 0x000fe20000010100 */
[----:B------:R-:W-:-:S03]  /*4da0*/  FADD.FTZ R14, -R21, 1 ;  /* 0x3f800000150e7421 */ /* 0x000fc60000010100 */
[----:B------:R-:W-:Y:S01]  /*4db0*/  FFMA.FTZ R20, R20, R27, 1 ;  /* 0x3f80000014147423 */ /* 0x000fe2000001001b */
[----:B------:R-:W-:-:S03]  /*4dc0*/  FFMA.FTZ R14, R15, R14, 1 ;  /* 0x3f8000000f0e7423 */ /* 0x000fc6000001000e */
[----:B------:R-:W-:Y:S01]  /*4dd0*/  FMUL.FTZ R53, R53, R20 ;  /* 0x0000001435357220 */ /* 0x000fe20000410000 */
[----:B------:R-:W-:-:S07]  /*4de0*/  FMUL.FTZ R39, R39, R14 ;  /* 0x0000000e27277220 */ /* 0x000fce0000410000 */
.L_x_104:
[----:B------:R-:W-:Y:S01]  /*4df0*/  LOP3.LUT P0, RZ, R3, 0x2, RZ, 0xc0, !PT ;  /* 0x0000000203ff7812 */ /* 0x000fe2000780c0ff */
[----:B------:R-:W-:-:S12]  /*4e00*/  BSSY B0, `(.L_x_105) ;  /* 0x0000015000007945 */ /* 0x000fd80003800000 */
[----:B------:R-:W-:Y:S05]  /*4e10*/  @!P0 BRA `(.L_x_106) ;  /* 0x00000000004c8947 */ /* 0x000fea0003800000 */
[----:B------:R-:W-:Y:S01]  /*4e20*/  SHF.R.S32.HI R14, RZ, 0x1f, R2 ;  /* 0x0000001fff0e7819 */ /* 0x000fe20000011402 */
[----:B------:R-:W-:Y:S01]  /*4e30*/  ULDC.64 UR12, c[0x0][0x288] ;  /* 0x0000a200000c7ab9 */ /* 0x000fe20000000a00 */
[----:B------:R-:W-:Y:S01]  /*4e40*/  MOV R15, R9 ;  /* 0x00000009000f7202 */ /* 0x000fe20000000f00 */
[----:B------:R-:W-:Y:S02]  /*4e50*/  FFMA.FTZ R26, R19, R26, R22 ;  /* 0x0000001a131a7223 */ /* 0x000fe40000010016 */
[----:B------:R-:W-:Y:S01]  /*4e60*/  IMAD R20, R14, UR12, RZ ;  /* 0x0000000c0e147c24 */ /* 0x000fe2000f8e02ff */
[----:B------:R-:W-:Y:S01]  /*4e70*/  MOV R14, R6 ;  /* 0x00000006000e7202 */ /* 0x000fe20000000f00 */
[----:B------:R-:W-:Y:S02]  /*4e80*/  FFMA.FTZ R26, R39, R11, -R26 ;  /* 0x0000000b271a7223 */ /* 0x000fe4000001081a */
[C---:B------:R-:W-:Y:S02]  /*4e90*/  IMAD R21, R2.reuse, UR13, R20 ;  /* 0x0000000d02157c24 */ /* 0x040fe4000f8e0214 */
[----:B------:R-:W-:Y:S01]  /*4ea0*/  IMAD.WIDE.U32 R14, R2, UR12, R14 ;  /* 0x0000000c020e7c25 */ /* 0x000fe2000f8e000e */
[----:B------:R-:W-:-:S04]  /*4eb0*/  ULDC.64 UR12, c[0x0][0x210] ;  /* 0x00008400000c7ab9 */ /* 0x000fc80000000a00 */
[----:B------:R-:W-:Y:S02]  /*4ec0*/  IADD3 R15, R15, R21, RZ ;  /* 0x000000150f0f7210 */ /* 0x000fe40007ffe0ff */
[----:B------:R-:W-:-:S04]  /*4ed0*/  LEA R20, P0, R14, UR12, 0x1 ;  /* 0x0000000c0e147c11 */ /* 0x000fc8000f8008ff */
[----:B------:R-:W-:Y:S01]  /*4ee0*/  LEA.HI.X R21, R14, UR13, R15, 0x1, P0 ;  /* 0x0000000d0e157c11 */ /* 0x000fe200080f0c0f */
[----:B------:R-:W-:-:S04]  /*4ef0*/  FFMA.FTZ R14, R19, R25, R22 ;  /* 0x00000019130e7223 */ /* 0x000fc80000010016 */
[----:B------:R-:W-:-:S04]  /*4f00*/  FFMA.FTZ R14, R53, R10, -R14 ;  /* 0x0000000a350e7223 */ /* 0x000fc8000001080e */
[----:B------:R-:W-:Y:S01]  /*4f10*/  FMUL.FTZ R15, R14, UR19 ;  /* 0x000000130e0f7c20 */ /* 0x000fe20008410000 */
[----:B------:R-:W-:-:S05]  /*4f20*/  FMUL.FTZ R14, R26, UR19 ;  /* 0x000000131a0e7c20 */ /* 0x000fca0008410000 */
[----:B------:R-:W-:-:S05]  /*4f30*/  F2FP.BF16.F32.PACK_AB R15, R14, R15 ;  /* 0x0000000f0e0f723e */ /* 0x000fca00000010ff */
[----:B------:R0:W-:Y:S02]  /*4f40*/  STG.E desc[UR14][R20.64], R15 ;  /* 0x0000000f14007986 */ /* 0x0001e4000c10190e */
.L_x_106:
[----:B------:R-:W-:Y:S05]  /*4f50*/  BSYNC B0 ;  /* 0x0000000000007941 */ /* 0x000fea0003800000 */
.L_x_105:
[----:B------:R-:W-:Y:S01]  /*4f60*/  ISETP.NE.AND P6, PT, RZ, UR17, PT ;  /* 0x00000011ff007c0c */ /* 0x000fe2000bfc5270 */
[----:B------:R-:W-:Y:S01]  /*4f70*/  FADD.FTZ R27, R43, -UR18 ;  /* 0x800000122b1b7e21 */ /* 0x000fe20008010000 */
[----:B------:R-:W-:Y:S01]  /*4f80*/  FADD.FTZ R28, R38, -UR18 ;  /* 0x80000012261c7e21 */ /* 0x000fe20008010000 */
[----:B------:R-:W-:Y:S02]  /*4f90*/  SHF.L.U32 R25, R52, 0x10, RZ ;  /* 0x0000001034197819 */ /* 0x000fe400000006ff */
[----:B------:R-:W-:Y:S01]  /*4fa0*/  SHF.L.U32 R26, R55, 0x10, RZ ;  /* 0x00000010371a7819 */ /* 0x000fe200000006ff */
[----:B------:R-:W-:Y:S01]  /*4fb0*/  FMUL.FTZ R27, R27, UR19 ;  /* 0x000000131b1b7c20 */ /* 0x000fe20008410000 */
[----:B------:R-:W-:Y:S01]  /*4fc0*/  SHF.L.U32 R42, R42, 0x10, RZ ;  /* 0x000000102a2a7819 */ /* 0x000fe200000006ff */
[----:B------:R-:W-:Y:S01]  /*4fd0*/  FMUL.FTZ R28, R28, UR19 ;  /* 0x000000131c1c7c20 */ /* 0x000fe20008410000 */
[----:B------:R-:W-:-:S04]  /*4fe0*/  SHF.L.U32 R37, R37, 0x10, RZ ;  /* 0x0000001025257819 */ /* 0x000fc800000006ff */
[----:B------:R-:W-:Y:S05]  /*4ff0*/  @!P6 BRA `(.L_x_107) ;  /* 0x000000000048e947 */ /* 0x000fea0003800000 */
[----:B------:R-:W-:Y:S01]  /*5000*/  FFMA.FTZ R14, R28, R11, R13 ;  /* 0x0000000b1c0e7223 */ /* 0x000fe2000001000d */
[----:B0-----:R-:W-:-:S03]  /*5010*/  FFMA.FTZ R15, R27, R10, R12 ;  /* 0x0000000a1b0f7223 */ /* 0x001fc6000001000c */
        /* <DEDUP_REMOVED lines=16> */
.L_x_107:
[----:B------:R-:W-:Y:S04]  /*5120*/  BSSY B0, `(.L_x_108) ;  /* 0x0000015000007945 */ /* 0x000fe80003800000 */
[----:B------:R-:W-:Y:S05]  /*5130*/  @!P5 BRA `(.L_x_109) ;  /* 0x00000000004cd947 */ /* 0x000fea0003800000 */
[----:B------:R-:W-:Y:S01]  /*5140*/  SHF.R.S32.HI R14, RZ, 0x1f, R66 ;  /* 0x0000001fff0e7819 */ /* 0x000fe20000011442 */
[----:B------:R-:W-:Y:S01]  /*5150*/  ULDC.64 UR12, c[0x0][0x288] ;  /* 0x0000a200000c7ab9 */ /* 0x000fe20000000a00 */
[----:B0-----:R-:W-:-:S03]  /*5160*/  MOV R15, R9 ;  /* 0x00000009000f7202 */ /* 0x001fc60000000f00 */
[----:B------:R-:W-:Y:S01]  /*5170*/  IMAD R21, R14, UR12, RZ ;  /* 0x0000000c0e157c24 */ /* 0x000fe2000f8e02ff */
[----:B------:R-:W-:-:S03]  /*5180*/  MOV R14, R6 ;  /* 0x00000006000e7202 */ /* 0x000fc60000000f00 */
[C---:B------:R-:W-:Y:S02]  /*5190*/  IMAD R21, R66.reuse, UR13, R21 ;  /* 0x0000000d42157c24 */ /* 0x040fe4000f8e0215 */
[----:B------:R-:W-:Y:S01]  /*51a0*/  IMAD.WIDE.U32 R14, R66, UR12, R14 ;  /* 0x0000000c420e7c25 */ /* 0x000fe2000f8e000e */
[----:B------:R-:W-:-:S04]  /*51b0*/  ULDC.64 UR12, c[0x0][0x210] ;  /* 0x00008400000c7ab9 */ /* 0x000fc80000000a00 */
[----:B------:R-:W-:Y:S01]  /*51c0*/  IADD3 R21, R15, R21, RZ ;  /* 0x000000150f157210 */ /* 0x000fe20007ffe0ff */
[----:B------:R-:W-:Y:S01]  /*51d0*/  FFMA.FTZ R15, R19, R28, R22 ;  /* 0x0000001c130f7223 */ /* 0x000fe20000010016 */
[----:B------:R-:W-:-:S03]  /*51e0*/  LEA R20, P0, R14, UR12, 0x1 ;  /* 0x0000000c0e147c11 */ /* 0x000fc6000f8008ff */
[----:B------:R-:W-:Y:S01]  /*51f0*/  FFMA.FTZ R26, R26, R11, -R15 ;  /* 0x0000000b1a1a7223 */ /* 0x000fe2000001080f */
[----:B------:R-:W-:Y:S01]  /*5200*/  LEA.HI.X R21, R14, UR13, R21, 0x1, P0 ;  /* 0x0000000d0e157c11 */ /* 0x000fe200080f0c15 */
[----:B------:R-:W-:-:S04]  /*5210*/  FFMA.FTZ R14, R19, R27, R22 ;  /* 0x0000001b130e7223 */ /* 0x000fc80000010016 */
[----:B------:R-:W-:-:S04]  /*5220*/  FFMA.FTZ R14, R25, R10, -R14 ;  /* 0x0000000a190e7223 */ /* 0x000fc8000001080e */
[----:B------:R-:W-:Y:S01]  /*5230*/  FMUL.FTZ R15, R14, UR19 ;  /* 0x000000130e0f7c20 */ /* 0x000fe20008410000 */
[----:B------:R-:W-:-:S05]  /*5240*/  FMUL.FTZ R14, R26, UR19 ;  /* 0x000000131a0e7c20 */ /* 0x000fca0008410000 */
[----:B------:R-:W-:-:S05]  /*5250*/  F2FP.BF16.F32.PACK_AB R15, R14, R15 ;  /* 0x0000000f0e0f723e */ /* 0x000fca00000010ff */
[----:B------:R1:W-:Y:S02]  /*5260*/  STG.E desc[UR14][R20.64], R15 ;  /* 0x0000000f14007986 */ /* 0x0003e4000c10190e */
.L_x_109:
[----:B------:R-:W-:Y:S05]  /*5270*/  BSYNC B0 ;  /* 0x0000000000007941 */ /* 0x000fea0003800000 */
.L_x_108:
[----:B------:R-:W-:Y:S01]  /*5280*/  FADD.FTZ R27, R42, -UR18 ;  /* 0x800000122a1b7e21 */ /* 0x000fe20008010000 */
[----:B------:R-:W-:Y:S01]  /*5290*/  FADD.FTZ R26, R37, -UR18 ;  /* 0x80000012251a7e21 */ /* 0x000fe20008010000 */
[----:B------:R-:W-:Y:S02]  /*52a0*/  SHF.L.U32 R25, R50, 0x10, RZ ;  /* 0x0000001032197819 */ /* 0x000fe400000006ff */
[----:B------:R-:W-:Y:S01]  /*52b0*/  SHF.L.U32 R36, R36, 0x10, RZ ;  /* 0x0000001024247819 */ /* 0x000fe200000006ff */
[----:B------:R-:W-:Y:S01]  /*52c0*/  FMUL.FTZ R27, R27, UR19 ;  /* 0x000000131b1b7c20 */ /* 0x000fe20008410000 */
[----:B------:R-:W-:Y:S01]  /*52d0*/  SHF.L.U32 R51, R51, 0x10, RZ ;  /* 0x0000001033337819 */ /* 0x000fe200000006ff */
[----:B------:R-:W-:Y:S01]  /*52e0*/  FMUL.FTZ R26, R26, UR19 ;  /* 0x000000131a1a7c20 */ /* 0x000fe20008410000 */
[----:B------:R-:W-:Y:S01]  /*52f0*/  SHF.L.U32 R35, R35, 0x10, RZ ;  /* 0x0000001023237819 */ /* 0x000fe200000006ff */
[----:B------:R-:W-:Y:S06]  /*5300*/  @!P6 BRA `(.L_x_110) ;  /* 0x000000000048e947 */ /* 0x000fec0003800000 */
[----:B------:R-:W-:Y:S01]  /*5310*/  FFMA.FTZ R14, R26, R11, R13 ;  /* 0x0000000b1a0e7223 */ /* 0x000fe2000001000d */
[----:B01----:R-:W-:-:S03]  /*5320*/  FFMA.FTZ R15, R27, R10, R12 ;  /* 0x0000000a1b0f7223 */ /* 0x003fc6000001000c */
        /* <DEDUP_REMOVED lines=16> */
.L_x_110:
[----:B------:R-:W-:Y:S04]  /*5430*/  BSSY B0, `(.L_x_111) ;  /* 0x0000015000007945 */ /* 0x000fe80003800000 */
[----:B------:R-:W-:Y:S05]  /*5440*/  @!P4 BRA `(.L_x_112) ;  /* 0x00000000004cc947 */ /* 0x000fea0003800000 */
[----:B------:R-:W-:Y:S01]  /*5450*/  SHF.R.S32.HI R14, RZ, 0x1f, R65 ;  /* 0x0000001fff0e7819 */ /* 0x000fe20000011441 */
[----:B------:R-:W-:Y:S01]  /*5460*/  ULDC.64 UR12, c[0x0][0x288] ;  /* 0x0000a200000c7ab9 */ /* 0x000fe20000000a00 */
[----:B01----:R-:W-:-:S03]  /*5470*/  MOV R15, R9 ;  /* 0x00000009000f7202 */ /* 0x003fc60000000f00 */
        /* <DEDUP_REMOVED lines=16> */
.L_x_112:
[----:B------:R-:W-:Y:S05]  /*5580*/  BSYNC B0 ;  /* 0x0000000000007941 */ /* 0x000fea0003800000 */
.L_x_111:
        /* <DEDUP_REMOVED lines=9> */
[----:B012---:R-:W-:Y:S01]  /*5620*/  FFMA.FTZ R15, R26, R11, R13 ;  /* 0x0000000b1a0f7223 */ /* 0x007fe2000001000d */
        /* <DEDUP_REMOVED lines=17> */
.L_x_113:
[----:B------:R-:W-:Y:S04]  /*5740*/  BSSY B0, `(.L_x_114) ;  /* 0x0000015000007945 */ /* 0x000fe80003800000 */
[----:B------:R-:W-:Y:S05]  /*5750*/  @!P3 BRA `(.L_x_115) ;  /* 0x00000000004cb947 */ /* 0x000fea0003800000 */
[----:B------:R-:W-:Y:S01]  /*5760*/  SHF.R.S32.HI R14, RZ, 0x1f, R64 ;  /* 0x0000001fff0e7819 */ /* 0x000fe20000011440 */
[----:B------:R-:W-:Y:S01]  /*5770*/  ULDC.64 UR12, c[0x0][0x288] ;  /* 0x0000a200000c7ab9 */ /* 0x000fe20000000a00 */
[----:B012---:R-:W-:-:S03]  /*5780*/  MOV R15, R9 ;  /* 0x00000009000f7202 */ /* 0x007fc60000000f00 */
        /* <DEDUP_REMOVED lines=16> */
.L_x_115:
[----:B------:R-:W-:Y:S05]  /*5890*/  BSYNC B0 ;  /* 0x0000000000007941 */ /* 0x000fea0003800000 */
.L_x_114:
        /* <DEDUP_REMOVED lines=9> */
[----:B0123--:R-:W-:Y:S01]  /*5930*/  FFMA.FTZ R15, R26, R11, R13 ;  /* 0x0000000b1a0f7223 */ /* 0x00ffe2000001000d */
        /* <DEDUP_REMOVED lines=17> */
.L_x_116:
[----:B------:R-:W-:Y:S04]  /*5a50*/  BSSY B0, `(.L_x_117) ;  /* 0x0000015000007945 */ /* 0x000fe80003800000 */
[----:B------:R-:W-:Y:S05]  /*5a60*/  @!P2 BRA `(.L_x_118) ;  /* 0x00000000004ca947 */ /* 0x000fea0003800000 */
[----:B------:R-:W-:Y:S01]  /*5a70*/  SHF.R.S32.HI R14, RZ, 0x1f, R63 ;  /* 0x0000001fff0e7819 */ /* 0x000fe2000001143f */
[----:B------:R-:W-:Y:S01]  /*5a80*/  ULDC.64 UR12, c[0x0][0x288] ;  /* 0x0000a200000c7ab9 */ /* 0x000fe20000000a00 */
[----:B0123--:R-:W-:-:S03]  /*5a90*/  MOV R15, R9 ;  /* 0x00000009000f7202 */ /* 0x00ffc60000000f00 */
        /* <DEDUP_REMOVED lines=16> */
.L_x_118:
[----:B------:R-:W-:Y:S05]  /*5ba0*/  BSYNC B0 ;  /* 0x0000000000007941 */ /* 0x000fea0003800000 */
.L_x_117:
[----:B------:R-:W-:Y:S01]  /*5bb0*/  FADD.FTZ R25, R48, -UR18 ;  /* 0x8000001230197e21 */ /* 0x000fe20008010000 */
[----:B------:R-:W-:Y:S01]  /*5bc0*/  FADD.FTZ R26, R31, -UR18 ;  /* 0x800000121f1a7e21 */ /* 0x000fe20008010000 */
[----:B------:R-:W-:Y:S01]  /*5bd0*/  IMAD R24, R24, UR16, R5 ;  /* 0x0000001018187c24 */ /* 0x000fe2000f8e0205 */
[----:B01234-:R-:W-:Y:S01]  /*5be0*/  SHF.L.U32 R21, R46, 0x10, RZ ;  /* 0x000000102e157819 */ /* 0x01ffe200000006ff */
[----:B------:R-:W-:Y:S01]  /*5bf0*/  FMUL.FTZ R25, R25, UR19 ;  /* 0x0000001319197c20 */ /* 0x000fe20008410000 */
[----:B------:R-:W-:Y:S01]  /*5c00*/  SHF.L.U32 R30, R30, 0x10, RZ ;  /* 0x000000101e1e7819 */ /* 0x000fe200000006ff */
[----:B------:R-:W-:Y:S01]  /*5c10*/  FMUL.FTZ R26, R26, UR19 ;  /* 0x000000131a1a7c20 */ /* 0x000fe20008410000 */
        /* <DEDUP_REMOVED lines=20> */
.L_x_119:
[----:B------:R-:W-:Y:S04]  /*5d60*/  BSSY B0, `(.L_x_120) ;  /* 0x0000015000007945 */ /* 0x000fe80003800000 */
[----:B------:R-:W-:Y:S05]  /*5d70*/  @!P1 BRA `(.L_x_121) ;  /* 0x00000000004c9947 */ /* 0x000fea0003800000 */
[----:B------:R-:W-:Y:S01]  /*5d80*/  SHF.R.S32.HI R4, RZ, 0x1f, R62 ;  /* 0x0000001fff047819 */ /* 0x000fe2000001143e */
[----:B------:R-:W-:Y:S01]  /*5d90*/  ULDC.64 UR12, c[0x0][0x288] ;  /* 0x0000a200000c7ab9 */ /* 0x000fe20000000a00 */
[----:B------:R-:W-:-:S03]  /*5da0*/  MOV R5, R9 ;  /* 0x0000000900057202 */ /* 0x000fc60000000f00 */
        /* <DEDUP_REMOVED lines=16> */
.L_x_121:
[----:B------:R-:W-:Y:S05]  /*5eb0*/  BSYNC B0 ;  /* 0x0000000000007941 */ /* 0x000fea0003800000 */
.L_x_120:
[----:B------:R-:W-:Y:S01]  /*5ec0*/  SHF.L.U32 R23, R23, 0x10, RZ ;  /* 0x0000001017177819 */ /* 0x000fe200000006ff */
[----:B------:R-:W-:Y:S01]  /*5ed0*/  FADD.FTZ R20, R20, -UR18 ;  /* 0x8000001214147e21 */ /* 0x000fe20008010000 */
[----:B------:R-:W-:Y:S01]  /*5ee0*/  IADD3 R28, R24, 0xc0, RZ ;  /* 0x000000c0181c7810 */ /* 0x000fe20007ffe0ff */
[----:B------:R-:W-:Y:S01]  /*5ef0*/  ULDC.64 UR12, c[0x0][0x290] ;  /* 0x0000a400000c7ab9 */ /* 0x000fe20000000a00 */
[----:B------:R-:W-:Y:S01]  /*5f00*/  SHF.L.U32 R45, R45, 0x10, RZ ;  /* 0x000000102d2d7819 */ /* 0x000fe200000006ff */
[----:B------:R-:W-:Y:S01]  /*5f10*/  FADD.FTZ R23, R23, -UR18 ;  /* 0x8000001217177e21 */ /* 0x000fe20008010000 */
[----:B------:R-:W-:Y:S01]  /*5f20*/  SHF.L.U32 R16, R16, 0x10, RZ ;  /* 0x0000001010107819 */ /* 0x000fe200000006ff */
[----:B------:R-:W-:Y:S01]  /*5f30*/  FMUL.FTZ R27, R20, UR19 ;  /* 0x00000013141b7c20 */ /* 0x000fe20008410000 */
[----:B------:R-:W-:Y:S01]  /*5f40*/  SHF.R.S32.HI R29, RZ, 0x1f, R28 ;  /* 0x0000001fff1d7819 */ /* 0x000fe2000001141c */
        /* <DEDUP_REMOVED lines=20> */
.L_x_122:
[----:B------:R-:W-:Y:S01]  /*6090*/  ISETP.GE.U32.AND P0, PT, R28, UR12, PT ;  /* 0x0000000c1c007c0c */ /* 0x000fe2000bf06070 */
[----:B------:R-:W-:Y:S03]  /*60a0*/  BSSY B0, `(.L_x_123) ;  /* 0x0000017000007945 */ /* 0x000fe60003800000 */
[----:B------:R-:W-:-:S04]  /*60b0*/  ISETP.GE.AND.EX P0, PT, R29, UR13, PT, P0 ;  /* 0x0000000d1d007c0c */ /* 0x000fc8000bf06300 */
[----:B------:R-:W-:-:S13]  /*60c0*/  ISETP.LT.U32.AND P0, PT, R0, 0x1c0, !P0 ;  /* 0x000001c00000780c */ /* 0x000fda0004701070 */
        /* <DEDUP_REMOVED lines=20> */
.L_x_124:
[----:B------:R-:W-:Y:S05]  /*6210*/  BSYNC B0 ;  /* 0x0000000000007941 */ /* 0x000fea0003800000 */
.L_x_123:
[----:B------:R-:W-:Y:S02]  /*6220*/  SHF.L.U32 R40, R40, 0x10, RZ ;  /* 0x0000001028287819 */ /* 0x000fe400000006ff */
[----:B------:R-:W-:Y:S02]  /*6230*/  SHF.L.U32 R17, R17, 0x10, RZ ;  /* 0x0000001011117819 */ /* 0x000fe400000006ff */
[----:B------:R-:W-:Y:S01]  /*6240*/  ISETP.GE.U32.AND P0, PT, R58, UR12, PT ;  /* 0x0000000c3a007c0c */ /* 0x000fe2000bf06070 */
[----:B------:R-:W-:Y:S01]  /*6250*/  FADD.FTZ R40, R40, -UR18 ;  /* 0x8000001228287e21 */ /* 0x000fe20008010000 */
[----:B01----:R-:W-:Y:S01]  /*6260*/  SHF.L.U32 R5, R44, 0x10, RZ ;  /* 0x000000102c057819 */ /* 0x003fe200000006ff */
[----:B------:R-:W-:Y:S01]  /*6270*/  FADD.FTZ R17, R17, -UR18 ;  /* 0x8000001211117e21 */ /* 0x000fe20008010000 */
[----:B------:R-:W-:Y:S01]  /*6280*/  ISETP.GE.AND.EX P0, PT, R59, UR13, PT, P0 ;  /* 0x0000000d3b007c0c */ /* 0x000fe2000bf06300 */
[----:B------:R-:W-:Y:S01]  /*6290*/  FMUL.FTZ R23, R40, UR19 ;  /* 0x0000001328177c20 */ /* 0x000fe20008410000 */
[----:B------:R-:W-:Y:S01]  /*62a0*/  SHF.L.U32 R18, R18, 0x10, RZ ;  /* 0x0000001012127819 */ /* 0x000fe200000006ff */
[----:B------:R-:W-:Y:S01]  /*62b0*/  FMUL.FTZ R24, R17, UR19 ;  /* 0x0000001311187c20 */ /* 0x000fe20008410000 */
[----:B------:R-:W-:Y:S01]  /*62c0*/  ISETP.GT.U32.OR P0, PT, R0, 0x1bf, P0 ;  /* 0x000001bf0000780c */ /* 0x000fe20000704470 */
[----:B------:R-:W-:-:S12]  /*62d0*/  @!P6 BRA `(.L_x_125) ;  /* 0x000000000048e947 */ /* 0x000fd80003800000 */
        /* <DEDUP_REMOVED lines=18> */
.L_x_125:
[----:B------:R-:W-:Y:S04]  /*6400*/  BSSY B0, `(.L_x_126) ;  /* 0x0000013000007945 */ /* 0x000fe80003800000 */
        /* <DEDUP_REMOVED lines=13> */
[C---:B------:R-:W-:Y:S02]  /*64e0*/  LEA R4, P0, R6.reuse, UR12, 0x1 ;  /* 0x0000000c06047c11 */ /* 0x040fe4000f8008ff */
[----:B------:R-:W-:Y:S02]  /*64f0*/  IADD3 R59, R7, R59, RZ ;  /* 0x0000003b073b7210 */ /* 0x000fe40007ffe0ff */
[----:B------:R-:W-:Y:S02]  /*6500*/  F2FP.BF16.F32.PACK_AB R7, R19, R8 ;  /* 0x000000081307723e */ /* 0x000fe400000010ff */
[----:B------:R-:W-:-:S05]  /*6510*/  LEA.HI.X R5, R6, UR13, R59, 0x1, P0 ;  /* 0x0000000d06057c11 */ /* 0x000fca00080f0c3b */
[----:B------:R0:W-:Y:S02]  /*6520*/  STG.E desc[UR14][R4.64], R7 ;  /* 0x0000000704007986 */ /* 0x0001e4000c10190e */
.L_x_127:
[----:B------:R-:W-:Y:S05]  /*6530*/  BSYNC B0 ;  /* 0x0000000000007941 */ /* 0x000fea0003800000 */
.L_x_126:
[----:B------:R-:W-:Y:S01]  /*6540*/  ULDC UR11, c[0x0][0x10] ;  /* 0x00000400000b7ab9 */ /* 0x000fe20000000800 */
[----:B------:R-:W-:Y:S02]  /*6550*/  UIADD3 UR4, UR4, 0x1, URZ ;  /* 0x0000000104047890 */ /* 0x000fe4000fffe03f */
[----:B------:R-:W-:-:S04]  /*6560*/  UIADD3 UR6, UR11, UR6, URZ ;  /* 0x000000060b067290 */ /* 0x000fc8000fffe03f */
[----:B------:R-:W-:-:S06]  /*6570*/  UISETP.GE.AND UP0, UPT, UR6, UR5, UPT ;  /* 0x000000050600728c */ /* 0x000fcc000bf06270 */
[----:B------:R-:W-:-:S13]  /*6580*/  PLOP3.LUT P0, PT, PT, PT, UP0, 0x80, 0x0 ;  /* 0x000000000000781c */ /* 0x000fda0003f0f008 */
[----:B------:R-:W-:Y:S05]  /*6590*/  @!P0 BRA `(.L_x_128) ;  /* 0xffffff9c00b88947 */ /* 0x000fea000383ffff */
.L_x_77:
[----:B------:R-:W1:Y:S01]  /*65a0*/  LDC R6, c[0x0][0xc] ;  /* 0x00000300ff067b82 */ /* 0x000e620000000800 */
[----:B------:R-:W-:Y:S01]  /*65b0*/  ISETP.NE.AND P1, PT, R0, RZ, PT ;  /* 0x000000ff0000720c */ /* 0x000fe20003f25270 */
[----:B------:R-:W-:Y:S06]  /*65c0*/  BSSY B0, `(.L_x_129) ;  /* 0x0000011000007945 */ /* 0x000fec0003800000 */
[----:B0-----:R-:W0:Y:S08]  /*65d0*/  LDC R7, c[0x0][0x10] ;  /* 0x00000400ff077b82 */ /* 0x001e300000000800 */
[----:B------:R-:W2:Y:S01]  /*65e0*/  LDC.64 R2, c[0x0][0x258] ;  /* 0x00009600ff027b82 */ /* 0x000ea20000000a00 */
[----:B-1----:R-:W-:-:S02]  /*65f0*/  ISETP.NE.AND P0, PT, R6, 0x1, PT ;  /* 0x000000010600780c */ /* 0x002fc40003f05270 */
[----:B0-----:R-:W-:-:S04]  /*6600*/  SHF.L.U32 R4, R7, 0x1, RZ ;  /* 0x0000000107047819 */ /* 0x001fc800000006ff */
[----:B------:R-:W-:-:S05]  /*6610*/  SEL R5, R4, RZ, P0 ;  /* 0x000000ff04057207 */ /* 0x000fca0000000000 */
[----:B--2---:R-:W-:Y:S01]  /*6620*/  IMAD.WIDE.U32 R2, R5, 0x4, R2 ;  /* 0x0000000405027825 */ /* 0x004fe200078e0002 */
        /* <DEDUP_REMOVED lines=10> */
.L_x_130:
[----:B------:R-:W-:Y:S05]  /*66d0*/  BSYNC B0 ;  /* 0x0000000000007941 */ /* 0x000fea0003800000 */
.L_x_129:
        /* <DEDUP_REMOVED lines=11> */
.L_x_132:
[----:B------:R-:W2:Y:S04]  /*6790*/  LDG.E.STRONG.GPU R5, desc[UR14][R2.64] ;  /* 0x0000000e02057981 */ /* 0x000ea8000c1ef900 */
[----:B--2---:R-:W-:Y:S01]  /*67a0*/  CCTL.IVALL ;  /* 0x00000000ff00798f */ /* 0x004fe20002000000 */
[----:B------:R-:W-:Y:S05]  /*67b0*/  YIELD ;  /* 0x0000000000007946 */ /* 0x000fea0003800000 */
[----:B------:R-:W-:-:S13]  /*67c0*/  ISETP.NE.AND P0, PT, R5, R4, PT ;  /* 0x000000040500720c */ /* 0x000fda0003f05270 */
[----:B------:R-:W-:Y:S05]  /*67d0*/  @P0 BRA `(.L_x_132) ;  /* 0xfffffffc00ec0947 */ /* 0x000fea000383ffff */
.L_x_131:
        /* <DEDUP_REMOVED lines=14> */
[----:B------:R-:W-:Y:S01]  /*68c0*/  MOV R7, R4 ;  /* 0x0000000400077202 */ /* 0x000fe20000000f00 */
[----:B------:R-:W-:Y:S01]  /*68d0*/  ULDC.64 UR4, c[0x0][0x268] ;  /* 0x00009a0000047ab9 */ /* 0x000fe20000000a00 */
[----:B------:R-:W-:Y:S02]  /*68e0*/  IADD3 R5, R3, R5, RZ ;  /* 0x0000000503057210 */ /* 0x000fe40007ffe0ff */
[----:B------:R-:W-:Y:S02]  /*68f0*/  SHF.L.U64.HI R23, R22, 0x2, R23 ;  /* 0x0000000216177819 */ /* 0x000fe40000010217 */
[----:B------:R-:W-:Y:S01]  /*6900*/  LEA.HI R2, P0, R5, R2, RZ, 0x1 ;  /* 0x0000000205027211 */ /* 0x000fe200078108ff */
[----:B------:R-:W1:Y:S01]  /*6910*/  LDC.64 R16, c[0x0][0x220] ;  /* 0x00008800ff107b82 */ /* 0x000e620000000a00 */
[----:B------:R-:W-:-:S02]  /*6920*/  SHF.L.U64.HI R31, R25, 0x2, R24 ;  /* 0x00000002191f7819 */ /* 0x000fc40000010218 */
[----:B------:R-:W-:-:S04]  /*6930*/  IADD3.X R5, RZ, R5, RZ, P0, !PT ;  /* 0x00000005ff057210 */ /* 0x000fc800007fe4ff */
[--C-:B------:R-:W-:Y:S02]  /*6940*/  SHF.R.S64 R27, R2, 0x1, R5.reuse ;  /* 0x00000001021b7819 */ /* 0x100fe40000001005 */
[----:B------:R-:W-:-:S04]  /*6950*/  SHF.R.S32.HI R2, RZ, 0x1, R5 ;  /* 0x00000001ff027819 */ /* 0x000fc80000011405 */
[----:B------:R-:W-:-:S07]  /*6960*/  SHF.L.U64.HI R29, R27, 0x2, R2 ;  /* 0x000000021b1d7819 */ /* 0x000fce0000010202 */
.L_x_133:
[----:B------:R-:W-:-:S04]  /*6970*/  LEA R6, P0, R0, UR4, 0x2 ;  /* 0x0000000400067c11 */ /* 0x000fc8000f8010ff */
[----:B------:R-:W-:Y:S02]  /*6980*/  LEA.HI.X R7, R0, UR5, R7, 0x2, P0 ;  /* 0x0000000500077c11 */ /* 0x000fe400080f1407 */
[-C--:B------:R-:W-:Y:S02]  /*6990*/  LEA R8, P0, R25, R6.reuse, 0x2 ;  /* 0x0000000619087211 */ /* 0x080fe400078010ff */
[-C--:B------:R-:W-:Y:S01]  /*69a0*/  LEA R12, P1, R22, R6.reuse, 0x2 ;  /* 0x00000006160c7211 */ /* 0x080fe200078210ff */
[----:B--2---:R2:W3:Y:S01]  /*69b0*/  LDG.E R18, desc[UR14][R6.64] ;  /* 0x0000000e06127981 */ /* 0x0044e2000c1e1900 */
[----:B------:R-:W-:Y:S02]  /*69c0*/  LEA R10, P2, R27, R6, 0x2 ;  /* 0x000000061b0a7211 */ /* 0x000fe400078410ff */
        /* <DEDUP_REMOVED lines=8> */
[----:B0-----:R-:W-:-:S04]  /*6a50*/  IMAD.WIDE R2, R5, 0x4, R14 ;  /* 0x0000000405027825 */ /* 0x001fc800078e020e */
[----:B-1----:R-:W-:Y:S01]  /*6a60*/  IMAD.WIDE R4, R5, 0x4, R16 ;  /* 0x0000000405047825 */ /* 0x002fe200078e0210 */
[----:B------:R-:W-:Y:S02]  /*6a70*/  ISETP.GT.U32.AND P0, PT, R25, R0, PT ;  /* 0x000000001900720c */ /* 0x000fe40003f04070 */
[----:B--2---:R-:W-:-:S04]  /*6a80*/  SHF.R.S32.HI R7, RZ, 0x1f, R0 ;  /* 0x0000001fff077819 */ /* 0x004fc80000011400 */
[----:B------:R-:W-:Y:S01]  /*6a90*/  ISETP.GT.AND.EX P0, PT, R24, R7, PT, P0 ;  /* 0x000000071800720c */ /* 0x000fe20003f04300 */
[----:B---3--:R2:W-:Y:S04]  /*6aa0*/  STG.E.64 desc[UR14][R2.64], R18 ;  /* 0x0000001202007986 */ /* 0x0085e8000c101b0e */
[----:B----4-:R2:W-:Y:S08]  /*6ab0*/  STG.E.64 desc[UR14][R4.64], R20 ;  /* 0x0000001404007986 */ /* 0x0105f0000c101b0e */
[----:B------:R-:W-:Y:S05]  /*6ac0*/  @P0 BRA `(.L_x_133) ;  /* 0xfffffffc00a80947 */ /* 0x000fea000383ffff */
[----:B------:R-:W-:Y:S05]  /*6ad0*/  EXIT ;  /* 0x000000000000794d */ /* 0x000fea0003800000 */
.L_x_134:
        /* <DEDUP_REMOVED lines=10> */
.L_x_3253:


//--------------------- .text._Z35group_norm_nhwc_bwd_one_pass_kernelI11Bf16IOFp32WLi512ELi28ELi448EEv26Group_norm_nhwc_bwd_params --------------------------
	.section	.text._Z35group_norm_nhwc_bwd_one_pass_kernelI11Bf16IOFp32WLi512ELi28ELi448EEv26Group_norm_nhwc_bwd_params,"ax",@progbits
	.align	128
        .global         _Z35group_norm_nhwc_bwd_one_pass_kernelI11Bf16IOFp32WLi512ELi28ELi448EEv26Group_norm_nhwc_bwd_params
        .type           _Z35group_norm_nhwc_bwd_one_pass_kernelI11Bf16IOFp32WLi512ELi28ELi448EEv26Group_norm_nhwc_bwd_params,@function
        .size           _Z35group_norm_nhwc_bwd_one_pass_kernelI11Bf16IOFp32WLi512ELi28ELi448EEv26Group_norm_nhwc_bwd_params,(.L_x_3254 - _Z35group_norm_nhwc_bwd_one_pass_kernelI11Bf16IOFp32WLi512ELi28ELi448EEv26Group_norm_nhwc_bwd_params)
        .other          _Z35group_norm_nhwc_bwd_one_pass_kernelI11Bf16IOFp32WLi512ELi28ELi448EEv26Group_norm_nhwc_bwd_params,@"STO_CUDA_ENTRY STV_DEFAULT"
_Z35group_norm_nhwc_bwd_one_pass_kernelI11Bf16IOFp32WLi512ELi28ELi448EEv26Group_norm_nhwc_bwd_params:
.text._Z35group_norm_nhwc_bwd_one_pass_kernelI11Bf16IOFp32WLi512ELi28ELi448EEv26Group_norm_nhwc_bwd_params:
        /* <DEDUP_REMOVED lines=13> */
[----:B------:R-:W-:Y:S01]  /*00d0*/  ISETP.GE.U32.AND P1, PT, R81, 0x1c0, PT ;  /* 0x000001c05100780c */ /* 0x000fe20003f26070 */
[----:B------:R-:W-:Y:S01]  /*00e0*/  UMOV UR5, 0x400 ;  /* 0x0000040000057882 */ /* 0x000fe20000000000 */
[----:B------:R-:W-:Y:S01]  /*00f0*/  LOP3.LUT R83, R83, 0xffffffbf, RZ, 0xc0, !PT ;  /* 0xffffffbf53537812 */ /* 0x000fe200078ec0ff */
[----:B------:R-:W-:Y:S01]  /*0100*/  IMAD.WIDE.U32 R2, R2, -0x6db6db6d, RZ ;  /* 0x9249249302027825 */ /* 0x000fe200078e00ff */
[----:B------:R-:W-:Y:S01]  /*0110*/  SHF.R.S32.HI R6, RZ, 0x1f, R81 ;  /* 0x0000001fff067819 */ /* 0x000fe20000011451 */
[----:B------:R-:W1:Y:S01]  /*0120*/  LDC.64 R8, c[0x0][0x288] ;  /* 0x0000a200ff087b82 */ /* 0x000e620000000a00 */
[----:B------:R-:W-:Y:S01]  /*0130*/  HFMA2.MMA R73, -RZ, RZ, 0, 0 ;  /* 0x00000000ff497435 */ /* 0x000fe200000001ff */
[----:B------:R-:W-:-:S02]  /*0140*/  MOV R74, R0 ;  /* 0x00000000004a7202 */ /* 0x000fc40000000f00 */
[----:B------:R-:W-:Y:S02]  /*0150*/  SHF.R.U32.HI R82, RZ, 0x2, R3 ;  /* 0x00000002ff527819 */ /* 0x000fe40000011603 */
[----:B------:R-:W-:Y:S02]  /*0160*/  LEA.HI R6, R6, R81, RZ, 0x5 ;  /* 0x0000005106067211 */ /* 0x000fe400078f28ff */
[----:B------:R-:W2:Y:S02]  /*0170*/  S2UR UR6, SR_CgaCtaId ;  /* 0x00000000000679c3 */ /* 0x000ea40000008800 */
[----:B------:R-:W-:Y:S01]  /*0180*/  SHF.R.S32.HI R6, RZ, 0x5, R6 ;  /* 0x00000005ff067819 */ /* 0x000fe20000011406 */
[----:B0-----:R-:W-:Y:S02]  /*0190*/  IMAD R80, R5, UR7, R82 ;  /* 0x0000000705507c24 */ /* 0x001fe4000f8e0252 */
[----:B------:R-:W-:-:S03]  /*01a0*/  IMAD R82, R82, -0xe, R81 ;  /* 0xfffffff252527824 */ /* 0x000fc600078e0251 */
[C---:B------:R-:W-:Y:S02]  /*01b0*/  IADD3 R2, R80.reuse, 0x60, RZ ;  /* 0x0000006050027810 */ /* 0x040fe40007ffe0ff */
[----:B------:R-:W-:Y:S02]  /*01c0*/  IADD3 R3, R80, 0x80, RZ ;  /* 0x0000008050037810 */ /* 0x000fe40007ffe0ff */
[----:B------:R-:W-:Y:S02]  /*01d0*/  ISETP.LT.U32.AND P0, PT, R2, UR10, PT ;  /* 0x0000000a02007c0c */ /* 0x000fe4000bf01070 */
[----:B------:R-:W-:Y:S02]  /*01e0*/  SHF.R.S32.HI R2, RZ, 0x1f, R2 ;  /* 0x0000001fff027819 */ /* 0x000fe40000011402 */
[----:B------:R-:W-:Y:S02]  /*01f0*/  ISETP.LT.U32.AND P2, PT, R3, UR10, PT ;  /* 0x0000000a03007c0c */ /* 0x000fe4000bf41070 */
[----:B------:R-:W-:Y:S01]  /*0200*/  ISETP.LT.AND.EX P0, PT, R2, UR11, !P1, P0 ;  /* 0x0000000b02007c0c */ /* 0x000fe2000cf01300 */
[----:B--2---:R-:W-:Y:S01]  /*0210*/  ULEA UR5, UR6, UR5, 0x18 ;  /* 0x0000000506057291 */ /* 0x004fe2000f8ec03f */
[----:B------:R-:W-:-:S02]  /*0220*/  SHF.R.S32.HI R3, RZ, 0x1f, R3 ;  /* 0x0000001fff037819 */ /* 0x000fc40000011403 */
[----:B------:R-:W-:Y:S02]  /*0230*/  IADD3 R4, R80, 0xa0, RZ ;  /* 0x000000a050047810 */ /* 0x000fe40007ffe0ff */
[----:B------:R-:W-:Y:S02]  /*0240*/  ISETP.LT.AND.EX P2, PT, R3, UR11, !P1, P2 ;  /* 0x0000000b03007c0c */ /* 0x000fe4000cf41320 */
[----:B------:R-:W-:Y:S02]  /*0250*/  ISETP.LT.U32.AND P3, PT, R4, UR10, PT ;  /* 0x0000000a04007c0c */ /* 0x000fe4000bf61070 */
[----:B------:R-:W-:Y:S02]  /*0260*/  SHF.R.S32.HI R4, RZ, 0x1f, R4 ;  /* 0x0000001fff047819 */ /* 0x000fe40000011404 */
[----:B------:R-:W-:Y:S02]  /*0270*/  IADD3 R2, R80, 0xc0, RZ ;  /* 0x000000c050027810 */ /* 0x000fe40007ffe0ff */
[----:B------:R-:W-:-:S02]  /*0280*/  @P0 LOP3.LUT R83, R83, 0x40, RZ, 0xfc, !PT ;  /* 0x0000004053530812 */ /* 0x000fc400078efcff */
[----:B------:R-:W-:Y:S02]  /*0290*/  ISETP.LT.AND.EX P0, PT, R4, UR11, !P1, P3 ;  /* 0x0000000b04007c0c */ /* 0x000fe4000cf01330 */
[----:B------:R-:W-:Y:S02]  /*02a0*/  LOP3.LUT R83, R83, 0xffffffdf, RZ, 0xc0, !PT ;  /* 0xffffffdf53537812 */ /* 0x000fe400078ec0ff */
[----:B------:R-:W-:Y:S02]  /*02b0*/  ISETP.LT.U32.AND P3, PT, R2, UR10, PT ;  /* 0x0000000a02007c0c */ /* 0x000fe4000bf61070 */
[----:B------:R-:W-:Y:S02]  /*02c0*/  SHF.R.S32.HI R2, RZ, 0x1f, R2 ;  /* 0x0000001fff027819 */ /* 0x000fe40000011402 */
[----:B------:R-:W-:Y:S02]  /*02d0*/  @P2 LOP3.LUT R83, R83, 0x20, RZ, 0xfc, !PT ;  /* 0x0000002053532812 */ /* 0x000fe400078efcff */
[----:B------:R-:W-:-:S02]  /*02e0*/  IADD3 R3, R80, 0xe0, RZ ;  /* 0x000000e050037810 */ /* 0x000fc40007ffe0ff */
        /* <DEDUP_REMOVED lines=14> */
[----:B------:R-:W-:Y:S02]  /*03d0*/  SHF.R.S32.HI R4, RZ, 0x1f, R2 ;  /* 0x0000001fff047819 */ /* 0x000fe40000011402 */
[----:B------:R-:W-:Y:S02]  /*03e0*/  ISETP.LT.U32.AND P5, PT, R2, UR10, PT ;  /* 0x0000000a02007c0c */ /* 0x000fe4000bfa1070 */
[----:B------:R-:W-:Y:S02]  /*03f0*/  IADD3 R3, R80, 0x140, RZ ;  /* 0x0000014050037810 */ /* 0x000fe40007ffe0ff */
[----:B------:R-:W-:-:S02]  /*0400*/  @P2 LOP3.LUT R83, R83, 0x4, RZ, 0xfc, !PT ;  /* 0x0000000453532812 */ /* 0x000fc400078efcff */
[----:B------:R-:W-:Y:S02]  /*0410*/  IADD3 R2, R80, 0x160, RZ ;  /* 0x0000016050027810 */ /* 0x000fe40007ffe0ff */
[----:B------:R-:W-:Y:S02]  /*0420*/  ISETP.LT.AND.EX P5, PT, R4, UR11, !P1, P5 ;  /* 0x0000000b04007c0c */ /* 0x000fe4000cfa1350 */
[----:B------:R-:W-:Y:S02]  /*0430*/  SHF.R.S32.HI R4, RZ, 0x1f, R3 ;  /* 0x0000001fff047819 */ /* 0x000fe40000011403 */
[----:B------:R-:W-:Y:S02]  /*0440*/  ISETP.LT.U32.AND P4, PT, R3, UR10, PT ;  /* 0x0000000a03007c0c */ /* 0x000fe4000bf81070 */
[----:B------:R-:W-:Y:S02]  /*0450*/  LOP3.LUT R83, R83, 0xfffffffd, RZ, 0xc0, !PT ;  /* 0xfffffffd53537812 */ /* 0x000fe400078ec0ff */
[----:B------:R-:W-:-:S02]  /*0460*/  SHF.R.S32.HI R3, RZ, 0x1f, R2 ;  /* 0x0000001fff037819 */ /* 0x000fc40000011402 */
[----:B------:R-:W-:Y:S02]  /*0470*/  ISETP.LT.U32.AND P3, PT, R2, UR10, PT ;  /* 0x0000000a02007c0c */ /* 0x000fe4000bf61070 */
[----:B------:R-:W-:Y:S02]  /*0480*/  @P0 LOP3.LUT R83, R83, 0x2, RZ, 0xfc, !PT ;  /* 0x0000000253530812 */ /* 0x000fe400078efcff */
[----:B------:R-:W-:Y:S02]  /*0490*/  ISETP.LT.AND.EX P3, PT, R3, UR11, !P1, P3 ;  /* 0x0000000b03007c0c */ /* 0x000fe4000cf61330 */
[----:B------:R-:W-:Y:S02]  /*04a0*/  SHF.R.S32.HI R3, RZ, 0x1f, R80 ;  /* 0x0000001fff037819 */ /* 0x000fe40000011450 */
[C---:B------:R-:W-:Y:S02]  /*04b0*/  ISETP.LT.U32.AND P0, PT, R80.reuse, UR10, PT ;  /* 0x0000000a50007c0c */ /* 0x040fe4000bf01070 */
[----:B------:R-:W-:-:S02]  /*04c0*/  IADD3 R78, R80, 0x20, RZ ;  /* 0x00000020504e7810 */ /* 0x000fc40007ffe0ff */
[----:B------:R-:W-:Y:S02]  /*04d0*/  ISETP.LT.AND.EX P0, PT, R3, UR11, !P1, P0 ;  /* 0x0000000b03007c0c */ /* 0x000fe4000cf01300 */
[----:B------:R-:W-:Y:S02]  /*04e0*/  LOP3.LUT R83, R83, 0xffffff7f, RZ, 0xc0, !PT ;  /* 0xffffff7f53537812 */ /* 0x000fe400078ec0ff */
[----:B------:R-:W-:Y:S02]  /*04f0*/  IADD3 R77, R80, 0x40, RZ ;  /* 0x00000040504d7810 */ /* 0x000fe40007ffe0ff */
[----:B------:R-:W-:Y:S02]  /*0500*/  SHF.R.S32.HI R5, RZ, 0x1f, R78 ;  /* 0x0000001fff057819 */ /* 0x000fe4000001144e */
[----:B------:R-:W-:Y:S02]  /*0510*/  ISETP.LT.U32.AND P2, PT, R78, UR10, PT ;  /* 0x0000000a4e007c0c */ /* 0x000fe4000bf41070 */
[----:B------:R-:W-:-:S02]  /*0520*/  SHF.R.S32.HI R7, RZ, 0x1f, R77 ;  /* 0x0000001fff077819 */ /* 0x000fc4000001144d */
[----:B------:R-:W-:Y:S02]  /*0530*/  ISETP.LT.AND.EX P4, PT, R4, UR11, !P1, P4 ;  /* 0x0000000b04007c0c */ /* 0x000fe4000cf81340 */
[----:B------:R-:W-:Y:S01]  /*0540*/  @P0 LOP3.LUT R83, R83, 0x80, RZ, 0xfc, !PT ;  /* 0x0000008053530812 */ /* 0x000fe200078efcff */
[----:B------:R-:W0:Y:S01]  /*0550*/  S2R R4, SR_LANEID ;  /* 0x0000000000047919 */ /* 0x000e220000000000 */
[----:B------:R-:W-:Y:S01]  /*0560*/  ISETP.LT.U32.AND P0, PT, R77, UR10, PT ;  /* 0x0000000a4d007c0c */ /* 0x000fe2000bf01070 */
[----:B------:R-:W-:Y:S01]  /*0570*/  ULDC.U8 UR10, c[0x0][0x2a4] ;  /* 0x0000a900000a7ab9 */ /* 0x000fe20000000000 */
[----:B------:R-:W-:Y:S02]  /*0580*/  ISETP.LT.AND.EX P2, PT, R5, UR11, !P1, P2 ;  /* 0x0000000b05007c0c */ /* 0x000fe4000cf41320 */
[----:B------:R-:W-:Y:S02]  /*0590*/  ISETP.LT.AND.EX P1, PT, R7, UR11, !P1, P0 ;  /* 0x0000000b07007c0c */ /* 0x000fe4000cf21300 */
[----:B-1----:R-:W-:-:S02]  /*05a0*/  LEA.HI R11, P0, R9, R8, RZ, 0x1 ;  /* 0x00000008090b7211 */ /* 0x002fc400078108ff */
[-C--:B------:R-:W-:Y:S02]  /*05b0*/  LEA R13, R9, R9.reuse, 0x1 ;  /* 0x00000009090d7211 */ /* 0x080fe400078e08ff */
[----:B------:R-:W-:Y:S01]  /*05c0*/  IADD3.X R12, RZ, R9, RZ, P0, !PT ;  /* 0x00000009ff0c7210 */ /* 0x000fe200007fe4ff */
[----:B------:R-:W-:Y:S01]  /*05d0*/  IMAD.WIDE.U32 R8, R8, 0x3, RZ ;  /* 0x0000000308087825 */ /* 0x000fe200078e00ff */
[----:B------:R-:W-:Y:S02]  /*05e0*/  LEA R6, R6, UR5, 0x3 ;  /* 0x0000000506067c11 */ /* 0x000fe4000f8e18ff */
[----:B------:R-:W-:Y:S02]  /*05f0*/  SHF.L.U32 R82, R82, 0x1, RZ ;  /* 0x0000000152527819 */ /* 0x000fe400000006ff */
[----:B------:R-:W-:Y:S02]  /*0600*/  IADD3 R13, R9, R13, RZ ;  /* 0x0000000d090d7210 */ /* 0x000fe40007ffe0ff */
[----:B------:R-:W1:Y:S01]  /*0610*/  LDC R9, c[0x0][0x10] ;  /* 0x00000400ff097b82 */ /* 0x000e620000000800 */
[----:B------:R-:W-:-:S02]  /*0620*/  IADD3 R76, R80, 0x1e0, RZ ;  /* 0x000001e0504c7810 */ /* 0x000fc40007ffe0ff */
[----:B------:R-:W-:Y:S02]  /*0630*/  LEA.HI R10, P0, R13, R8, RZ, 0x1 ;  /* 0x000000080d0a7211 */ /* 0x000fe400078108ff */
[--C-:B------:R-:W-:Y:S02]  /*0640*/  SHF.R.S64 R8, R11, 0x1, R12.reuse ;  /* 0x000000010b087819 */ /* 0x100fe4000000100c */
[----:B------:R-:W-:Y:S01]  /*0650*/  IADD3.X R13, RZ, R13, RZ, P0, !PT ;  /* 0x0000000dff0d7210 */ /* 0x000fe200007fe4ff */
[----:B------:R-:W2:Y:S01]  /*0660*/  LDC R2, c[0x0][0xc] ;  /* 0x00000300ff027b82 */ /* 0x000ea20000000800 */
[----:B------:R-:W-:Y:S02]  /*0670*/  SHF.R.S32.HI R11, RZ, 0x1, R12 ;  /* 0x00000001ff0b7819 */ /* 0x000fe4000001140c */
[--C-:B------:R-:W-:Y:S02]  /*0680*/  SHF.R.S64 R10, R10, 0x1, R13.reuse ;  /* 0x000000010a0a7819 */ /* 0x100fe4000000100d */
[----:B------:R-:W-:-:S02]  /*0690*/  SHF.R.S32.HI R13, RZ, 0x1, R13 ;  /* 0x00000001ff0d7819 */ /* 0x000fc4000001140d */
[----:B------:R-:W-:Y:S02]  /*06a0*/  SHF.L.U64.HI R11, R8, 0x2, R11 ;  /* 0x00000002080b7819 */ /* 0x000fe4000001020b */
[----:B------:R-:W-:Y:S01]  /*06b0*/  SHF.L.U64.HI R12, R10, 0x2, R13 ;  /* 0x000000020a0c7819 */ /* 0x000fe2000001020d */
[----:B-1----:R-:W-:Y:S01]  /*06c0*/  IMAD R79, R9, UR7, R0 ;  /* 0x00000007094f7c24 */ /* 0x002fe2000f8e0200 */
[----:B0-2---:R-:W-:-:S07]  /*06d0*/  LOP3.LUT R75, R2, 0x3, RZ, 0xc0, !PT ;  /* 0x00000003024b7812 */ /* 0x005fce00078ec0ff */
.L_x_218:
[----:B0-----:R-:W0:Y:S01]  /*06e0*/  LDC R19, c[0x0][0x2a0] ;  /* 0x0000a800ff137b82 */ /* 0x001e220000000800 */
[----:B------:R-:W-:Y:S01]  /*06f0*/  IABS R18, R74 ;  /* 0x0000004a00127213 */ /* 0x000fe20000000000 */
[----:B------:R-:W-:Y:S01]  /*0700*/  ULDC.64 UR12, c[0x0][0x298] ;  /* 0x0000a600000c7ab9 */ /* 0x000fe20000000a00 */
[----:B------:R-:W-:Y:S02]  /*0710*/  LOP3.LUT P6, RZ, R83, 0x80, RZ, 0xc0, !PT ;  /* 0x0000008053ff7812 */ /* 0x000fe400078cc0ff */
[----:B------:R-:W-:Y:S02]  /*0720*/  CS2R R70, SRZ ;  /* 0x0000000000467805 */ /* 0x000fe4000001ff00 */
[----:B------:R-:W-:Y:S02]  /*0730*/  P2R R89, PR, RZ, 0x4 ;  /* 0x00000004ff597803 */ /* 0x000fe40000000000 */
[----:B------:R-:W-:Y:S01]  /*0740*/  IADD3 R29, R80, 0x180, RZ ;  /* 0x00000180501d7810 */ /* 0x000fe20007ffe0ff */
[----:B------:R-:W1:Y:S01]  /*0750*/  @P2 LDC.64 R62, c[0x0][0x230] ;  /* 0x00008c00ff3e2b82 */ /* 0x000e620000000a00 */
[----:B------:R-:W-:-:S07]  /*0760*/  P2R R68, PR, RZ, 0x20 ;  /* 0x00000020ff447803 */ /* 0x000fce0000000000 */
[----:B------:R-:W2:Y:S01]  /*0770*/  @P6 LDC.64 R66, c[0x0][0x230] ;  /* 0x00008c00ff426b82 */ /* 0x000ea20000000a00 */
[----:B0-----:R-:W-:-:S07]  /*0780*/  IABS R16, R19 ;  /* 0x0000001300107213 */ /* 0x001fce0000000000 */
[----:B------:R-:W0:Y:S01]  /*0790*/  @P1 LDC.64 R58, c[0x0][0x230] ;  /* 0x00008c00ff3a1b82 */ /* 0x000e220000000a00 */
[----:B------:R-:W3:Y:S07]  /*07a0*/  I2F.RP R13, R16 ;  /* 0x00000010000d7306 */ /* 0x000eee0000209400 */
[----:B------:R-:W4:Y:S08]  /*07b0*/  @P5 LDC.64 R34, c[0x0][0x230] ;  /* 0x00008c00ff225b82 */ /* 0x000f300000000a00 */
[----:B------:R-:W4:Y:S01]  /*07c0*/  @P4 LDC.64 R22, c[0x0][0x230] ;  /* 0x00008c00ff164b82 */ /* 0x000f220000000a00 */
[----:B---3--:R-:W3:Y:S07]  /*07d0*/  MUFU.RCP R13, R13 ;  /* 0x0000000d000d7308 */ /* 0x008eee0000001000 */
[----:B------:R-:W4:Y:S01]  /*07e0*/  @P3 LDC.64 R30, c[0x0][0x230] ;  /* 0x00008c00ff1e3b82 */ /* 0x000f220000000a00 */
[----:B---3--:R-:W-:-:S04]  /*07f0*/  IADD3 R14, R13, 0xffffffe, RZ ;  /* 0x0ffffffe0d0e7810 */ /* 0x008fc80007ffe0ff */
[----:B------:R3:W1:Y:S02]  /*0800*/  F2I.FTZ.U32.TRUNC.NTZ R15, R14 ;  /* 0x0000000e000f7305 */ /* 0x000664000021f000 */
[----:B---3--:R-:W-:Y:S02]  /*0810*/  MOV R14, RZ ;  /* 0x000000ff000e7202 */ /* 0x008fe40000000f00 */
[----:B-1----:R-:W-:-:S05]  /*0820*/  IADD3 R17, RZ, -R15, RZ ;  /* 0x8000000fff117210 */ /* 0x002fca0007ffe0ff */
[----:B------:R-:W-:-:S04]  /*0830*/  IMAD R17, R17, R16, RZ ;  /* 0x0000001011117224 */ /* 0x000fc800078e02ff */
[----:B------:R-:W-:Y:S01]  /*0840*/  IMAD.HI.U32 R15, R15, R17, R14 ;  /* 0x000000110f0f7227 */ /* 0x000fe200078e000e */
[----:B------:R-:W-:-:S05]  /*0850*/  MOV R17, R18 ;  /* 0x0000001200117202 */ /* 0x000fca0000000f00 */
[----:B------:R-:W-:-:S05]  /*0860*/  IMAD.HI.U32 R15, R15, R17, RZ ;  /* 0x000000110f0f7227 */ /* 0x000fca00078e00ff */
[----:B------:R-:W-:-:S05]  /*0870*/  IADD3 R13, -R15, RZ, RZ ;  /* 0x000000ff0f0d7210 */ /* 0x000fca0007ffe1ff */
[----:B------:R-:W-:-:S05]  /*0880*/  IMAD R13, R16, R13, R17 ;  /* 0x0000000d100d7224 */ /* 0x000fca00078e0211 */
[----:B------:R-:W-:-:S13]  /*0890*/  ISETP.GT.U32.AND P0, PT, R16, R13, PT ;  /* 0x0000000d1000720c */ /* 0x000fda0003f04070 */
[-C--:B------:R-:W-:Y:S02]  /*08a0*/  @!P0 IADD3 R13, R13, -R16.reuse, RZ ;  /* 0x800000100d0d8210 */ /* 0x080fe40007ffe0ff */
[----:B------:R-:W-:Y:S02]  /*08b0*/  @!P0 IADD3 R15, R15, 0x1, RZ ;  /* 0x000000010f0f8810 */ /* 0x000fe40007ffe0ff */
[----:B------:R-:W-:Y:S02]  /*08c0*/  IADD3 R14, R13, -R16, RZ ;  /* 0x800000100d0e7210 */ /* 0x000fe40007ffe0ff */
[----:B------:R-:W-:-:S04]  /*08d0*/  ISETP.GT.U32.AND P0, PT, R16, R13, PT ;  /* 0x0000000d1000720c */ /* 0x000fc80003f04070 */
[----:B------:R-:W-:Y:S02]  /*08e0*/  SEL R14, R14, R13, !P0 ;  /* 0x0000000d0e0e7207 */ /* 0x000fe40004000000 */
[----:B------:R-:W-:Y:S02]  /*08f0*/  ISETP.GE.U32.AND P0, PT, R13, R16, PT ;  /* 0x000000100d00720c */ /* 0x000fe40003f06070 */
[----:B------:R-:W-:Y:S01]  /*0900*/  LOP3.LUT R13, R74, R19, RZ, 0x3c, !PT ;  /* 0x000000134a0d7212 */ /* 0x000fe200078e3cff */
[----:B------:R-:W1:Y:S10]  /*0910*/  @P6 LDC.64 R16, c[0x0][0x288] ;  /* 0x0000a200ff106b82 */ /* 0x000e740000000a00 */
[----:B------:R-:W-:-:S02]  /*0920*/  @P0 IADD3 R15, R15, 0x1, RZ ;  /* 0x000000010f0f0810 */ /* 0x000fc40007ffe0ff */
[----:B------:R-:W-:-:S13]  /*0930*/  ISETP.GE.AND P0, PT, R74, RZ, PT ;  /* 0x000000ff4a00720c */ /* 0x000fda0003f06270 */
[----:B------:R-:W-:Y:S02]  /*0940*/  @!P0 IADD3 R14, -R14, RZ, RZ ;  /* 0x000000ff0e0e8210 */ /* 0x000fe40007ffe1ff */
[----:B------:R-:W-:Y:S02]  /*0950*/  ISETP.GE.AND P0, PT, R13, RZ, PT ;  /* 0x000000ff0d00720c */ /* 0x000fe40003f06270 */
[----:B------:R-:W-:-:S11]  /*0960*/  LOP3.LUT R13, RZ, R19, RZ, 0x33, !PT ;  /* 0x00000013ff0d7212 */ /* 0x000fd600078e33ff */
[----:B------:R-:W-:Y:S02]  /*0970*/  @!P0 IADD3 R15, -R15, RZ, RZ ;  /* 0x000000ff0f0f8210 */ /* 0x000fe40007ffe1ff */
[----:B------:R-:W-:Y:S02]  /*0980*/  ISETP.NE.AND P0, PT, R19, RZ, PT ;  /* 0x000000ff1300720c */ /* 0x000fe40003f05270 */
[----:B------:R-:W-:Y:S02]  /*0990*/  IADD3 R19, R80, 0x80, RZ ;  /* 0x0000008050137810 */ /* 0x000fe40007ffe0ff */
[C---:B------:R-:W-:Y:S02]  /*09a0*/  SEL R108, R13.reuse, R14, !P0 ;  /* 0x0000000e0d6c7207 */ /* 0x040fe40004000000 */
[----:B------:R-:W-:Y:S02]  /*09b0*/  SEL R13, R13, R15, !P0 ;  /* 0x0000000f0d0d7207 */ /* 0x000fe40004000000 */
[----:B------:R-:W-:Y:S01]  /*09c0*/  SHF.R.S32.HI R14, RZ, 0x1f, R82 ;  /* 0x0000001fff0e7819 */ /* 0x000fe20000011452 */
[----:B------:R-:W-:-:S05]  /*09d0*/  IMAD R69, R108, 0x1c, RZ ;  /* 0x0000001c6c457824 */ /* 0x000fca00078e02ff */
[----:B------:R-:W-:-:S04]  /*09e0*/  IADD3 R110, P0, R82, R69, RZ ;  /* 0x00000045526e7210 */ /* 0x000fc80007f1e0ff */
[----:B------:R-:W-:Y:S02]  /*09f0*/  LEA.HI.X.SX32 R111, R69, R14, 0x1, P0 ;  /* 0x0000000e456f7211 */ /* 0x000fe400000f0eff */
[----:B------:R-:W-:Y:S01]  /*0a00*/  SHF.R.S32.HI R14, RZ, 0x1f, R13 ;  /* 0x0000001fff0e7819 */ /* 0x000fe2000001140d */
[----:B------:R-:W-:-:S04]  /*0a10*/  IMAD.WIDE.U32 R110, R13, UR12, R110 ;  /* 0x0000000c0d6e7c25 */ /* 0x000fc8000f8e006e */
[----:B------:R-:W-:Y:S01]  /*0a20*/  IMAD R14, R14, UR12, RZ ;  /* 0x0000000c0e0e7c24 */ /* 0x000fe2000f8e02ff */
[----:B------:R-:W-:-:S03]  /*0a30*/  @P6 MOV R112, R110 ;  /* 0x0000006e00706202 */ /* 0x000fc60000000f00 */
[----:B------:R-:W-:Y:S01]  /*0a40*/  IMAD R113, R13, UR13, R14 ;  /* 0x0000000d0d717c24 */ /* 0x000fe2000f8e020e */
[----:B------:R-:W-:Y:S01]  /*0a50*/  ULDC.64 UR12, c[0x0][0x290] ;  /* 0x0000a400000c7ab9 */ /* 0x000fe20000000a00 */
[----:B-1----:R-:W-:-:S03]  /*0a60*/  @P6 IMAD R13, R3, R16, RZ ;  /* 0x00000010030d6224 */ /* 0x002fc600078e02ff */
[----:B------:R-:W-:Y:S01]  /*0a70*/  IADD3 R113, R111, R113, RZ ;  /* 0x000000716f717210 */ /* 0x000fe20007ffe0ff */
[C---:B------:R-:W-:Y:S02]  /*0a80*/  @P6 IMAD R13, R80.reuse, R17, R13 ;  /* 0x00000011500d6224 */ /* 0x040fe400078e020d */
[----:B------:R-:W-:Y:S02]  /*0a90*/  @P6 IMAD.WIDE.U32 R14, R80, R16, R112 ;  /* 0x00000010500e6225 */ /* 0x000fe400078e0070 */
[----:B------:R-:W1:Y:S03]  /*0aa0*/  @P6 LDC.64 R16, c[0x0][0x228] ;  /* 0x00008a00ff106b82 */ /* 0x000e660000000a00 */
[----:B------:R-:W-:Y:S02]  /*0ab0*/  @P6 IADD3 R13, R15, R13, RZ ;  /* 0x0000000d0f0d6210 */ /* 0x000fe40007ffe0ff */
[----:B------:R-:W-:-:S02]  /*0ac0*/  @P6 SHF.L.U32 R65, R14, 0x1, RZ ;  /* 0x000000010e416819 */ /* 0x000fc400000006ff */
[----:B------:R-:W-:Y:S02]  /*0ad0*/  @P6 SHF.L.U64.HI R14, R14, 0x1, R13 ;  /* 0x000000010e0e6819 */ /* 0x000fe4000001020d */
[C---:B--2---:R-:W-:Y:S02]  /*0ae0*/  @P6 IADD3 R66, P0, R65.reuse, R66, RZ ;  /* 0x0000004241426210 */ /* 0x044fe40007f1e0ff */
[----:B------:R-:W-:Y:S02]  /*0af0*/  @P2 MOV R15, R113 ;  /* 0x00000071000f2202 */ /* 0x000fe40000000f00 */
[----:B------:R-:W-:Y:S02]  /*0b00*/  @P6 IADD3.X R67, R14, R67, RZ, P0, !PT ;  /* 0x000000430e436210 */ /* 0x000fe400007fe4ff */
[----:B-1----:R-:W-:-:S04]  /*0b10*/  @P6 IADD3 R64, P0, R65, R16, RZ ;  /* 0x0000001041406210 */ /* 0x002fc80007f1e0ff */
[----:B------:R-:W-:Y:S02]  /*0b20*/  @P6 IADD3.X R65, R14, R17, RZ, P0, !PT ;  /* 0x000000110e416210 */ /* 0x000fe400007fe4ff */
[----:B------:R-:W1:Y:S01]  /*0b30*/  @P2 LDC.64 R16, c[0x0][0x288] ;  /* 0x0000a200ff102b82 */ /* 0x000e620000000a00 */
[----:B------:R-:W-:Y:S02]  /*0b40*/  @P2 MOV R14, R110 ;  /* 0x0000006e000e2202 */ /* 0x000fe40000000f00 */
[----:B------:R-:W-:-:S13]  /*0b50*/  LOP3.LUT P6, RZ, R83, 0x10, RZ, 0xc0, !PT ;  /* 0x0000001053ff7812 */ /* 0x000fda00078cc0ff */
[----:B------:R-:W2:Y:S01]  /*0b60*/  @P6 LDC.64 R50, c[0x0][0x230] ;  /* 0x00008c00ff326b82 */ /* 0x000ea20000000a00 */
[-C--:B-1----:R-:W-:Y:S02]  /*0b70*/  @P2 IMAD R13, R5, R16.reuse, RZ ;  /* 0x00000010050d2224 */ /* 0x082fe400078e02ff */
[----:B------:R-:W-:-:S04]  /*0b80*/  @P2 IMAD.WIDE.U32 R14, R78, R16, R14 ;  /* 0x000000104e0e2225 */ /* 0x000fc800078e000e */
[----:B------:R-:W-:Y:S01]  /*0b90*/  @P2 IMAD R13, R78, R17, R13 ;  /* 0x000000114e0d2224 */ /* 0x000fe200078e020d */
[C---:B------:R-:W-:Y:S01]  /*0ba0*/  @P2 SHF.L.U32 R61, R14.reuse, 0x1, RZ ;  /* 0x000000010e3d2819 */ /* 0x040fe200000006ff */
[----:B------:R-:W1:Y:S03]  /*0bb0*/  @P2 LDC.64 R16, c[0x0][0x228] ;  /* 0x00008a00ff102b82 */ /* 0x000e660000000a00 */
[----:B------:R-:W-:Y:S02]  /*0bc0*/  @P2 IADD3 R13, R15, R13, RZ ;  /* 0x0000000d0f0d2210 */ /* 0x000fe40007ffe0ff */
[----:B------:R-:W-:Y:S02]  /*0bd0*/  @P2 IADD3 R62, P0, R61, R62, RZ ;  /* 0x0000003e3d3e2210 */ /* 0x000fe40007f1e0ff */
[----:B------:R-:W-:Y:S02]  /*0be0*/  @P2 SHF.L.U64.HI R14, R14, 0x1, R13 ;  /* 0x000000010e0e2819 */ /* 0x000fe4000001020d */
[----:B------:R-:W-:-:S02]  /*0bf0*/  @P1 MOV R15, R113 ;  /* 0x00000071000f1202 */ /* 0x000fc40000000f00 */
[----:B------:R-:W-:Y:S02]  /*0c00*/  @P2 IADD3.X R63, R14, R63, RZ, P0, !PT ;  /* 0x0000003f0e3f2210 */ /* 0x000fe400007fe4ff */
[----:B-1----:R-:W-:-:S04]  /*0c10*/  @P2 IADD3 R60, P0, R61, R16, RZ ;  /* 0x000000103d3c2210 */ /* 0x002fc80007f1e0ff */
[----:B------:R-:W-:Y:S02]  /*0c20*/  @P2 IADD3.X R61, R14, R17, RZ, P0, !PT ;  /* 0x000000110e3d2210 */ /* 0x000fe400007fe4ff */
[----:B------:R-:W1:Y:S01]  /*0c30*/  @P1 LDC.64 R16, c[0x0][0x288] ;  /* 0x0000a200ff101b82 */ /* 0x000e620000000a00 */
[----:B------:R-:W-:-:S13]  /*0c40*/  LOP3.LUT P2, RZ, R83, 0x20, RZ, 0xc0, !PT ;  /* 0x0000002053ff7812 */ /* 0x000fda000784c0ff */
[----:B------:R-:W3:Y:S01]  /*0c50*/  @P2 LDC.64 R54, c[0x0][0x230] ;  /* 0x00008c00ff362b82 */ /* 0x000ee20000000a00 */
[----:B-1----:R-:W-:-:S04]  /*0c60*/  @P1 IMAD R14, R7, R16, RZ ;  /* 0x00000010070e1224 */ /* 0x002fc800078e02ff */
[----:B------:R-:W-:Y:S01]  /*0c70*/  @P1 IMAD R13, R77, R17, R14 ;  /* 0x000000114d0d1224 */ /* 0x000fe200078e020e */
[----:B------:R-:W-:-:S05]  /*0c80*/  @P1 MOV R14, R110 ;  /* 0x0000006e000e1202 */ /* 0x000fca0000000f00 */
[----:B------:R-:W-:Y:S02]  /*0c90*/  @P1 IMAD.WIDE.U32 R14, R77, R16, R14 ;  /* 0x000000104d0e1225 */ /* 0x000fe400078e000e */
[----:B------:R-:W1:Y:S03]  /*0ca0*/  @P1 LDC.64 R16, c[0x0][0x228] ;  /* 0x00008a00ff101b82 */ /* 0x000e660000000a00 */
[----:B------:R-:W-:Y:S02]  /*0cb0*/  @P1 IADD3 R13, R15, R13, RZ ;  /* 0x0000000d0f0d1210 */ /* 0x000fe40007ffe0ff */
[C---:B------:R-:W-:Y:S02]  /*0cc0*/  @P1 SHF.L.U32 R57, R14.reuse, 0x1, RZ ;  /* 0x000000010e391819 */ /* 0x040fe400000006ff */
[----:B------:R-:W-:Y:S02]  /*0cd0*/  @P1 SHF.L.U64.HI R14, R14, 0x1, R13 ;  /* 0x000000010e0e1819 */ /* 0x000fe4000001020d */
[----:B0-----:R-:W-:-:S02]  /*0ce0*/  @P1 IADD3 R58, P0, R57, R58, RZ ;  /* 0x0000003a393a1210 */ /* 0x001fc40007f1e0ff */
[----:B------:R-:W-:Y:S02]  /*0cf0*/  SHF.R.S32.HI R13, RZ, 0x1f, R19 ;  /* 0x0000001fff0d7819 */ /* 0x000fe40000011413 */
[----:B------:R-:W-:Y:S02]  /*0d00*/  @P1 IADD3.X R59, R14, R59, RZ, P0, !PT ;  /* 0x0000003b0e3b1210 */ /* 0x000fe400007fe4ff */
[----:B------:R-:W-:Y:S02]  /*0d10*/  @P2 MOV R15, R113 ;  /* 0x00000071000f2202 */ /* 0x000fe40000000f00 */
[----:B-1----:R-:W-:-:S04]  /*0d20*/  @P1 IADD3 R56, P0, R57, R16, RZ ;  /* 0x0000001039381210 */ /* 0x002fc80007f1e0ff */
[----:B------:R-:W-:Y:S02]  /*0d30*/  @P1 IADD3.X R57, R14, R17, RZ, P0, !PT ;  /* 0x000000110e391210 */ /* 0x000fe400007fe4ff */
[----:B------:R-:W0:Y:S02]  /*0d40*/  @P2 LDC.64 R16, c[0x0][0x288] ;  /* 0x0000a200ff102b82 */ /* 0x000e240000000a00 */
[----:B0-----:R-:W-:-:S04]  /*0d50*/  @P2 IMAD R14, R13, R16, RZ ;  /* 0x000000100d0e2224 */ /* 0x001fc800078e02ff */
[----:B------:R-:W-:Y:S01]  /*0d60*/  @P2 IMAD R13, R19, R17, R14 ;  /* 0x00000011130d2224 */ /* 0x000fe200078e020e */
[----:B------:R-:W-:-:S05]  /*0d70*/  @P2 MOV R14, R110 ;  /* 0x0000006e000e2202 */ /* 0x000fca0000000f00 */
[----:B------:R-:W-:Y:S01]  /*0d80*/  @P2 IMAD.WIDE.U32 R14, R19, R16, R14 ;  /* 0x00000010130e2225 */ /* 0x000fe200078e000e */
[----:B------:R-:W-:Y:S01]  /*0d90*/  IADD3 R19, R80, 0xa0, RZ ;  /* 0x000000a050137810 */ /* 0x000fe20007ffe0ff */
[----:B------:R-:W0:Y:S03]  /*0da0*/  @P2 LDC.64 R16, c[0x0][0x228] ;  /* 0x00008a00ff102b82 */ /* 0x000e260000000a00 */
[----:B------:R-:W-:Y:S02]  /*0db0*/  @P2 IADD3 R13, R15, R13, RZ ;  /* 0x0000000d0f0d2210 */ /* 0x000fe40007ffe0ff */
[C---:B------:R-:W-:Y:S02]  /*0dc0*/  @P2 SHF.L.U32 R53, R14.reuse, 0x1, RZ ;  /* 0x000000010e352819 */ /* 0x040fe400000006ff */
[----:B------:R-:W-:Y:S02]  /*0dd0*/  @P2 SHF.L.U64.HI R14, R14, 0x1, R13 ;  /* 0x000000010e0e2819 */ /* 0x000fe4000001020d */
[----:B---3--:R-:W-:-:S02]  /*0de0*/  @P2 IADD3 R54, P0, R53, R54, RZ ;  /* 0x0000003635362210 */ /* 0x008fc40007f1e0ff */
[----:B------:R-:W-:Y:S02]  /*0df0*/  SHF.R.S32.HI R13, RZ, 0x1f, R19 ;  /* 0x0000001fff0d7819 */ /* 0x000fe40000011413 */
[----:B------:R-:W-:Y:S02]  /*0e00*/  @P2 IADD3.X R55, R14, R55, RZ, P0, !PT ;  /* 0x000000370e372210 */ /* 0x000fe400007fe4ff */
[----:B------:R-:W-:Y:S02]  /*0e10*/  @P6 MOV R15, R113 ;  /* 0x00000071000f6202 */ /* 0x000fe40000000f00 */
[----:B0-----:R-:W-:-:S04]  /*0e20*/  @P2 IADD3 R52, P0, R53, R16, RZ ;  /* 0x0000001035342210 */ /* 0x001fc80007f1e0ff */
[----:B------:R-:W-:Y:S02]  /*0e30*/  @P2 IADD3.X R53, R14, R17, RZ, P0, !PT ;  /* 0x000000110e352210 */ /* 0x000fe400007fe4ff */
[----:B------:R-:W0:Y:S01]  /*0e40*/  @P6 LDC.64 R16, c[0x0][0x288] ;  /* 0x0000a200ff106b82 */ /* 0x000e220000000a00 */
[----:B------:R-:W-:-:S13]  /*0e50*/  LOP3.LUT P2, RZ, R83, 0x8, RZ, 0xc0, !PT ;  /* 0x0000000853ff7812 */ /* 0x000fda000784c0ff */
[----:B------:R-:W1:Y:S01]  /*0e60*/  @P2 LDC.64 R46, c[0x0][0x230] ;  /* 0x00008c00ff2e2b82 */ /* 0x000e620000000a00 */
        /* <DEDUP_REMOVED lines=9> */
[----:B--2---:R-:W-:-:S02]  /*0f00*/  @P6 IADD3 R50, P0, R49, R50, RZ ;  /* 0x0000003231326210 */ /* 0x004fc40007f1e0ff */
[----:B------:R-:W-:Y:S02]  /*0f10*/  SHF.R.S32.HI R13, RZ, 0x1f, R19 ;  /* 0x0000001fff0d7819 */ /* 0x000fe40000011413 */
[----:B------:R-:W-:Y:S02]  /*0f20*/  @P6 IADD3.X R51, R14, R51, RZ, P0, !PT ;  /* 0x000000330e336210 */ /* 0x000fe400007fe4ff */
[----:B------:R-:W-:Y:S02]  /*0f30*/  @P2 MOV R15, R113 ;  /* 0x00000071000f2202 */ /* 0x000fe40000000f00 */
[----:B0-----:R-:W-:-:S04]  /*0f40*/  @P6 IADD3 R48, P0, R49, R16, RZ ;  /* 0x0000001031306210 */ /* 0x001fc80007f1e0ff */
[----:B------:R-:W-:Y:S02]  /*0f50*/  @P6 IADD3.X R49, R14, R17, RZ, P0, !PT ;  /* 0x000000110e316210 */ /* 0x000fe400007fe4ff */
[----:B------:R-:W0:Y:S01]  /*0f60*/  @P2 LDC.64 R16, c[0x0][0x288] ;  /* 0x0000a200ff102b82 */ /* 0x000e220000000a00 */
[----:B------:R-:W-:-:S13]  /*0f70*/  LOP3.LUT P6, RZ, R83, 0x4, RZ, 0xc0, !PT ;  /* 0x0000000453ff7812 */ /* 0x000fda00078cc0ff */
[----:B------:R-:W2:Y:S01]  /*0f80*/  @P6 LDC.64 R42, c[0x0][0x230] ;  /* 0x00008c00ff2a6b82 */ /* 0x000ea20000000a00 */
        /* <DEDUP_REMOVED lines=9> */
[----:B-1----:R-:W-:-:S02]  /*1020*/  @P2 IADD3 R46, P0, R45, R46, RZ ;  /* 0x0000002e2d2e2210 */ /* 0x002fc40007f1e0ff */
        /* <DEDUP_REMOVED lines=40> */
[C---:B------:R-:W-:Y:S02]  /*12b0*/  IADD3 R85, R80.reuse, 0x1a0, RZ ;  /* 0x000001a050557810 */ /* 0x040fe40007ffe0ff */
[----:B------:R-:W-:Y:S02]  /*12c0*/  MOV R72, RZ ;  /* 0x000000ff00487202 */ /* 0x000fe40000000f00 */
[----:B------:R-:W-:Y:S02]  /*12d0*/  IADD3 R93, R80, 0x60, RZ ;  /* 0x00000060505d7810 */ /* 0x000fe40007ffe0ff */
[----:B------:R-:W-:Y:S02]  /*12e0*/  CS2R R96, SRZ ;  /* 0x0000000000607805 */ /* 0x000fe4000001ff00 */
[----:B------:R-:W-:-:S02]  /*12f0*/  CS2R R98, SRZ ;  /* 0x0000000000627805 */ /* 0x000fc4000001ff00 */
[----:B------:R-:W-:Y:S02]  /*1300*/  CS2R R94, SRZ ;  /* 0x00000000005e7805 */ /* 0x000fe4000001ff00 */
[----:B------:R-:W-:Y:S01]  /*1310*/  LOP3.LUT P2, RZ, R83, 0x80, RZ, 0xc0, !PT ;  /* 0x0000008053ff7812 */ /* 0x000fe2000784c0ff */
        /* <DEDUP_REMOVED lines=9> */
[----:B----4-:R-:W-:-:S02]  /*13b0*/  @P5 IADD3 R34, P0, R21, R34, RZ ;  /* 0x0000002215225210 */ /* 0x010fc40007f1e0ff */
[----:B------:R-:W-:Y:S02]  /*13c0*/  SHF.R.S32.HI R13, RZ, 0x1f, R19 ;  /* 0x0000001fff0d7819 */ /* 0x000fe40000011413 */
[----:B------:R-:W-:Y:S02]  /*13d0*/  @P5 IADD3.X R35, R14, R35, RZ, P0, !PT ;  /* 0x000000230e235210 */ /* 0x000fe400007fe4ff */
[----:B------:R-:W-:Y:S02]  /*13e0*/  @P4 MOV R15, R113 ;  /* 0x00000071000f4202 */ /* 0x000fe40000000f00 */
[----:B0-----:R-:W-:-:S04]  /*13f0*/  @P5 IADD3 R20, P0, R21, R16, RZ ;  /* 0x0000001015145210 */ /* 0x001fc80007f1e0ff */
[----:B------:R-:W-:Y:S02]  /*1400*/  @P5 IADD3.X R21, R14, R17, RZ, P0, !PT ;  /* 0x000000110e155210 */ /* 0x000fe400007fe4ff */
[----:B------:R-:W0:Y:S01]  /*1410*/  @P4 LDC.64 R16, c[0x0][0x288] ;  /* 0x0000a200ff104b82 */ /* 0x000e220000000a00 */
[----:B------:R-:W-:-:S04]  /*1420*/  LOP3.LUT P5, RZ, R83, 0x4, RZ, 0xc0, !PT ;  /* 0x0000000453ff7812 */ /* 0x000fc800078ac0ff */
[----:B------:R-:W-:Y:S02]  /*1430*/  P2R R86, PR, RZ, 0x20 ;  /* 0x00000020ff567803 */ /* 0x000fe40000000000 */
[----:B------:R-:W-:-:S04]  /*1440*/  LOP3.LUT P5, RZ, R83, 0x8, RZ, 0xc0, !PT ;  /* 0x0000000853ff7812 */ /* 0x000fc800078ac0ff */
[----:B------:R-:W-:Y:S02]  /*1450*/  P2R R87, PR, RZ, 0x20 ;  /* 0x00000020ff577803 */ /* 0x000fe40000000000 */
[----:B------:R-:W-:-:S04]  /*1460*/  LOP3.LUT P5, RZ, R83, 0x10, RZ, 0xc0, !PT ;  /* 0x0000001053ff7812 */ /* 0x000fc800078ac0ff */
[----:B------:R-:W-:Y:S02]  /*1470*/  P2R R88, PR, RZ, 0x20 ;  /* 0x00000020ff587803 */ /* 0x000fe40000000000 */
[----:B------:R-:W-:Y:S01]  /*1480*/  LOP3.LUT P5, RZ, R83, 0x20, RZ, 0xc0, !PT ;  /* 0x0000002053ff7812 */ /* 0x000fe200078ac0ff */
[----:B0-----:R-:W-:-:S04]  /*1490*/  @P4 IMAD R14, R13, R16, RZ ;  /* 0x000000100d0e4224 */ /* 0x001fc800078e02ff */
[----:B------:R-:W-:Y:S01]  /*14a0*/  @P4 IMAD R13, R19, R17, R14 ;  /* 0x00000011130d4224 */ /* 0x000fe200078e020e */
[----:B------:R-:W-:-:S07]  /*14b0*/  @P4 MOV R14, R110 ;  /* 0x0000006e000e4202 */ /* 0x000fce0000000f00 */
[----:B------:R-:W5:Y:S01]  /*14c0*/  @P5 LDG.E R97, desc[UR8][R54.64] ;  /* 0x0000000836615981 */ /* 0x000f62000c1e1900 */
[----:B------:R-:W-:Y:S01]  /*14d0*/  @P4 IMAD.WIDE.U32 R14, R19, R16, R14 ;  /* 0x00000010130e4225 */ /* 0x000fe200078e000e */
[----:B------:R-:W-:Y:S01]  /*14e0*/  IADD3 R19, R80, 0x160, RZ ;  /* 0x0000016050137810 */ /* 0x000fe20007ffe0ff */
[----:B------:R-:W0:Y:S01]  /*14f0*/  @P4 LDC.64 R16, c[0x0][0x228] ;  /* 0x00008a00ff104b82 */ /* 0x000e220000000a00 */
[----:B------:R-:W5:Y:S02]  /*1500*/  @P5 LDG.E R96, desc[UR8][R52.64] ;  /* 0x0000000834605981 */ /* 0x000f64000c1e1900 */
[----:B------:R-:W-:Y:S02]  /*1510*/  @P4 IADD3 R13, R15, R13, RZ ;  /* 0x0000000d0f0d4210 */ /* 0x000fe40007ffe0ff */
[C---:B------:R-:W-:Y:S02]  /*1520*/  @P4 SHF.L.U32 R33, R14.reuse, 0x1, RZ ;  /* 0x000000010e214819 */ /* 0x040fe400000006ff */
[----:B------:R-:W-:-:S02]  /*1530*/  @P4 SHF.L.U64.HI R14, R14, 0x1, R13 ;  /* 0x000000010e0e4819 */ /* 0x000fc4000001020d */
[C---:B------:R-:W-:Y:S02]  /*1540*/  @P4 IADD3 R22, P0, R33.reuse, R22, RZ ;  /* 0x0000001621164210 */ /* 0x040fe40007f1e0ff */
        /* <DEDUP_REMOVED lines=9> */
[----:B------:R-:W-:Y:S02]  /*15e0*/  @P3 IMAD.WIDE.U32 R14, R19, R16, R14 ;  /* 0x00000010130e3225 */ /* 0x000fe400078e000e */
[----:B------:R-:W0:Y:S03]  /*15f0*/  @P3 LDC.64 R16, c[0x0][0x228] ;  /* 0x00008a00ff103b82 */ /* 0x000e260000000a00 */
[----:B------:R-:W-:Y:S02]  /*1600*/  @P3 IADD3 R13, R15, R13, RZ ;  /* 0x0000000d0f0d3210 */ /* 0x000fe40007ffe0ff */
[C---:B------:R-:W-:Y:S02]  /*1610*/  @P3 SHF.L.U32 R25, R14.reuse, 0x1, RZ ;  /* 0x000000010e193819 */ /* 0x040fe400000006ff */
[----:B------:R-:W-:Y:S02]  /*1620*/  @P3 SHF.L.U64.HI R14, R14, 0x1, R13 ;  /* 0x000000010e0e3819 */ /* 0x000fe4000001020d */
[----:B------:R-:W-:-:S04]  /*1630*/  @P3 IADD3 R30, P0, R25, R30, RZ ;  /* 0x0000001e191e3210 */ /* 0x000fc80007f1e0ff */
[C---:B------:R-:W-:Y:S02]  /*1640*/  @P3 IADD3.X R31, R14.reuse, R31, RZ, P0, !PT ;  /* 0x0000001f0e1f3210 */ /* 0x040fe400007fe4ff */
[----:B0-----:R-:W-:Y:S02]  /*1650*/  @P3 IADD3 R24, P0, R25, R16, RZ ;  /* 0x0000001019183210 */ /* 0x001fe40007f1e0ff */
[----:B------:R-:W0:Y:S02]  /*1660*/  LDC R16, c[0x0][0x2ac] ;  /* 0x0000ab00ff107b82 */ /* 0x000e240000000800 */
[----:B------:R-:W-:Y:S02]  /*1670*/  @P3 IADD3.X R25, R14, R17, RZ, P0, !PT ;  /* 0x000000110e193210 */ /* 0x000fe400007fe4ff */
[----:B------:R-:W-:-:S05]  /*1680*/  SHF.R.U32.HI R14, RZ, 0x1, R81 ;  /* 0x00000001ff0e7819 */ /* 0x000fca0000011651 */
[----:B------:R-:W-:-:S05]  /*1690*/  IMAD.WIDE.U32 R14, R14, -0x6db6db6d, RZ ;  /* 0x924924930e0e7825 */ /* 0x000fca00078e00ff */
[----:B------:R-:W-:-:S05]  /*16a0*/  SHF.R.U32.HI R15, RZ, 0x2, R15 ;  /* 0x00000002ff0f7819 */ /* 0x000fca000001160f */
[----:B0-----:R-:W-:-:S05]  /*16b0*/  IMAD R15, R16, UR7, R15 ;  /* 0x00000007100f7c24 */ /* 0x001fca000f8e020f */
[----:B------:R-:W-:-:S04]  /*16c0*/  IADD3 R13, R15, 0x180, RZ ;  /* 0x000001800f0d7810 */ /* 0x000fc80007ffe0ff */
[----:B------:R-:W-:Y:S02]  /*16d0*/  SHF.R.S32.HI R14, RZ, 0x1f, R13 ;  /* 0x0000001fff0e7819 */ /* 0x000fe4000001140d */
[----:B------:R-:W-:Y:S02]  /*16e0*/  ISETP.GE.U32.AND P0, PT, R13, UR12, PT ;  /* 0x0000000c0d007c0c */ /* 0x000fe4000bf06070 */
[----:B------:R-:W-:Y:S02]  /*16f0*/  SHF.R.S32.HI R13, RZ, 0x1f, R29 ;  /* 0x0000001fff0d7819 */ /* 0x000fe4000001141d */
        /* <DEDUP_REMOVED lines=9> */
[----:B------:R-:W-:-:S04]  /*1790*/  @P0 SHF.L.U32 R29, R18, 0x1, RZ ;  /* 0x00000001121d0819 */ /* 0x000fc800000006ff */
[----:B------:R-:W-:-:S04]  /*17a0*/  @P0 IADD3 R13, R19, R13, RZ ;  /* 0x0000000d130d0210 */ /* 0x000fc80007ffe0ff */
[----:B------:R-:W-:Y:S02]  /*17b0*/  @P0 SHF.L.U64.HI R14, R18, 0x1, R13 ;  /* 0x00000001120e0819 */ /* 0x000fe4000001020d */
[----:B-1----:R-:W-:-:S04]  /*17c0*/  @P0 IADD3 R18, P6, R29, R16, RZ ;  /* 0x000000101d120210 */ /* 0x002fc80007fde0ff */
[----:B------:R-:W-:Y:S02]  /*17d0*/  @P0 IADD3.X R19, R14, R17, RZ, P6, !PT ;  /* 0x000000110e130210 */ /* 0x000fe400037fe4ff */
[----:B------:R-:W0:Y:S01]  /*17e0*/  @P0 LDC.64 R16, c[0x0][0x228] ;  /* 0x00008a00ff100b82 */ /* 0x000e220000000a00 */
[----:B------:R-:W-:Y:S02]  /*17f0*/  IADD3 R13, R15, 0x1a0, RZ ;  /* 0x000001a00f0d7810 */ /* 0x000fe40007ffe0ff */
[----:B------:R1:W5:Y:S01]  /*1800*/  @P0 LDG.E R71, desc[UR8][R18.64] ;  /* 0x0000000812470981 */ /* 0x000362000c1e1900 */
[----:B0-----:R-:W-:-:S04]  /*1810*/  @P0 IADD3 R28, P6, R29, R16, RZ ;  /* 0x000000101d1c0210 */ /* 0x001fc80007fde0ff */
[----:B------:R-:W-:Y:S02]  /*1820*/  @P0 IADD3.X R29, R14, R17, RZ, P6, !PT ;  /* 0x000000110e1d0210 */ /* 0x000fe400037fe4ff */
[----:B------:R-:W-:-:S03]  /*1830*/  SHF.R.S32.HI R14, RZ, 0x1f, R13 ;  /* 0x0000001fff0e7819 */ /* 0x000fc6000001140d */
[----:B------:R0:W5:Y:S01]  /*1840*/  @P0 LDG.E R70, desc[UR8][R28.64] ;  /* 0x000000081c460981 */ /* 0x000162000c1e1900 */
[----:B------:R-:W-:-:S04]  /*1850*/  ISETP.GE.U32.AND P0, PT, R13, UR12, PT ;  /* 0x0000000c0d007c0c */ /* 0x000fc8000bf06070 */
[----:B------:R-:W-:-:S04]  /*1860*/  ISETP.GE.AND.EX P0, PT, R14, UR13, PT, P0 ;  /* 0x0000000d0e007c0c */ /* 0x000fc8000bf06300 */
[----:B------:R-:W-:-:S13]  /*1870*/  ISETP.LT.U32.AND P0, PT, R81, 0x1c0, !P0 ;  /* 0x000001c05100780c */ /* 0x000fda0004701070 */
[----:B------:R-:W2:Y:S01]  /*1880*/  @P0 LDC.64 R26, c[0x0][0x288] ;  /* 0x0000a200ff1a0b82 */ /* 0x000ea20000000a00 */
[----:B------:R-:W-:-:S07]  /*1890*/  SHF.R.S32.HI R13, RZ, 0x1f, R85 ;  /* 0x0000001fff0d7819 */ /* 0x000fce0000011455 */
[----:B------:R-:W3:Y:S01]  /*18a0*/  @P0 LDC.64 R16, c[0x0][0x230] ;  /* 0x00008c00ff100b82 */ /* 0x000ee20000000a00 */
[----:B-1----:R-:W-:Y:S02]  /*18b0*/  @P0 MOV R18, R110 ;  /* 0x0000006e00120202 */ /* 0x002fe40000000f00 */
[----:B------:R-:W-:Y:S01]  /*18c0*/  @P0 MOV R19, R113 ;  /* 0x0000007100130202 */ /* 0x000fe20000000f00 */
[----:B--2---:R-:W-:-:S04]  /*18d0*/  @P0 IMAD R14, R13, R26, RZ ;  /* 0x0000001a0d0e0224 */ /* 0x004fc800078e02ff */
[C---:B------:R-:W-:Y:S02]  /*18e0*/  @P0 IMAD R13, R85.reuse, R27, R14 ;  /* 0x0000001b550d0224 */ /* 0x040fe400078e020e */
[----:B------:R-:W-:-:S05]  /*18f0*/  @P0 IMAD.WIDE.U32 R26, R85, R26, R18 ;  /* 0x0000001a551a0225 */ /* 0x000fca00078e0012 */
[----:B------:R-:W-:Y:S02]  /*1900*/  @P0 IADD3 R13, R27, R13, RZ ;  /* 0x0000000d1b0d0210 */ /* 0x000fe40007ffe0ff */
[C---:B------:R-:W-:Y:S02]  /*1910*/  @P0 SHF.L.U32 R85, R26.reuse, 0x1, RZ ;  /* 0x000000011a550819 */ /* 0x040fe400000006ff */
[----:B------:R-:W-:Y:S02]  /*1920*/  @P0 SHF.L.U64.HI R26, R26, 0x1, R13 ;  /* 0x000000011a1a0819 */ /* 0x000fe4000001020d */
[----:B---3--:R-:W-:-:S04]  /*1930*/  @P0 IADD3 R18, P6, R85, R16, RZ ;  /* 0x0000001055120210 */ /* 0x008fc80007fde0ff */
[----:B------:R-:W-:Y:S02]  /*1940*/  @P0 IADD3.X R19, R26, R17, RZ, P6, !PT ;  /* 0x000000111a130210 */ /* 0x000fe400037fe4ff */
[----:B------:R-:W1:Y:S01]  /*1950*/  @P0 LDC.64 R16, c[0x0][0x228] ;  /* 0x00008a00ff100b82 */ /* 0x000e620000000a00 */
[----:B------:R-:W-:Y:S02]  /*1960*/  IADD3 R13, R15, 0x1c0, RZ ;  /* 0x000001c00f0d7810 */ /* 0x000fe40007ffe0ff */
[----:B------:R2:W5:Y:S02]  /*1970*/  @P0 LDG.E R72, desc[UR8][R18.64] ;  /* 0x0000000812480981 */ /* 0x000564000c1e1900 */
[----:B------:R-:W-:Y:S02]  /*1980*/  SHF.R.S32.HI R14, RZ, 0x1f, R13 ;  /* 0x0000001fff0e7819 */ /* 0x000fe4000001140d */
[----:B-1----:R-:W-:-:S04]  /*1990*/  @P0 IADD3 R84, P6, R85, R16, RZ ;  /* 0x0000001055540210 */ /* 0x002fc80007fde0ff */
[----:B------:R-:W-:Y:S02]  /*19a0*/  @P0 IADD3.X R85, R26, R17, RZ, P6, !PT ;  /* 0x000000111a550210 */ /* 0x000fe400037fe4ff */
[----:B------:R-:W-:-:S06]  /*19b0*/  MOV R17, RZ ;  /* 0x000000ff00117202 */ /* 0x000fcc0000000f00 */
[----:B------:R1:W5:Y:S01]  /*19c0*/  @P0 LDG.E R17, desc[UR8][R84.64] ;  /* 0x0000000854110981 */ /* 0x000362000c1e1900 */
[----:B------:R-:W-:-:S04]  /*19d0*/  ISETP.GE.U32.AND P0, PT, R13, UR12, PT ;  /* 0x0000000c0d007c0c */ /* 0x000fc8000bf06070 */
[----:B------:R-:W-:-:S04]  /*19e0*/  ISETP.GE.AND.EX P0, PT, R14, UR13, PT, P0 ;  /* 0x0000000d0e007c0c */ /* 0x000fc8000bf06300 */
[----:B------:R-:W-:-:S13]  /*19f0*/  ISETP.LT.U32.AND P0, PT, R81, 0x1c0, !P0 ;  /* 0x000001c05100780c */ /* 0x000fda0004701070 */
[----:B------:R-:W3:Y:S01]  /*1a00*/  @P0 LDC.64 R26, c[0x0][0x288] ;  /* 0x0000a200ff1a0b82 */ /* 0x000ee20000000a00 */
[----:B------:R-:W-:-:S07]  /*1a10*/  IADD3 R13, R80, 0x1c0, RZ ;  /* 0x000001c0500d7810 */ /* 0x000fce0007ffe0ff */
[----:B0-----:R-:W0:Y:S01]  /*1a20*/  @P0 LDC.64 R28, c[0x0][0x230] ;  /* 0x00008c00ff1c0b82 */ /* 0x001e220000000a00 */
[----:B------:R-:W-:Y:S02]  /*1a30*/  SHF.R.S32.HI R91, RZ, 0x1f, R13 ;  /* 0x0000001fff5b7819 */ /* 0x000fe4000001140d */
[----:B--2---:R-:W-:-:S05]  /*1a40*/  @P0 MOV R18, R110 ;  /* 0x0000006e00120202 */ /* 0x004fca0000000f00 */
[----:B-1----:R-:W1:Y:S01]  /*1a50*/  @P0 LDC.64 R84, c[0x0][0x228] ;  /* 0x00008a00ff540b82 */ /* 0x002e620000000a00 */
[----:B------:R-:W-:Y:S01]  /*1a60*/  @P0 MOV R19, R113 ;  /* 0x0000007100130202 */ /* 0x000fe20000000f00 */
[-C--:B---3--:R-:W-:Y:S02]  /*1a70*/  @P0 IMAD R14, R91, R26.reuse, RZ ;  /* 0x0000001a5b0e0224 */ /* 0x088fe400078e02ff */
[----:B------:R-:W-:-:S04]  /*1a80*/  @P0 IMAD.WIDE.U32 R18, R13, R26, R18 ;  /* 0x0000001a0d120225 */ /* 0x000fc800078e0012 */
[----:B------:R-:W-:Y:S01]  /*1a90*/  @P0 IMAD R27, R13, R27, R14 ;  /* 0x0000001b0d1b0224 */ /* 0x000fe200078e020e */
[----:B------:R-:W-:-:S04]  /*1aa0*/  @P0 SHF.L.U32 R13, R18, 0x1, RZ ;  /* 0x00000001120d0819 */ /* 0x000fc800000006ff */
[----:B------:R-:W-:Y:S02]  /*1ab0*/  @P0 IADD3 R19, R19, R27, RZ ;  /* 0x0000001b13130210 */ /* 0x000fe40007ffe0ff */
[----:B0-----:R-:W-:Y:S02]  /*1ac0*/  @P0 IADD3 R28, P6, R13, R28, RZ ;  /* 0x0000001c0d1c0210 */ /* 0x001fe40007fde0ff */
[----:B------:R-:W-:-:S04]  /*1ad0*/  @P0 SHF.L.U64.HI R18, R18, 0x1, R19 ;  /* 0x0000000112120819 */ /* 0x000fc80000010213 */
[C---:B------:R-:W-:Y:S02]  /*1ae0*/  @P0 IADD3.X R29, R18.reuse, R29, RZ, P6, !PT ;  /* 0x0000001d121d0210 */ /* 0x040fe400037fe4ff */
[----:B-1----:R-:W-:Y:S02]  /*1af0*/  @P0 IADD3 R84, P6, R13, R84, RZ ;  /* 0x000000540d540210 */ /* 0x002fe40007fde0ff */
[----:B------:R-:W-:Y:S02]  /*1b00*/  MOV R13, RZ ;  /* 0x000000ff000d7202 */ /* 0x000fe40000000f00 */
[----:B------:R-:W-:Y:S02]  /*1b10*/  MOV R14, RZ ;  /* 0x000000ff000e7202 */ /* 0x000fe40000000f00 */
[----:B------:R-:W-:Y:S02]  /*1b20*/  @P0 IADD3.X R85, R18, R85, RZ, P6, !PT ;  /* 0x0000005512550210 */ /* 0x000fe400037fe4ff */
[----:B------:R-:W-:Y:S01]  /*1b30*/  IADD3 R15, R15, 0x1e0, RZ ;  /* 0x000001e00f0f7810 */ /* 0x000fe20007ffe0ff */
[----:B------:R0:W5:Y:S03]  /*1b40*/  @P0 LDG.E R13, desc[UR8][R28.64] ;  /* 0x000000081c0d0981 */ /* 0x000166000c1e1900 */
[----:B------:R-:W-:Y:S01]  /*1b50*/  SHF.R.S32.HI R16, RZ, 0x1f, R15 ;  /* 0x0000001fff107819 */ /* 0x000fe2000001140f */
[----:B------:R1:W5:Y:S01]  /*1b60*/  @P0 LDG.E R14, desc[UR8][R84.64] ;  /* 0x00000008540e0981 */ /* 0x000362000c1e1900 */
[----:B------:R-:W-:-:S04]  /*1b70*/  ISETP.GE.U32.AND P0, PT, R15, UR12, PT ;  /* 0x0000000c0f007c0c */ /* 0x000fc8000bf06070 */
[----:B------:R-:W-:-:S04]  /*1b80*/  ISETP.GE.AND.EX P0, PT, R16, UR13, PT, P0 ;  /* 0x0000000d10007c0c */ /* 0x000fc8000bf06300 */
[----:B------:R-:W-:-:S13]  /*1b90*/  ISETP.LT.U32.AND P0, PT, R81, 0x1c0, !P0 ;  /* 0x000001c05100780c */ /* 0x000fda0004701070 */
[----:B------:R-:W2:Y:S01]  /*1ba0*/  @P0 LDC.64 R26, c[0x0][0x288] ;  /* 0x0000a200ff1a0b82 */ /* 0x000ea20000000a00 */
[----:B------:R-:W-:-:S07]  /*1bb0*/  SHF.R.S32.HI R15, RZ, 0x1f, R76 ;  /* 0x0000001fff0f7819 */ /* 0x000fce000001144c */
[----:B------:R-:W3:Y:S01]  /*1bc0*/  @P0 LDC.64 R18, c[0x0][0x230] ;  /* 0x00008c00ff120b82 */ /* 0x000ee20000000a00 */
[----:B0-----:R-:W-:Y:S02]  /*1bd0*/  @P0 MOV R28, R110 ;  /* 0x0000006e001c0202 */ /* 0x001fe40000000f00 */
[----:B------:R-:W-:-:S05]  /*1be0*/  @P0 MOV R29, R113 ;  /* 0x00000071001d0202 */ /* 0x000fca0000000f00 */
[----:B-1----:R-:W0:Y:S01]  /*1bf0*/  @P0 LDC.64 R84, c[0x0][0x228] ;  /* 0x00008a00ff540b82 */ /* 0x002e220000000a00 */
[-C--:B--2---:R-:W-:Y:S02]  /*1c00*/  @P0 IMAD R15, R15, R26.reuse, RZ ;  /* 0x0000001a0f0f0224 */ /* 0x084fe400078e02ff */
[----:B------:R-:W-:-:S04]  /*1c10*/  @P0 IMAD.WIDE.U32 R28, R76, R26, R28 ;  /* 0x0000001a4c1c0225 */ /* 0x000fc800078e001c */
[----:B------:R-:W-:Y:S01]  /*1c20*/  @P0 IMAD R27, R76, R27, R15 ;  /* 0x0000001b4c1b0224 */ /* 0x000fe200078e020f */
[----:B------:R-:W-:-:S04]  /*1c30*/  @P0 SHF.L.U32 R15, R28, 0x1, RZ ;  /* 0x000000011c0f0819 */ /* 0x000fc800000006ff */
[----:B------:R-:W-:Y:S02]  /*1c40*/  @P0 IADD3 R27, R29, R27, RZ ;  /* 0x0000001b1d1b0210 */ /* 0x000fe40007ffe0ff */
[----:B---3--:R-:W-:Y:S02]  /*1c50*/  @P0 IADD3 R18, P6, R15, R18, RZ ;  /* 0x000000120f120210 */ /* 0x008fe40007fde0ff */
[----:B------:R-:W-:-:S04]  /*1c60*/  @P0 SHF.L.U64.HI R28, R28, 0x1, R27 ;  /* 0x000000011c1c0819 */ /* 0x000fc8000001021b */
[----:B------:R-:W-:Y:S02]  /*1c70*/  @P0 IADD3.X R19, R28, R19, RZ, P6, !PT ;  /* 0x000000131c130210 */ /* 0x000fe400037fe4ff */
[----:B0-----:R-:W-:-:S04]  /*1c80*/  @P0 IADD3 R84, P6, R15, R84, RZ ;  /* 0x000000540f540210 */ /* 0x001fc80007fde0ff */
[----:B------:R-:W-:Y:S02]  /*1c90*/  @P0 IADD3.X R85, R28, R85, RZ, P6, !PT ;  /* 0x000000551c550210 */ /* 0x000fe400037fe4ff */
[----:B------:R-:W-:-:S13]  /*1ca0*/  LOP3.LUT P6, RZ, R83, 0x40, RZ, 0xc0, !PT ;  /* 0x0000004053ff7812 */ /* 0x000fda00078cc0ff */
[----:B------:R-:W0:Y:S01]  /*1cb0*/  @P6 LDC.64 R28, c[0x0][0x288] ;  /* 0x0000a200ff1c6b82 */ /* 0x000e220000000a00 */
[----:B------:R-:W-:Y:S02]  /*1cc0*/  MOV R15, RZ ;  /* 0x000000ff000f7202 */ /* 0x000fe40000000f00 */
[----:B------:R-:W-:-:S04]  /*1cd0*/  SHF.R.S32.HI R91, RZ, 0x1f, R93 ;  /* 0x0000001fff5b7819 */ /* 0x000fc8000001145d */
[----:B------:R1:W5:Y:S01]  /*1ce0*/  @P0 LDG.E R15, desc[UR8][R18.64] ;  /* 0x00000008120f0981 */ /* 0x000362000c1e1900 */
[----:B------:R-:W2:Y:S01]  /*1cf0*/  @P6 LDC.64 R26, c[0x0][0x230] ;  /* 0x00008c00ff1a6b82 */ /* 0x000ea20000000a00 */
[----:B-1----:R-:W-:Y:S02]  /*1d00*/  @P6 MOV R18, R110 ;  /* 0x0000006e00126202 */ /* 0x002fe40000000f00 */
[----:B------:R-:W-:Y:S01]  /*1d10*/  @P6 MOV R19, R113 ;  /* 0x0000007100136202 */ /* 0x000fe20000000f00 */
[----:B0-----:R-:W-:-:S04]  /*1d20*/  @P6 IMAD R90, R91, R28, RZ ;  /* 0x0000001c5b5a6224 */ /* 0x001fc800078e02ff */
[C---:B------:R-:W-:Y:S02]  /*1d30*/  @P6 IMAD R91, R93.reuse, R29, R90 ;  /* 0x0000001d5d5b6224 */ /* 0x040fe400078e025a */
[----:B------:R-:W-:-:S05]  /*1d40*/  @P6 IMAD.WIDE.U32 R28, R93, R28, R18 ;  /* 0x0000001c5d1c6225 */ /* 0x000fca00078e0012 */
[----:B------:R-:W-:Y:S02]  /*1d50*/  @P6 IADD3 R29, R29, R91, RZ ;  /* 0x0000005b1d1d6210 */ /* 0x000fe40007ffe0ff */
[C---:B------:R-:W-:Y:S02]  /*1d60*/  @P6 SHF.L.U32 R19, R28.reuse, 0x1, RZ ;  /* 0x000000011c136819 */ /* 0x040fe400000006ff */
[----:B------:R-:W-:Y:S02]  /*1d70*/  @P6 SHF.L.U64.HI R18, R28, 0x1, R29 ;  /* 0x000000011c126819 */ /* 0x000fe4000001021d */
[----:B------:R-:W0:Y:S01]  /*1d80*/  @P6 LDC.64 R28, c[0x0][0x228] ;  /* 0x00008a00ff1c6b82 */ /* 0x000e220000000a00 */
[----:B------:R-:W-:-:S06]  /*1d90*/  MOV R16, RZ ;  /* 0x000000ff00107202 */ /* 0x000fcc0000000f00 */
[----:B------:R1:W5:Y:S01]  /*1da0*/  @P0 LDG.E R16, desc[UR8][R84.64] ;  /* 0x0000000854100981 */ /* 0x000362000c1e1900 */
[----:B--2---:R-:W-:-:S04]  /*1db0*/  @P6 IADD3 R26, P0, R19, R26, RZ ;  /* 0x0000001a131a6210 */ /* 0x004fc80007f1e0ff */
[----:B------:R-:W-:Y:S02]  /*1dc0*/  @P6 IADD3.X R27, R18, R27, RZ, P0, !PT ;  /* 0x0000001b121b6210 */ /* 0x000fe400007fe4ff */
[----:B0-----:R-:W-:-:S04]  /*1dd0*/  @P6 IADD3 R28, P0, R19, R28, RZ ;  /* 0x0000001c131c6210 */ /* 0x001fc80007f1e0ff */
[----:B------:R-:W-:Y:S02]  /*1de0*/  @P6 IADD3.X R29, R18, R29, RZ, P0, !PT ;  /* 0x0000001d121d6210 */ /* 0x000fe400007fe4ff */
[----:B------:R-:W0:Y:S01]  /*1df0*/  LDC.64 R18, c[0x0][0x248] ;  /* 0x00009200ff127b82 */ /* 0x000e220000000a00 */
[----:B------:R-:W-:Y:S02]  /*1e00*/  ISETP.NE.AND P5, PT, R88, RZ, PT ;  /* 0x000000ff5800720c */ /* 0x000fe40003fa5270 */
[----:B------:R-:W-:Y:S02]  /*1e10*/  CS2R R92, SRZ ;  /* 0x00000000005c7805 */ /* 0x000fe4000001ff00 */
[----:B------:R-:W-:Y:S02]  /*1e20*/  CS2R R104, SRZ ;  /* 0x0000000000687805 */ /* 0x000fe4000001ff00 */
[----:B------:R-:W-:Y:S02]  /*1e30*/  CS2R R90, SRZ ;  /* 0x00000000005a7805 */ /* 0x000fe4000001ff00 */
[----:B------:R-:W-:-:S02]  /*1e40*/  MOV R107, 0x3f800000 ;  /* 0x3f800000006b7802 */ /* 0x000fc40000000f00 */
[----:B------:R-:W-:Y:S02]  /*1e50*/  CS2R R102, SRZ ;  /* 0x0000000000667805 */ /* 0x000fe4000001ff00 */
[----:B------:R-:W-:Y:S02]  /*1e60*/  MOV R106, RZ ;  /* 0x000000ff006a7202 */ /* 0x000fe40000000f00 */
[----:B------:R-:W-:Y:S01]  /*1e70*/  CS2R R100, SRZ ;  /* 0x0000000000647805 */ /* 0x000fe2000001ff00 */
[----:B------:R-:W5:Y:S04]  /*1e80*/  @P2 LDG.E R105, desc[UR8][R66.64] ;  /* 0x0000000842692981 */ /* 0x000f68000c1e1900 */
[----:B------:R-:W5:Y:S04]  /*1e90*/  @P2 LDG.E R104, desc[UR8][R64.64] ;  /* 0x0000000840682981 */ /* 0x000f68000c1e1900 */
[----:B------:R-:W5:Y:S04]  /*1ea0*/  @P5 LDG.E R98, desc[UR8][R50.64] ;  /* 0x0000000832625981 */ /* 0x000f68000c1e1900 */
[----:B------:R-:W5:Y:S01]  /*1eb0*/  @P5 LDG.E R95, desc[UR8][R48.64] ;  /* 0x00000008305f5981 */ /* 0x000f62000c1e1900 */
[----:B0-----:R-:W-:-:S03]  /*1ec0*/  IMAD.WIDE R18, R74, 0x8, R18 ;  /* 0x000000084a127825 */ /* 0x001fc600078e0212 */
[----:B------:R-:W5:Y:S04]  /*1ed0*/  @P1 LDG.E R101, desc[UR8][R58.64] ;  /* 0x000000083a651981 */ /* 0x000f68000c1e1900 */
[----:B------:R-:W5:Y:S04]  /*1ee0*/  @P1 LDG.E R100, desc[UR8][R56.64] ;  /* 0x0000000838641981 */ /* 0x000f68000c1e1900 */
[----:B------:R-:W1:Y:S01]  /*1ef0*/  LDG.E.64 R18, desc[UR8][R18.64] ;  /* 0x0000000812127981 */ /* 0x000e62000c1e1b00 */
[----:B------:R-:W-:-:S03]  /*1f00*/  ISETP.NE.AND P5, PT, R87, RZ, PT ;  /* 0x000000ff5700720c */ /* 0x000fc60003fa5270 */
[----:B------:R-:W5:Y:S04]  /*1f10*/  @P6 LDG.E R102, desc[UR8][R26.64] ;  /* 0x000000081a666981 */ /* 0x000f68000c1e1900 */
[----:B------:R-:W5:Y:S06]  /*1f20*/  @P6 LDG.E R99, desc[UR8][R28.64] ;  /* 0x000000081c636981 */ /* 0x000f6c000c1e1900 */
[----:B------:R-:W5:Y:S04]  /*1f30*/  @P5 LDG.E R93, desc[UR8][R46.64] ;  /* 0x000000082e5d5981 */ /* 0x000f68000c1e1900 */
[----:B------:R-:W5:Y:S01]  /*1f40*/  @P5 LDG.E R92, desc[UR8][R44.64] ;  /* 0x000000082c5c5981 */ /* 0x000f62000c1e1900 */
[----:B------:R-:W-:-:S02]  /*1f50*/  ISETP.NE.AND P5, PT, R86, RZ, PT ;  /* 0x000000ff5600720c */ /* 0x000fc40003fa5270 */
[----:B------:R-:W-:Y:S02]  /*1f60*/  ISETP.NE.AND P2, PT, R89, RZ, PT ;  /* 0x000000ff5900720c */ /* 0x000fe40003f45270 */
[----:B------:R-:W-:-:S06]  /*1f70*/  CS2R R86, SRZ ;  /* 0x0000000000567805 */ /* 0x000fcc000001ff00 */
[----:B------:R-:W5:Y:S04]  /*1f80*/  @P3 LDG.E R86, desc[UR8][R30.64] ;  /* 0x000000081e563981 */ /* 0x000f68000c1e1900 */
[----:B------:R-:W5:Y:S04]  /*1f90*/  @P5 LDG.E R94, desc[UR8][R42.64] ;  /* 0x000000082a5e5981 */ /* 0x000f68000c1e1900 */
[----:B------:R-:W5:Y:S01]  /*1fa0*/  @P5 LDG.E R91, desc[UR8][R40.64] ;  /* 0x00000008285b5981 */ /* 0x000f62000c1e1900 */
[----:B------:R-:W-:-:S03]  /*1fb0*/  ISETP.NE.AND P5, PT, R68, RZ, PT ;  /* 0x000000ff4400720c */ /* 0x000fc60003fa5270 */
[----:B------:R-:W5:Y:S04]  /*1fc0*/  @P2 LDG.E R106, desc[UR8][R62.64] ;  /* 0x000000083e6a2981 */ /* 0x000f68000c1e1900 */
[----:B------:R-:W5:Y:S06]  /*1fd0*/  @P2 LDG.E R103, desc[UR8][R60.64] ;  /* 0x000000083c672981 */ /* 0x000f6c000c1e1900 */
[----:B------:R-:W5:Y:S01]  /*1fe0*/  @P5 LDG.E R90, desc[UR8][R34.64] ;  /* 0x00000008225a5981 */ /* 0x000f62000c1e1900 */
[----:B-1----:R-:W-:Y:S01]  /*1ff0*/  FFMA.FTZ R85, -R18, R18, R19 ;  /* 0x0000001212557223 */ /* 0x002fe20000010113 */
[----:B------:R-:W-:Y:S01]  /*2000*/  CS2R R88, SRZ ;  /* 0x0000000000587805 */ /* 0x000fe2000001ff00 */
[----:B------:R-:W-:Y:S01]  /*2010*/  BSSY B0, `(.L_x_136) ;  /* 0x000001c000007945 */ /* 0x000fe20003800000 */
[----:B------:R0:W5:Y:S02]  /*2020*/  @P5 LDG.E R87, desc[UR8][R20.64] ;  /* 0x0000000814575981 */ /* 0x000164000c1e1900 */
[----:B------:R-:W-:-:S13]  /*2030*/  FSETP.GTU.FTZ.AND P0, PT, R85, RZ, PT ;  /* 0x000000ff5500720b */ /* 0x000fda0003f1c000 */
[----:B------:R-:W1:Y:S01]  /*2040*/  @P0 LDC R84, c[0x0][0x250] ;  /* 0x00009400ff540b82 */ /* 0x000e620000000800 */
[----:B------:R-:W-:-:S06]  /*2050*/  MOV R19, RZ ;  /* 0x000000ff00137202 */ /* 0x000fcc0000000f00 */
[----:B------:R-:W5:Y:S01]  /*2060*/  @P3 LDG.E R19, desc[UR8][R24.64] ;  /* 0x0000000818133981 */ /* 0x000f62000c1e1900 */
[----:B-1----:R-:W-:-:S04]  /*2070*/  @P0 FADD.FTZ R84, R85, R84 ;  /* 0x0000005455540221 */ /* 0x002fc80000010000 */
[----:B------:R1:W2:Y:S02]  /*2080*/  @P0 MUFU.RSQ R107, R84 ;  /* 0x00000054006b0308 */ /* 0x0002a40000001400 */
[----:B-1----:R-:W-:-:S06]  /*2090*/  CS2R R84, SRZ ;  /* 0x0000000000547805 */ /* 0x002fcc000001ff00 */
[----:B------:R-:W5:Y:S01]  /*20a0*/  @P4 LDG.E R84, desc[UR8][R32.64] ;  /* 0x0000000820544981 */ /* 0x000f62000c1e1900 */
[----:B------:R-:W-:Y:S02]  /*20b0*/  LOP3.LUT P0, RZ, R83, 0x2, RZ, 0xc0, !PT ;  /* 0x0000000253ff7812 */ /* 0x000fe4000780c0ff */
[----:B0-----:R-:W-:Y:S01]  /*20c0*/  CS2R R20, SRZ ;  /* 0x0000000000147805 */ /* 0x001fe2000001ff00 */
[----:B------:R0:W5:Y:S10]  /*20d0*/  @P4 LDG.E R85, desc[UR8][R22.64] ;  /* 0x0000000816554981 */ /* 0x000174000c1e1900 */
[----:B------:R1:W5:Y:S04]  /*20e0*/  @P0 LDG.E R89, desc[UR8][R38.64] ;  /* 0x0000000826590981 */ /* 0x000368000c1e1900 */
[----:B------:R1:W5:Y:S01]  /*20f0*/  @P0 LDG.E R88, desc[UR8][R36.64] ;  /* 0x0000000824580981 */ /* 0x000362000c1e1900 */
[----:B------:R-:W-:-:S02]  /*2100*/  ISETP.GT.U32.AND P0, PT, R81, 0x1bf, PT ;  /* 0x000001bf5100780c */ /* 0x000fc40003f04070 */
[----:B0-----:R-:W-:-:S11]  /*2110*/  CS2R R22, SRZ ;  /* 0x0000000000167805 */ /* 0x001fd6000001ff00 */
[----:B-12---:R-:W-:Y:S05]  /*2120*/  @P0 BRA `(.L_x_137) ;  /* 0x0000000000280947 */ /* 0x006fea0003800000 */
        /* <DEDUP_REMOVED lines=10> */
.L_x_137:
[----:B------:R-:W-:Y:S05]  /*21d0*/  BSYNC B0 ;  /* 0x0000000000007941 */ /* 0x000fea0003800000 */
.L_x_136:
[----:B------:R-:W-:Y:S02]  /*21e0*/  ISETP.NE.AND P0, PT, RZ, UR10, PT ;  /* 0x0000000aff007c0c */ /* 0x000fe4000bf05270 */
[C---:B-----5:R-:W-:Y:S02]  /*21f0*/  PRMT R24, R105.reuse, 0x7632, R24 ;  /* 0x0000763269187816 */ /* 0x060fe40000000018 */
[----:B------:R-:W-:Y:S02]  /*2200*/  SHF.L.U32 R25, R105, 0x10, RZ ;  /* 0x0000001069197819 */ /* 0x000fe400000006ff */
[----:B------:R-:W-:Y:S02]  /*2210*/  PRMT R26, R104, 0x7632, R26 ;  /* 0x00007632681a7816 */ /* 0x000fe4000000001a */
[----:B------:R-:W-:Y:S02]  /*2220*/  PRMT R28, R106, 0x7632, R28 ;  /* 0x000076326a1c7816 */ /* 0x000fe4000000001c */
[----:B------:R-:W-:Y:S01]  /*2230*/  SHF.L.U32 R29, R24, 0x10, RZ ;  /* 0x00000010181d7819 */ /* 0x000fe200000006ff */
[----:B------:R-:W-:Y:S01]  /*2240*/  FADD.FTZ R24, -R18, R25 ;  /* 0x0000001912187221 */ /* 0x000fe20000010100 */
[----:B------:R-:W-:-:S02]  /*2250*/  SHF.L.U32 R33, R106, 0x10, RZ ;  /* 0x000000106a217819 */ /* 0x000fc400000006ff */
[----:B------:R-:W-:Y:S01]  /*2260*/  SHF.L.U32 R31, R26, 0x10, RZ ;  /* 0x000000101a1f7819 */ /* 0x000fe200000006ff */
[----:B------:R-:W-:Y:S01]  /*2270*/  FADD.FTZ R26, -R18, R29 ;  /* 0x0000001d121a7221 */ /* 0x000fe20000010100 */
[----:B------:R-:W-:Y:S01]  /*2280*/  SHF.L.U32 R35, R28, 0x10, RZ ;  /* 0x000000101c237819 */ /* 0x000fe200000006ff */
[----:B------:R-:W-:Y:S01]  /*2290*/  FADD.FTZ R40, -R18, R33 ;  /* 0x0000002112287221 */ /* 0x000fe20000010100 */
[----:B------:R-:W-:Y:S01]  /*22a0*/  PRMT R32, R103, 0x7632, R32 ;  /* 0x0000763267207816 */ /* 0x000fe20000000020 */
[-C--:B------:R-:W-:Y:S01]  /*22b0*/  FMUL.FTZ R25, R24, R107.reuse ;  /* 0x0000006b18197220 */ /* 0x080fe20000410000 */
[----:B------:R-:W-:Y:S01]  /*22c0*/  LOP3.LUT R83, R83, 0xfffffeff, RZ, 0xc0, !PT ;  /* 0xfffffeff53537812 */ /* 0x000fe200078ec0ff */
[----:B------:R-:W-:Y:S01]  /*22d0*/  FADD.FTZ R42, -R18, R35 ;  /* 0x00000023122a7221 */ /* 0x000fe20000010100 */
[----:B------:R-:W-:Y:S01]  /*22e0*/  SHF.L.U32 R30, R104, 0x10, RZ ;  /* 0x00000010681e7819 */ /* 0x000fe200000006ff */
[----:B------:R-:W-:Y:S01]  /*22f0*/  FMUL.FTZ R26, R26, R107 ;  /* 0x0000006b1a1a7220 */ /* 0x000fe20000410000 */
[----:B------:R-:W-:-:S02]  /*2300*/  SHF.L.U32 R27, R103, 0x10, RZ ;  /* 0x00000010671b7819 */ /* 0x000fc400000006ff */
[----:B------:R-:W-:Y:S02]  /*2310*/  SHF.L.U32 R28, R32, 0x10, RZ ;  /* 0x00000010201c7819 */ /* 0x000fe400000006ff */
        /* <DEDUP_REMOVED lines=20> */
.L_x_138:
[----:B------:R-:W-:Y:S01]  /*2460*/  FMUL.FTZ R24, R30, R20 ;  /* 0x000000141e187220 */ /* 0x000fe20000410000 */
[----:B------:R-:W-:Y:S01]  /*2470*/  FFMA.FTZ R44, R25, R30, RZ ;  /* 0x0000001e192c7223 */ /* 0x000fe200000100ff */
[----:B------:R-:W-:Y:S01]  /*2480*/  FMUL.FTZ R43, R40, R107 ;  /* 0x0000006b282b7220 */ /* 0x000fe20000410000 */
[----:B------:R-:W-:Y:S01]  /*2490*/  FMUL.FTZ R29, R31, R21 ;  /* 0x000000151f1d7220 */ /* 0x000fe20000410000 */
[----:B------:R-:W-:Y:S01]  /*24a0*/  FFMA.FTZ R25, R25, R24, RZ ;  /* 0x0000001819197223 */ /* 0x000fe200000100ff */
[----:B------:R-:W-:Y:S01]  /*24b0*/  FADD.FTZ R24, RZ, R24 ;  /* 0x00000018ff187221 */ /* 0x000fe20000010000 */
[----:B------:R-:W-:Y:S01]  /*24c0*/  FMUL.FTZ R42, R42, R107 ;  /* 0x0000006b2a2a7220 */ /* 0x000fe20000410000 */
        /* <DEDUP_REMOVED lines=19> */
.L_x_139:
[----:B------:R-:W-:Y:S01]  /*2600*/  FADD.FTZ R30, RZ, R30 ;  /* 0x0000001eff1e7221 */ /* 0x000fe20000010000 */
[----:B------:R-:W-:Y:S01]  /*2610*/  FADD.FTZ R33, R29, R24 ;  /* 0x000000181d217221 */ /* 0x000fe20000010000 */
[----:B------:R-:W-:Y:S01]  /*2620*/  FFMA.FTZ R44, R43, R27, R44 ;  /* 0x0000001b2b2c7223 */ /* 0x000fe2000001002c */
[----:B------:R-:W-:Y:S01]  /*2630*/  FMUL.FTZ R24, R27, R20 ;  /* 0x000000141b187220 */ /* 0x000fe20000410000 */
[----:B------:R-:W-:Y:S01]  /*2640*/  FADD.FTZ R68, R30, R27 ;  /* 0x0000001b1e447221 */ /* 0x000fe20000010000 */
[C---:B------:R-:W-:Y:S01]  /*2650*/  FFMA.FTZ R27, R26.reuse, R31, RZ ;  /* 0x0000001f1a1b7223 */ /* 0x040fe200000100ff */
[----:B------:R-:W-:Y:S01]  /*2660*/  FFMA.FTZ R25, R26, R29, R25 ;  /* 0x0000001d1a197223 */ /* 0x000fe20000010019 */
[----:B------:R-:W-:Y:S01]  /*2670*/  FADD.FTZ R31, RZ, R31 ;  /* 0x0000001fff1f7221 */ /* 0x000fe20000010000 */
[C---:B------:R-:W-:Y:S01]  /*2680*/  PRMT R26, R101.reuse, 0x7632, R26 ;  /* 0x00007632651a7816 */ /* 0x040fe2000000001a */
[----:B------:R-:W-:Y:S01]  /*2690*/  FFMA.FTZ R67, R42, R28, R27 ;  /* 0x0000001c2a437223 */ /* 0x000fe2000001001b */
[----:B------:R-:W-:Y:S01]  /*26a0*/  SHF.L.U32 R29, R101, 0x10, RZ ;  /* 0x00000010651d7819 */ /* 0x000fe200000006ff */
[----:B------:R-:W-:Y:S01]  /*26b0*/  FADD.FTZ R39, R31, R28 ;  /* 0x0000001c1f277221 */ /* 0x000fe20000010000 */
[----:B------:R-:W-:Y:S01]  /*26c0*/  SHF.L.U32 R31, R26, 0x10, RZ ;  /* 0x000000101a1f7819 */ /* 0x000fe200000006ff */
[----:B------:R-:W-:Y:S01]  /*26d0*/  FFMA.FTZ R25, R43, R24, R25 ;  /* 0x000000182b197223 */ /* 0x000fe20000010019 */
[----:B------:R-:W-:Y:S01]  /*26e0*/  FMUL.FTZ R28, R28, R21 ;  /* 0x000000151c1c7220 */ /* 0x000fe20000410000 */
[--C-:B------:R-:W-:Y:S01]  /*26f0*/  FADD.FTZ R27, R33, R24.reuse ;  /* 0x00000018211b7221 */ /* 0x100fe20000010000 */
[----:B------:R-:W-:Y:S01]  /*2700*/  PRMT R24, R100, 0x7632, R24 ;  /* 0x0000763264187816 */ /* 0x000fe20000000018 */
[C---:B------:R-:W-:Y:S01]  /*2710*/  FADD.FTZ R26, -R18.reuse, R29 ;  /* 0x0000001d121a7221 */ /* 0x040fe20000010100 */
[----:B------:R-:W-:Y:S01]  /*2720*/  FADD.FTZ R30, -R18, R31 ;  /* 0x0000001f121e7221 */ /* 0x000fe20000010100 */
[----:B------:R-:W-:Y:S01]  /*2730*/  FFMA.FTZ R41, R42, R28, R25 ;  /* 0x0000001c2a297223 */ /* 0x000fe20000010019 */
[----:B------:R-:W-:Y:S01]  /*2740*/  SHF.L.U32 R25, R100, 0x10, RZ ;  /* 0x0000001064197819 */ /* 0x000fe200000006ff */
[-C--:B------:R-:W-:Y:S01]  /*2750*/  FMUL.FTZ R43, R26, R107.reuse ;  /* 0x0000006b1a2b7220 */ /* 0x080fe20000410000 */
[----:B------:R-:W-:Y:S01]  /*2760*/  SHF.L.U32 R24, R24, 0x10, RZ ;  /* 0x0000001018187819 */ /* 0x000fe200000006ff */
        /* <DEDUP_REMOVED lines=20> */
.L_x_140:
[----:B------:R-:W-:Y:S01]  /*28b0*/  FADD.FTZ R27, R28, R27 ;  /* 0x0000001b1c1b7221 */ /* 0x000fe20000010000 */
[C---:B------:R-:W-:Y:S01]  /*28c0*/  PRMT R28, R102.reuse, 0x7632, R28 ;  /* 0x00007632661c7816 */ /* 0x040fe2000000001c */
[----:B------:R-:W-:Y:S01]  /*28d0*/  FMUL.FTZ R26, R25, R20 ;  /* 0x00000014191a7220 */ /* 0x000fe20000410000 */
[----:B------:R-:W-:Y:S01]  /*28e0*/  SHF.L.U32 R29, R102, 0x10, RZ ;  /* 0x00000010661d7819 */ /* 0x000fe200000006ff */
[----:B------:R-:W-:Y:S01]  /*28f0*/  FADD.FTZ R68, R68, R25 ;  /* 0x0000001944447221 */ /* 0x000fe20000010000 */
[----:B------:R-:W-:Y:S01]  /*2900*/  SHF.L.U32 R31, R28, 0x10, RZ ;  /* 0x000000101c1f7819 */ /* 0x000fe200000006ff */
[C---:B------:R-:W-:Y:S01]  /*2910*/  FFMA.FTZ R116, R43.reuse, R25, R44 ;  /* 0x000000192b747223 */ /* 0x040fe2000001002c */
[----:B------:R-:W-:Y:S01]  /*2920*/  FFMA.FTZ R25, R43, R26, R41 ;  /* 0x0000001a2b197223 */ /* 0x000fe20000010029 */
[----:B------:R-:W-:Y:S01]  /*2930*/  FADD.FTZ R66, R39, R24 ;  /* 0x0000001827427221 */ /* 0x000fe20000010000 */
[----:B------:R-:W-:Y:S01]  /*2940*/  FFMA.FTZ R67, R38, R24, R67 ;  /* 0x0000001826437223 */ /* 0x000fe20000010043 */
[----:B------:R-:W-:Y:S01]  /*2950*/  FADD.FTZ R27, R27, R26 ;  /* 0x0000001a1b1b7221 */ /* 0x000fe20000010000 */
[----:B------:R-:W-:Y:S01]  /*2960*/  FMUL.FTZ R24, R24, R21 ;  /* 0x0000001518187220 */ /* 0x000fe20000410000 */
[----:B------:R-:W-:Y:S01]  /*2970*/  PRMT R65, R99, 0x7632, R65 ;  /* 0x0000763263417816 */ /* 0x000fe20000000041 */
[C---:B------:R-:W-:Y:S01]  /*2980*/  FADD.FTZ R26, -R18.reuse, R29 ;  /* 0x0000001d121a7221 */ /* 0x040fe20000010100 */
[----:B------:R-:W-:Y:S01]  /*2990*/  FADD.FTZ R64, -R18, R31 ;  /* 0x0000001f12407221 */ /* 0x000fe20000010100 */
[----:B------:R-:W-:Y:S01]  /*29a0*/  FFMA.FTZ R38, R38, R24, R25 ;  /* 0x0000001826267223 */ /* 0x000fe20000010019 */
[----:B------:R-:W-:Y:S01]  /*29b0*/  PRMT R35, R97, 0x7632, R35 ;  /* 0x0000763261237816 */ /* 0x000fe20000000023 */
[-C--:B------:R-:W-:Y:S01]  /*29c0*/  FMUL.FTZ R109, R26, R107.reuse ;  /* 0x0000006b1a6d7220 */ /* 0x080fe20000410000 */
[----:B------:R-:W-:Y:S01]  /*29d0*/  SHF.L.U32 R69, R99, 0x10, RZ ;  /* 0x0000001063457819 */ /* 0x000fe200000006ff */
[----:B------:R-:W-:Y:S01]  /*29e0*/  FMUL.FTZ R64, R64, R107 ;  /* 0x0000006b40407220 */ /* 0x000fe20000410000 */
        /* <DEDUP_REMOVED lines=20> */
.L_x_141:
[----:B------:R-:W-:Y:S01]  /*2b30*/  SHF.L.U32 R29, R97, 0x10, RZ ;  /* 0x00000010611d7819 */ /* 0x000fe200000006ff */
[----:B------:R-:W-:Y:S01]  /*2b40*/  FADD.FTZ R27, R24, R27 ;  /* 0x0000001b181b7221 */ /* 0x000fe20000010000 */
[----:B------:R-:W-:Y:S01]  /*2b50*/  SHF.L.U32 R35, R35, 0x10, RZ ;  /* 0x0000001023237819 */ /* 0x000fe200000006ff */
[----:B------:R-:W-:Y:S01]  /*2b60*/  FMUL.FTZ R26, R69, R20 ;  /* 0x00000014451a7220 */ /* 0x000fe20000410000 */
[----:B------:R-:W-:Y:S01]  /*2b70*/  PRMT R62, R96, 0x7632, R62 ;  /* 0x00007632603e7816 */ /* 0x000fe2000000003e */
[----:B------:R-:W-:Y:S01]  /*2b80*/  FADD.FTZ R24, -R18, R29 ;  /* 0x0000001d12187221 */ /* 0x000fe20000010100 */
[----:B------:R-:W-:Y:S01]  /*2b90*/  SHF.L.U32 R63, R96, 0x10, RZ ;  /* 0x00000010603f7819 */ /* 0x000fe200000006ff */
[----:B------:R-:W-:Y:S01]  /*2ba0*/  FADD.FTZ R60, -R18, R35 ;  /* 0x00000023123c7221 */ /* 0x000fe20000010100 */
[----:B------:R-:W-:Y:S01]  /*2bb0*/  FFMA.FTZ R25, R109, R26, R38 ;  /* 0x0000001a6d197223 */ /* 0x000fe20000010026 */
[----:B------:R-:W-:Y:S01]  /*2bc0*/  FMUL.FTZ R61, R24, R107 ;  /* 0x0000006b183d7220 */ /* 0x000fe20000410000 */
[----:B------:R-:W-:Y:S01]  /*2bd0*/  FADD.FTZ R27, R27, R26 ;  /* 0x0000001a1b1b7221 */ /* 0x000fe20000010000 */
[----:B------:R-:W-:Y:S01]  /*2be0*/  SHF.L.U32 R62, R62, 0x10, RZ ;  /* 0x000000103e3e7819 */ /* 0x000fe200000006ff */
[----:B------:R-:W-:Y:S01]  /*2bf0*/  FMUL.FTZ R24, R65, R21 ;  /* 0x0000001541187220 */ /* 0x000fe20000410000 */
        /* <DEDUP_REMOVED lines=20> */
.L_x_142:
[----:B------:R-:W-:Y:S01]  /*2d40*/  FFMA.FTZ R28, R64, R24, R25 ;  /* 0x00000018401c7223 */ /* 0x000fe20000010019 */
[----:B------:R-:W-:Y:S01]  /*2d50*/  FADD.FTZ R27, R24, R27 ;  /* 0x0000001b181b7221 */ /* 0x000fe20000010000 */
[C---:B------:R-:W-:Y:S01]  /*2d60*/  PRMT R24, R98.reuse, 0x7632, R24 ;  /* 0x0000763262187816 */ /* 0x040fe20000000018 */
[----:B------:R-:W-:Y:S01]  /*2d70*/  FMUL.FTZ R26, R63, R20 ;  /* 0x000000143f1a7220 */ /* 0x000fe20000410000 */
[----:B------:R-:W-:Y:S02]  /*2d80*/  SHF.L.U32 R29, R98, 0x10, RZ ;  /* 0x00000010621d7819 */ /* 0x000fe400000006ff */
[----:B------:R-:W-:Y:S01]  /*2d90*/  SHF.L.U32 R31, R24, 0x10, RZ ;  /* 0x00000010181f7819 */ /* 0x000fe200000006ff */
[----:B------:R-:W-:Y:S01]  /*2da0*/  FFMA.FTZ R25, R61, R26, R28 ;  /* 0x0000001a3d197223 */ /* 0x000fe2000001001c */
[----:B------:R-:W-:Y:S01]  /*2db0*/  PRMT R58, R95, 0x7632, R58 ;  /* 0x000076325f3a7816 */ /* 0x000fe2000000003a */
[C---:B------:R-:W-:Y:S01]  /*2dc0*/  FADD.FTZ R24, -R18.reuse, R29 ;  /* 0x0000001d12187221 */ /* 0x040fe20000010100 */
[----:B------:R-:W-:Y:S01]  /*2dd0*/  FADD.FTZ R27, R27, R26 ;  /* 0x0000001a1b1b7221 */ /* 0x000fe20000010000 */
[----:B------:R-:W-:Y:S01]  /*2de0*/  FADD.FTZ R56, -R18, R31 ;  /* 0x0000001f12387221 */ /* 0x000fe20000010100 */
[----:B------:R-:W-:Y:S01]  /*2df0*/  SHF.L.U32 R59, R95, 0x10, RZ ;  /* 0x000000105f3b7819 */ /* 0x000fe200000006ff */
[----:B------:R-:W-:Y:S01]  /*2e00*/  FMUL.FTZ R57, R24, R107 ;  /* 0x0000006b18397220 */ /* 0x000fe20000410000 */
[----:B------:R-:W-:Y:S01]  /*2e10*/  PRMT R34, R93, 0x7632, R34 ;  /* 0x000076325d227816 */ /* 0x000fe20000000022 */
[----:B------:R-:W-:Y:S01]  /*2e20*/  FMUL.FTZ R24, R62, R21 ;  /* 0x000000153e187220 */ /* 0x000fe20000410000 */
        /* <DEDUP_REMOVED lines=21> */
.L_x_143:
[----:B------:R-:W-:Y:S01]  /*2f80*/  SHF.L.U32 R29, R93, 0x10, RZ ;  /* 0x000000105d1d7819 */ /* 0x000fe200000006ff */
[----:B------:R-:W-:Y:S01]  /*2f90*/  FFMA.FTZ R28, R60, R24, R25 ;  /* 0x000000183c1c7223 */ /* 0x000fe20000010019 */
[----:B------:R-:W-:Y:S01]  /*2fa0*/  SHF.L.U32 R31, R34, 0x10, RZ ;  /* 0x00000010221f7819 */ /* 0x000fe200000006ff */
[----:B------:R-:W-:Y:S01]  /*2fb0*/  FADD.FTZ R27, R24, R27 ;  /* 0x0000001b181b7221 */ /* 0x000fe20000010000 */
[----:B------:R-:W-:Y:S01]  /*2fc0*/  FMUL.FTZ R26, R59, R20 ;  /* 0x000000143b1a7220 */ /* 0x000fe20000410000 */
[----:B------:R-:W-:Y:S01]  /*2fd0*/  FADD.FTZ R24, -R18, R29 ;  /* 0x0000001d12187221 */ /* 0x000fe20000010100 */
[----:B------:R-:W-:Y:S01]  /*2fe0*/  PRMT R54, R92, 0x7632, R54 ;  /* 0x000076325c367816 */ /* 0x000fe20000000036 */
[----:B------:R-:W-:Y:S01]  /*2ff0*/  FADD.FTZ R52, -R18, R31 ;  /* 0x0000001f12347221 */ /* 0x000fe20000010100 */
[----:B------:R-:W-:Y:S01]  /*3000*/  FFMA.FTZ R25, R57, R26, R28 ;  /* 0x0000001a39197223 */ /* 0x000fe2000001001c */
[----:B------:R-:W-:Y:S01]  /*3010*/  FMUL.FTZ R53, R24, R107 ;  /* 0x0000006b18357220 */ /* 0x000fe20000410000 */
[----:B------:R-:W-:Y:S01]  /*3020*/  FADD.FTZ R27, R27, R26 ;  /* 0x0000001a1b1b7221 */ /* 0x000fe20000010000 */
[----:B------:R-:W-:Y:S01]  /*3030*/  SHF.L.U32 R55, R92, 0x10, RZ ;  /* 0x000000105c377819 */ /* 0x000fe200000006ff */
        /* <DEDUP_REMOVED lines=22> */
.L_x_144:
        /* <DEDUP_REMOVED lines=36> */
.L_x_145:
        /* <DEDUP_REMOVED lines=34> */
.L_x_146:
[--C-:B------:R-:W-:Y:S01]  /*3600*/  FADD.FTZ R31, R24, R27.reuse ;  /* 0x0000001b181f7221 */ /* 0x100fe20000010000 */
[----:B------:R-:W-:Y:S01]  /*3610*/  PRMT R27, R90, 0x7632, R27 ;  /* 0x000076325a1b7816 */ /* 0x000fe2000000001b */
[----:B------:R-:W-:Y:S01]  /*3620*/  FFMA.FTZ R28, R48, R24, R25 ;  /* 0x00000018301c7223 */ /* 0x000fe20000010019 */
[----:B------:R-:W-:Y:S01]  /*3630*/  FMUL.FTZ R26, R47, R20 ;  /* 0x000000142f1a7220 */ /* 0x000fe20000410000 */
[----:B------:R-:W-:Y:S02]  /*3640*/  SHF.L.U32 R29, R90, 0x10, RZ ;  /* 0x000000105a1d7819 */ /* 0x000fe400000006ff */
[----:B------:R-:W-:Y:S01]  /*3650*/  SHF.L.U32 R27, R27, 0x10, RZ ;  /* 0x000000101b1b7819 */ /* 0x000fe200000006ff */
[----:B------:R-:W-:Y:S01]  /*3660*/  FFMA.FTZ R25, R45, R26, R28 ;  /* 0x0000001a2d197223 */ /* 0x000fe2000001001c */
[----:B------:R-:W-:Y:S01]  /*3670*/  PRMT R42, R87, 0x7632, R42 ;  /* 0x00007632572a7816 */ /* 0x000fe2000000002a */
[C---:B------:R-:W-:Y:S01]  /*3680*/  FADD.FTZ R28, -R18.reuse, R29 ;  /* 0x0000001d121c7221 */ /* 0x040fe20000010100 */
[--C-:B------:R-:W-:Y:S01]  /*3690*/  FADD.FTZ R24, R31, R26.reuse ;  /* 0x0000001a1f187221 */ /* 0x100fe20000010000 */
        /* <DEDUP_REMOVED lines=26> */
.L_x_147:
[----:B------:R-:W-:Y:S01]  /*3840*/  FFMA.FTZ R30, R44, R27, R25 ;  /* 0x0000001b2c1e7223 */ /* 0x000fe20000010019 */
[----:B------:R-:W-:Y:S01]  /*3850*/  FADD.FTZ R31, R27, R24 ;  /* 0x000000181b1f7221 */ /* 0x000fe20000010000 */
[----:B------:R-:W-:Y:S01]  /*3860*/  SHF.L.U32 R27, R85, 0x10, RZ ;  /* 0x00000010551b7819 */ /* 0x000fe200000006ff */
[----:B------:R-:W-:Y:S01]  /*3870*/  FMUL.FTZ R28, R43, R20 ;  /* 0x000000142b1c7220 */ /* 0x000fe20000410000 */
[----:B------:R-:W-:Y:S02]  /*3880*/  SHF.L.U32 R29, R26, 0x10, RZ ;  /* 0x000000101a1d7819 */ /* 0x000fe400000006ff */
[----:B------:R-:W-:Y:S01]  /*3890*/  PRMT R38, R84, 0x7632, R38 ;  /* 0x0000763254267816 */ /* 0x000fe20000000026 */
[C---:B------:R-:W-:Y:S01]  /*38a0*/  FADD.FTZ R26, -R18.reuse, R27 ;  /* 0x0000001b121a7221 */ /* 0x040fe20000010100 */
[----:B------:R-:W-:Y:S01]  /*38b0*/  FFMA.FTZ R25, R41, R28, R30 ;  /* 0x0000001c29197223 */ /* 0x000fe2000001001e */
[----:B------:R-:W-:Y:S01]  /*38c0*/  FADD.FTZ R36, -R18, R29 ;  /* 0x0000001d12247221 */ /* 0x000fe20000010100 */
[----:B------:R-:W-:Y:S01]  /*38d0*/  FADD.FTZ R24, R31, R28 ;  /* 0x0000001c1f187221 */ /* 0x000fe20000010000 */
[----:B------:R-:W-:Y:S01]  /*38e0*/  SHF.L.U32 R39, R84, 0x10, RZ ;  /* 0x0000001054277819 */ /* 0x000fe200000006ff */
[----:B------:R-:W-:Y:S01]  /*38f0*/  FMUL.FTZ R37, R26, R107 ;  /* 0x0000006b1a257220 */ /* 0x000fe20000410000 */
        /* <DEDUP_REMOVED lines=22> */
.L_x_148:
        /* <DEDUP_REMOVED lines=36> */
.L_x_149:
[----:B------:R-:W-:Y:S01]  /*3ca0*/  FFMA.FTZ R30, R36, R27, R25 ;  /* 0x0000001b241e7223 */ /* 0x000fe20000010019 */
[----:B------:R-:W-:Y:S01]  /*3cb0*/  FADD.FTZ R31, R27, R24 ;  /* 0x000000181b1f7221 */ /* 0x000fe20000010000 */
[----:B------:R-:W-:Y:S01]  /*3cc0*/  FMUL.FTZ R28, R35, R20 ;  /* 0x00000014231c7220 */ /* 0x000fe20000410000 */
[----:B------:R-:W-:Y:S02]  /*3cd0*/  SHF.L.U32 R27, R71, 0x10, RZ ;  /* 0x00000010471b7819 */ /* 0x000fe400000006ff */
[----:B------:R-:W-:Y:S01]  /*3ce0*/  SHF.L.U32 R29, R26, 0x10, RZ ;  /* 0x000000101a1d7819 */ /* 0x000fe200000006ff */
[----:B------:R-:W-:Y:S01]  /*3cf0*/  FFMA.FTZ R25, R33, R28, R30 ;  /* 0x0000001c21197223 */ /* 0x000fe2000001001e */
[----:B------:R-:W-:Y:S01]  /*3d00*/  FADD.FTZ R24, R31, R28 ;  /* 0x0000001c1f187221 */ /* 0x000fe20000010000 */
[----:B------:R-:W-:Y:S01]  /*3d10*/  PRMT R30, R70, 0x7632, R30 ;  /* 0x00007632461e7816 */ /* 0x000fe2000000001e */
[C---:B------:R-:W-:Y:S01]  /*3d20*/  FADD.FTZ R26, -R18.reuse, R27 ;  /* 0x0000001b121a7221 */ /* 0x040fe20000010100 */
[----:B------:R-:W-:Y:S01]  /*3d30*/  FADD.FTZ R28, -R18, R29 ;  /* 0x0000001d121c7221 */ /* 0x000fe20000010100 */
[----:B------:R-:W-:Y:S01]  /*3d40*/  SHF.L.U32 R31, R70, 0x10, RZ ;  /* 0x00000010461f7819 */ /* 0x000fe200000006ff */
[----:B------:R-:W-:Y:S01]  /*3d50*/  FMUL.FTZ R27, R34, R21 ;  /* 0x00000015221b7220 */ /* 0x000fe20000410000 */
[----:B------:R-:W-:Y:S01]  /*3d60*/  SHF.L.U32 R30, R30, 0x10, RZ ;  /* 0x000000101e1e7819 */ /* 0x000fe200000006ff */
[-C--:B------:R-:W-:Y:S01]  /*3d70*/  FMUL.FTZ R29, R26, R107.reuse ;  /* 0x0000006b1a1d7220 */ /* 0x080fe20000410000 */
        /* <DEDUP_REMOVED lines=15> */
[----:B-1----:R-:W-:Y:S01]  /*3e70*/  FADD.FTZ R123, -R118, 1 ;  /* 0x3f800000767b7421 */ /* 0x002fe20000010100 */
[----:B------:R-:W-:Y:S02]  /*3e80*/  FMUL.FTZ R31, R31, R118 ;  /* 0x000000761f1f7220 */ /* 0x000fe40000410000 */
[----:B------:R-:W-:Y:S01]  /*3e90*/  FMUL.FTZ R30, R30, R121 ;  /* 0x000000791e1e7220 */ /* 0x000fe20000410000 */
[----:B------:R-:W-:-:S04]  /*3ea0*/  FFMA.FTZ R114, R114, R123, 1 ;  /* 0x3f80000072727423 */ /* 0x000fc8000001007b */
[----:B------:R-:W-:-:S07]  /*3eb0*/  FMUL.FTZ R31, R31, R114 ;  /* 0x000000721f1f7220 */ /* 0x000fce0000410000 */
.L_x_150:
[----:B------:R-:W-:Y:S01]  /*3ec0*/  FFMA.FTZ R114, R32, R27, R25 ;  /* 0x0000001b20727223 */ /* 0x000fe20000010019 */
[----:B------:R-:W-:Y:S01]  /*3ed0*/  FMUL.FTZ R26, R31, R20 ;  /* 0x000000141f1a7220 */ /* 0x000fe20000410000 */
[--C-:B------:R-:W-:Y:S01]  /*3ee0*/  FADD.FTZ R27, R27, R24.reuse ;  /* 0x000000181b1b7221 */ /* 0x100fe20000010000 */
[----:B------:R-:W-:Y:S01]  /*3ef0*/  PRMT R24, R72, 0x7632, R24 ;  /* 0x0000763248187816 */ /* 0x000fe20000000018 */
[----:B------:R-:W-:Y:S01]  /*3f00*/  FMUL.FTZ R115, R30, R21 ;  /* 0x000000151e737220 */ /* 0x000fe20000410000 */
[----:B------:R-:W-:Y:S01]  /*3f10*/  FFMA.FTZ R25, R29, R26, R114 ;  /* 0x0000001a1d197223 */ /* 0x000fe20000010072 */
[----:B------:R-:W-:Y:S01]  /*3f20*/  FADD.FTZ R26, R27, R26 ;  /* 0x0000001a1b1a7221 */ /* 0x000fe20000010000 */
[----:B------:R-:W-:Y:S02]  /*3f30*/  SHF.L.U32 R27, R72, 0x10, RZ ;  /* 0x00000010481b7819 */ /* 0x000fe400000006ff */
[----:B------:R-:W-:Y:S01]  /*3f40*/  SHF.L.U32 R117, R24, 0x10, RZ ;  /* 0x0000001018757819 */ /* 0x000fe200000006ff */
[----:B------:R-:W-:Y:S01]  /*3f50*/  FFMA.FTZ R114, R28, R115, R25 ;  /* 0x000000731c727223 */ /* 0x000fe20000010019 */
[--C-:B------:R-:W-:Y:S01]  /*3f60*/  FADD.FTZ R115, R115, R26.reuse ;  /* 0x0000001a73737221 */ /* 0x100fe20000010000 */
[C---:B------:R-:W-:Y:S01]  /*3f70*/  FADD.FTZ R24, -R18.reuse, R27 ;  /* 0x0000001b12187221 */ /* 0x040fe20000010100 */
[C---:B------:R-:W-:Y:S01]  /*3f80*/  PRMT R26, R17.reuse, 0x7632, R26 ;  /* 0x00007632111a7816 */ /* 0x040fe2000000001a */
[----:B------:R-:W-:Y:S01]  /*3f90*/  FADD.FTZ R118, -R18, R117 ;  /* 0x0000007512767221 */ /* 0x000fe20000010100 */
        /* <DEDUP_REMOVED lines=23> */
.L_x_151:
[----:B------:R-:W-:Y:S01]  /*4110*/  FMUL.FTZ R120, R27, R20 ;  /* 0x000000141b787220 */ /* 0x000fe20000410000 */
[----:B------:R-:W-:Y:S01]  /*4120*/  FADD.FTZ R118, R68, R69 ;  /* 0x0000004544767221 */ /* 0x000fe20000010000 */
[----:B------:R-:W-:Y:S01]  /*4130*/  PRMT R68, R13, 0x7632, R68 ;  /* 0x000076320d447816 */ /* 0x000fe20000000044 */
[----:B------:R-:W-:Y:S01]  /*4140*/  FFMA.FTZ R116, R109, R69, R116 ;  /* 0x000000456d747223 */ /* 0x000fe20000010074 */
[----:B------:R-:W-:Y:S01]  /*4150*/  FFMA.FTZ R69, R25, R120, R114 ;  /* 0x0000007819457223 */ /* 0x000fe20000010072 */
[----:B------:R-:W-:Y:S01]  /*4160*/  FADD.FTZ R120, R115, R120 ;  /* 0x0000007873787221 */ /* 0x000fe20000010000 */
[----:B------:R-:W-:Y:S01]  /*4170*/  FMUL.FTZ R109, R26, R21 ;  /* 0x000000151a6d7220 */ /* 0x000fe20000410000 */
[----:B------:R-:W-:Y:S02]  /*4180*/  SHF.L.U32 R115, R13, 0x10, RZ ;  /* 0x000000100d737819 */ /* 0x000fe400000006ff */
[----:B------:R-:W-:Y:S01]  /*4190*/  SHF.L.U32 R117, R68, 0x10, RZ ;  /* 0x0000001044757819 */ /* 0x000fe200000006ff */
[----:B------:R-:W-:Y:S01]  /*41a0*/  FFMA.FTZ R68, R24, R109, R69 ;  /* 0x0000006d18447223 */ /* 0x000fe20000010045 */
[--C-:B------:R-:W-:Y:S01]  /*41b0*/  FADD.FTZ R69, R109, R120.reuse ;  /* 0x000000786d457221 */ /* 0x100fe20000010000 */
[----:B------:R-:W-:Y:S01]  /*41c0*/  PRMT R120, R14, 0x7632, R120 ;  /* 0x000076320e787816 */ /* 0x000fe20000000078 */
[C---:B------:R-:W-:Y:S01]  /*41d0*/  FADD.FTZ R114, -R18.reuse, R115 ;  /* 0x0000007312727221 */ /* 0x040fe20000010100 */
[----:B------:R-:W-:Y:S01]  /*41e0*/  FADD.FTZ R122, -R18, R117 ;  /* 0x00000075127a7221 */ /* 0x000fe20000010100 */
[----:B------:R-:W-:-:S02]  /*41f0*/  SHF.L.U32 R117, R14, 0x10, RZ ;  /* 0x000000100e757819 */ /* 0x000fc400000006ff */
        /* <DEDUP_REMOVED lines=22> */
.L_x_152:
[----:B------:R-:W-:Y:S01]  /*4360*/  FMUL.FTZ R114, R117, R20 ;  /* 0x0000001475727220 */ /* 0x000fe20000410000 */
[----:B------:R-:W-:-:S03]  /*4370*/  SHF.L.U32 R119, R15, 0x10, RZ ;  /* 0x000000100f777819 */ /* 0x000fc600000006ff */
[----:B------:R-:W-:Y:S01]  /*4380*/  FFMA.FTZ R109, R115, R114, R68 ;  /* 0x00000072736d7223 */ /* 0x000fe20000010044 */
[----:B------:R-:W-:Y:S01]  /*4390*/  FADD.FTZ R114, R69, R114 ;  /* 0x0000007245727221 */ /* 0x000fe20000010000 */
[----:B------:R-:W-:Y:S01]  /*43a0*/  FMUL.FTZ R69, R120, R21 ;  /* 0x0000001578457220 */ /* 0x000fe20000410000 */
[----:B------:R-:W-:-:S03]  /*43b0*/  FADD.FTZ R124, -R18, R119 ;  /* 0x00000077127c7221 */ /* 0x000fc60000010100 */
[--C-:B------:R-:W-:Y:S01]  /*43c0*/  FFMA.FTZ R68, R122, R69, R109.reuse ;  /* 0x000000457a447223 */ /* 0x100fe2000001006d */
[----:B------:R-:W-:Y:S01]  /*43d0*/  PRMT R109, R15, 0x7632, R109 ;  /* 0x000076320f6d7816 */ /* 0x000fe2000000006d */
[--C-:B------:R-:W-:Y:S01]  /*43e0*/  FADD.FTZ R69, R69, R114.reuse ;  /* 0x0000007245457221 */ /* 0x100fe20000010000 */
[----:B------:R-:W-:Y:S01]  /*43f0*/  PRMT R114, R16, 0x7632, R114 ;  /* 0x0000763210727816 */ /* 0x000fe20000000072 */
[----:B------:R-:W-:Y:S01]  /*4400*/  FMUL.FTZ R119, R124, R107 ;  /* 0x0000006b7c777220 */ /* 0x000fe20000410000 */
[----:B------:R-:W-:Y:S02]  /*4410*/  SHF.L.U32 R109, R109, 0x10, RZ ;  /* 0x000000106d6d7819 */ /* 0x000fe400000006ff */
[----:B------:R-:W-:-:S03]  /*4420*/  SHF.L.U32 R114, R114, 0x10, RZ ;  /* 0x0000001072727819 */ /* 0x000fc600000006ff */
[----:B------:R-:W-:-:S04]  /*4430*/  FADD.FTZ R109, -R18, R109 ;  /* 0x0000006d126d7221 */ /* 0x000fc80000010100 */
[----:B------:R-:W-:Y:S01]  /*4440*/  FMUL.FTZ R124, R109, R107 ;  /* 0x0000006b6d7c7220 */ /* 0x000fe20000410000 */
[----:B------:R-:W-:Y:S01]  /*4450*/  SHF.L.U32 R109, R16, 0x10, RZ ;  /* 0x00000010106d7819 */ /* 0x000fe200000006ff */
        /* <DEDUP_REMOVED lines=8> */
[----:B------:R-:W-:-:S04]  /*44e0*/  FFMA.FTZ R121, R121, R125, 1 ;  /* 0x3f80000079797423 */ /* 0x000fc8000001007d */
[----:B------:R-:W-:Y:S01]  /*44f0*/  FMUL.FTZ R109, R109, R121 ;  /* 0x000000796d6d7220 */ /* 0x000fe20000410000 */
        /* <DEDUP_REMOVED lines=9> */
.L_x_153:
[----:B------:R-:W-:Y:S01]  /*4590*/  FMUL.FTZ R121, R109, R20 ;  /* 0x000000146d797220 */ /* 0x000fe20000410000 */
[----:B------:R-:W-:Y:S01]  /*45a0*/  ISETP.GT.AND P0, PT, R4, 0x1e, PT ;  /* 0x0000001e0400780c */ /* 0x000fe20003f04270 */
[----:B------:R-:W-:Y:S01]  /*45b0*/  FFMA.FTZ R67, R64, R65, R67 ;  /* 0x0000004140437223 */ /* 0x000fe20000010043 */
        /* <DEDUP_REMOVED lines=12> */
[----:B------:R-:W0:Y:S01]  /*4680*/  SHFL.DOWN PT, R121, R68, 0x1, 0x1f ;  /* 0x08201f0044797f89 */ /* 0x000e2200000e0000 */
[----:B------:R-:W-:Y:S01]  /*4690*/  FFMA.FTZ R67, R56, R58, R67 ;  /* 0x0000003a38437223 */ /* 0x000fe20000010043 */
[----:B------:R-:W-:Y:S01]  /*46a0*/  FADD.FTZ R65, R65, R58 ;  /* 0x0000003a41417221 */ /* 0x000fe20000010000 */
[----:B------:R-:W-:Y:S01]  /*46b0*/  FFMA.FTZ R116, R53, R55, R116 ;  /* 0x0000003735747223 */ /* 0x000fe20000010074 */
[----:B------:R-:W1:Y:S01]  /*46c0*/  SHFL.DOWN PT, R123, R69, 0x1, 0x1f ;  /* 0x08201f00457b7f89 */ /* 0x000e6200000e0000 */
[----:B------:R-:W-:Y:S01]  /*46d0*/  FADD.FTZ R118, R118, R55 ;  /* 0x0000003776767221 */ /* 0x000fe20000010000 */
[----:B------:R-:W-:Y:S01]  /*46e0*/  FFMA.FTZ R67, R52, R54, R67 ;  /* 0x0000003634437223 */ /* 0x000fe20000010043 */
[----:B------:R-:W-:Y:S01]  /*46f0*/  FADD.FTZ R65, R65, R54 ;  /* 0x0000003641417221 */ /* 0x000fe20000010000 */
[----:B------:R-:W-:Y:S01]  /*4700*/  FFMA.FTZ R116, R49, R51, R116 ;  /* 0x0000003331747223 */ /* 0x000fe20000010074 */
[----:B------:R-:W-:Y:S01]  /*4710*/  FADD.FTZ R118, R118, R51 ;  /* 0x0000003376767221 */ /* 0x000fe20000010000 */
[----:B------:R-:W-:Y:S01]  /*4720*/  FFMA.FTZ R67, R48, R50, R67 ;  /* 0x0000003230437223 */ /* 0x000fe20000010043 */
[----:B------:R-:W-:Y:S01]  /*4730*/  FADD.FTZ R65, R65, R50 ;  /* 0x0000003241417221 */ /* 0x000fe20000010000 */
[----:B------:R-:W2:Y:S01]  /*4740*/  S2UR UR11, SR_CgaCtaId ;  /* 0x00000000000b79c3 */ /* 0x000ea20000008800 */
[----:B------:R-:W-:Y:S01]  /*4750*/  FFMA.FTZ R116, R45, R47, R116 ;  /* 0x0000002f2d747223 */ /* 0x000fe20000010074 */
[----:B------:R-:W-:Y:S01]  /*4760*/  FADD.FTZ R118, R118, R47 ;  /* 0x0000002f76767221 */ /* 0x000fe20000010000 */
        /* <DEDUP_REMOVED lines=9> */
[----:B0-----:R-:W-:Y:S01]  /*4800*/  @!P0 FADD.FTZ R68, R68, R121 ;  /* 0x0000007944448221 */ /* 0x001fe20000010000 */
[----:B------:R-:W-:Y:S01]  /*4810*/  FADD.FTZ R65, R65, R38 ;  /* 0x0000002641417221 */ /* 0x000fe20000010000 */
[----:B------:R-:W-:Y:S01]  /*4820*/  FFMA.FTZ R116, R33, R35, R116 ;  /* 0x0000002321747223 */ /* 0x000fe20000010074 */
[----:B------:R-:W-:Y:S01]  /*4830*/  FADD.FTZ R118, R118, R35 ;  /* 0x0000002376767221 */ /* 0x000fe20000010000 */
[----:B-1----:R-:W-:Y:S01]  /*4840*/  @!P0 FADD.FTZ R69, R69, R123 ;  /* 0x0000007b45458221 */ /* 0x002fe20000010000 */
[----:B------:R-:W0:Y:S01]  /*4850*/  SHFL.DOWN PT, R121, R68, 0x2, 0x1f ;  /* 0x08401f0044797f89 */ /* 0x000e2200000e0000 */
[----:B------:R-:W-:Y:S01]  /*4860*/  ISETP.GT.AND P0, PT, R4, 0x1d, PT ;  /* 0x0000001d0400780c */ /* 0x000fe20003f04270 */
[----:B------:R-:W-:Y:S01]  /*4870*/  FFMA.FTZ R67, R32, R34, R67 ;  /* 0x0000002220437223 */ /* 0x000fe20000010043 */
[----:B------:R-:W-:Y:S01]  /*4880*/  FADD.FTZ R65, R65, R34 ;  /* 0x0000002241417221 */ /* 0x000fe20000010000 */
[----:B------:R-:W1:Y:S01]  /*4890*/  SHFL.DOWN PT, R123, R69, 0x2, 0x1f ;  /* 0x08401f00457b7f89 */ /* 0x000e6200000e0000 */
[----:B------:R-:W-:Y:S01]  /*48a0*/  FFMA.FTZ R116, R29, R31, R116 ;  /* 0x0000001f1d747223 */ /* 0x000fe20000010074 */
[----:B------:R-:W-:Y:S01]  /*48b0*/  FADD.FTZ R118, R118, R31 ;  /* 0x0000001f76767221 */ /* 0x000fe20000010000 */
[----:B------:R-:W-:Y:S01]  /*48c0*/  FFMA.FTZ R67, R28, R30, R67 ;  /* 0x0000001e1c437223 */ /* 0x000fe20000010043 */
[----:B------:R-:W-:Y:S01]  /*48d0*/  FADD.FTZ R65, R65, R30 ;  /* 0x0000001e41417221 */ /* 0x000fe20000010000 */
[----:B------:R-:W-:Y:S01]  /*48e0*/  UMOV UR6, 0x400 ;  /* 0x0000040000067882 */ /* 0x000fe20000000000 */
[----:B------:R-:W-:Y:S01]  /*48f0*/  FFMA.FTZ R116, R25, R27, R116 ;  /* 0x0000001b19747223 */ /* 0x000fe20000010074 */
[----:B------:R-:W-:Y:S01]  /*4900*/  UIADD3 UR5, UR6, 0x90, URZ ;  /* 0x0000009006057890 */ /* 0x000fe2000fffe03f */
[----:B------:R-:W-:Y:S01]  /*4910*/  FADD.FTZ R118, R118, R27 ;  /* 0x0000001b76767221 */ /* 0x000fe20000010000 */
[----:B------:R-:W-:Y:S01]  /*4920*/  FFMA.FTZ R67, R24, R26, R67 ;  /* 0x0000001a18437223 */ /* 0x000fe20000010043 */
[----:B------:R-:W-:Y:S01]  /*4930*/  FADD.FTZ R65, R65, R26 ;  /* 0x0000001a41417221 */ /* 0x000fe20000010000 */
[----:B--2---:R-:W-:Y:S01]  /*4940*/  ULEA UR5, UR11, UR5, 0x18 ;  /* 0x000000050b057291 */ /* 0x004fe2000f8ec03f */
        /* <DEDUP_REMOVED lines=8> */
[----:B0-----:R-:W-:Y:S01]  /*49d0*/  @!P0 FADD.FTZ R68, R68, R121 ;  /* 0x0000007944448221 */ /* 0x001fe20000010000 */
[----:B------:R-:W-:Y:S01]  /*49e0*/  LEA R109, R81, UR5, 0x4 ;  /* 0x00000005516d7c11 */ /* 0x000fe2000f8e20ff */
[----:B------:R-:W0:Y:S01]  /*49f0*/  LDC.64 R114, c[0x0][0x268] ;  /* 0x00009a00ff727b82 */ /* 0x000e220000000a00 */
[----:B------:R-:W-:Y:S01]  /*4a00*/  BSSY B0, `(.L_x_154) ;  /* 0x000003a000007945 */ /* 0x000fe20003800000 */
[----:B-1----:R-:W-:Y:S01]  /*4a10*/  @!P0 FADD.FTZ R69, R69, R123 ;  /* 0x0000007b45458221 */ /* 0x002fe20000010000 */
[----:B------:R-:W1:Y:S01]  /*4a20*/  SHFL.DOWN PT, R121, R68, 0x4, 0x1f ;  /* 0x08801f0044797f89 */ /* 0x000e6200000e0000 */
[----:B------:R-:W-:Y:S01]  /*4a30*/  ISETP.GT.AND P0, PT, R4, 0x1b, PT ;  /* 0x0000001b0400780c */ /* 0x000fe20003f04270 */
[----:B------:R-:W-:-:S02]  /*4a40*/  IMAD R108, R108, 0xe, R81 ;  /* 0x0000000e6c6c7824 */ /* 0x000fc400078e0251 */
[----:B------:R-:W2:Y:S04]  /*4a50*/  SHFL.DOWN PT, R123, R69, 0x4, 0x1f ;  /* 0x08801f00457b7f89 */ /* 0x000ea800000e0000 */
[----:B------:R-:W-:Y:S06]  /*4a60*/  STS.128 [R109], R64 ;  /* 0x000000406d007388 */ /* 0x000fec0000000c00 */
[----:B-1----:R-:W-:Y:S01]  /*4a70*/  @!P0 FADD.FTZ R68, R68, R121 ;  /* 0x0000007944448221 */ /* 0x002fe20000010000 */
[----:B--2---:R-:W-:-:S04]  /*4a80*/  @!P0 FADD.FTZ R69, R69, R123 ;  /* 0x0000007b45458221 */ /* 0x004fc80000010000 */
[----:B------:R-:W1:Y:S01]  /*4a90*/  SHFL.DOWN PT, R121, R68, 0x8, 0x1f ;  /* 0x09001f0044797f89 */ /* 0x000e6200000e0000 */
[----:B------:R-:W-:-:S03]  /*4aa0*/  ISETP.GT.AND P0, PT, R4, 0x17, PT ;  /* 0x000000170400780c */ /* 0x000fc60003f04270 */
[----:B------:R-:W2:Y:S10]  /*4ab0*/  SHFL.DOWN PT, R123, R69, 0x8, 0x1f ;  /* 0x09001f00457b7f89 */ /* 0x000eb400000e0000 */
[----:B-1----:R-:W-:Y:S01]  /*4ac0*/  @!P0 FADD.FTZ R68, R68, R121 ;  /* 0x0000007944448221 */ /* 0x002fe20000010000 */
[----:B--2---:R-:W-:-:S04]  /*4ad0*/  @!P0 FADD.FTZ R69, R69, R123 ;  /* 0x0000007b45458221 */ /* 0x004fc80000010000 */
[----:B------:R-:W1:Y:S01]  /*4ae0*/  SHFL.DOWN PT, R121, R68, 0x10, 0x1f ;  /* 0x0a001f0044797f89 */ /* 0x000e6200000e0000 */
[----:B------:R-:W-:-:S03]  /*4af0*/  ISETP.GT.AND P0, PT, R4, 0xf, PT ;  /* 0x0000000f0400780c */ /* 0x000fc60003f04270 */
[----:B------:R-:W2:Y:S10]  /*4b00*/  SHFL.DOWN PT, R123, R69, 0x10, 0x1f ;  /* 0x0a001f00457b7f89 */ /* 0x000eb400000e0000 */
[----:B-1----:R-:W-:Y:S01]  /*4b10*/  @!P0 FADD.FTZ R68, R68, R121 ;  /* 0x0000007944448221 */ /* 0x002fe20000010000 */
[----:B--2---:R-:W-:Y:S01]  /*4b20*/  @!P0 FADD.FTZ R69, R69, R123 ;  /* 0x0000007b45458221 */ /* 0x004fe20000010000 */
[----:B------:R-:W-:-:S13]  /*4b30*/  ISETP.NE.AND P0, PT, R4, RZ, PT ;  /* 0x000000ff0400720c */ /* 0x000fda0003f05270 */
[----:B------:R1:W-:Y:S01]  /*4b40*/  @!P0 STS.64 [R6+0x10], R68 ;  /* 0x0000104406008388 */ /* 0x0003e20000000a00 */
[----:B------:R-:W-:Y:S01]  /*4b50*/  BAR.SYNC.DEFER_BLOCKING 0x0 ;  /* 0x0000000000007b1d */ /* 0x000fe20000010000 */
[----:B------:R-:W-:-:S13]  /*4b60*/  ISETP.NE.AND P0, PT, R81, RZ, PT ;  /* 0x000000ff5100720c */ /* 0x000fda0003f05270 */
[----:B01----:R-:W-:Y:S05]  /*4b70*/  @P0 BRA `(.L_x_155) ;  /* 0x0000000000880947 */ /* 0x003fea0003800000 */
[----:B------:R-:W-:-:S09]  /*4b80*/  ULEA UR5, UR11, UR6, 0x18 ;  /* 0x000000060b057291 */ /* 0x000fd2000f8ec03f */
[----:B------:R-:W0:Y:S04]  /*4b90*/  LDS.64 R44, [UR5+0x18] ;  /* 0x00001805ff2c7984 */ /* 0x000e280008000a00 */
[----:B------:R-:W1:Y:S04]  /*4ba0*/  LDS.128 R24, [UR5+0x20] ;  /* 0x00002005ff187984 */ /* 0x000e680008000c00 */
[----:B------:R-:W2:Y:S04]  /*4bb0*/  LDS.128 R40, [UR5+0x30] ;  /* 0x00003005ff287984 */ /* 0x000ea80008000c00 */
[----:B------:R-:W3:Y:S04]  /*4bc0*/  LDS.128 R36, [UR5+0x40] ;  /* 0x00004005ff247984 */ /* 0x000ee80008000c00 */
[----:B------:R-:W4:Y:S04]  /*4bd0*/  LDS.128 R32, [UR5+0x50] ;  /* 0x00005005ff207984 */ /* 0x000f280008000c00 */
[----:B------:R-:W5:Y:S01]  /*4be0*/  LDS.128 R28, [UR5+0x60] ;  /* 0x00006005ff1c7984 */ /* 0x000f620008000c00 */
[----:B0-----:R-:W-:Y:S01]  /*4bf0*/  FADD.FTZ R47, R68, R44 ;  /* 0x0000002c442f7221 */ /* 0x001fe20000010000 */
[----:B------:R-:W-:-:S03]  /*4c00*/  FADD.FTZ R48, R69, R45 ;  /* 0x0000002d45307221 */ /* 0x000fc60000010000 */
[----:B-1----:R-:W-:Y:S01]  /*4c10*/  FADD.FTZ R49, R47, R24 ;  /* 0x000000182f317221 */ /* 0x002fe20000010000 */
[----:B------:R-:W-:Y:S01]  /*4c20*/  FADD.FTZ R48, R48, R25 ;  /* 0x0000001930307221 */ /* 0x000fe20000010000 */
[----:B------:R-:W0:Y:S02]  /*4c30*/  LDS.128 R44, [UR5+0x70] ;  /* 0x00007005ff2c7984 */ /* 0x000e240008000c00 */
[----:B------:R-:W-:Y:S01]  /*4c40*/  FADD.FTZ R49, R49, R26 ;  /* 0x0000001a31317221 */ /* 0x000fe20000010000 */
[----:B------:R-:W-:-:S03]  /*4c50*/  FADD.FTZ R48, R48, R27 ;  /* 0x0000001b30307221 */ /* 0x000fc60000010000 */
        /* <DEDUP_REMOVED lines=12> */
[----:B-----5:R-:W-:Y:S01]  /*4d20*/  FADD.FTZ R49, R49, R28 ;  /* 0x0000001c31317221 */ /* 0x020fe20000010000 */
[----:B------:R-:W-:-:S03]  /*4d30*/  FADD.FTZ R48, R48, R29 ;  /* 0x0000001d30307221 */ /* 0x000fc60000010000 */
[----:B------:R-:W-:Y:S01]  /*4d40*/  FADD.FTZ R49, R49, R30 ;  /* 0x0000001e31317221 */ /* 0x000fe20000010000 */
[----:B------:R-:W-:-:S03]  /*4d50*/  FADD.FTZ R48, R48, R31 ;  /* 0x0000001f30307221 */ /* 0x000fc60000010000 */
[----:B0-----:R-:W-:Y:S01]  /*4d60*/  FADD.FTZ R49, R49, R44 ;  /* 0x0000002c31317221 */ /* 0x001fe20000010000 */
[----:B------:R-:W-:-:S03]  /*4d70*/  FADD.FTZ R48, R48, R45 ;  /* 0x0000002d30307221 */ /* 0x000fc60000010000 */
[----:B------:R-:W-:Y:S01]  /*4d80*/  FADD.FTZ R68, R49, R46 ;  /* 0x0000002e31447221 */ /* 0x000fe20000010000 */
[----:B------:R-:W-:-:S07]  /*4d90*/  FADD.FTZ R69, R48, R47 ;  /* 0x0000002f30457221 */ /* 0x000fce0000010000 */
.L_x_155:
[----:B------:R-:W-:Y:S05]  /*4da0*/  BSYNC B0 ;  /* 0x0000000000007941 */ /* 0x000fea0003800000 */
.L_x_154:
        /* <DEDUP_REMOVED lines=10> */
[----:B------:R-:W4:Y:S04]  /*4e50*/  LDS.128 R48, [R109+0x460] ;  /* 0x000460006d307984 */ /* 0x000f280000000c00 */
[----:B------:R-:W5:Y:S04]  /*4e60*/  LDS.128 R44, [R109+0x540] ;  /* 0x000540006d2c7984 */ /* 0x000f680000000c00 */
[----:B------:R-:W5:Y:S04]  /*4e70*/  LDS.128 R40, [R109+0x620] ;  /* 0x000620006d287984 */ /* 0x000f680000000c00 */
[----:B------:R-:W5:Y:S04]  /*4e80*/  LDS.128 R36, [R109+0x700] ;  /* 0x000700006d247984 */ /* 0x000f680000000c00 */
[----:B------:R-:W5:Y:S01]  /*4e90*/  LDS.128 R32, [R109+0x7e0] ;  /* 0x0007e0006d207984 */ /* 0x000f620000000c00 */
        /* <DEDUP_REMOVED lines=24> */
[----:B-----5:R-:W-:Y:S01]  /*5020*/  FADD.FTZ R61, R61, R44 ;  /* 0x0000002c3d3d7221 */ /* 0x020fe20000010000 */
[----:B------:R-:W4:Y:S01]  /*5030*/  LDS.128 R48, [R109+0xc40] ;  /* 0x000c40006d307984 */ /* 0x000f220000000c00 */
[----:B------:R-:W-:Y:S01]  /*5040*/  FADD.FTZ R60, R60, R45 ;  /* 0x0000002d3c3c7221 */ /* 0x000fe20000010000 */
[----:B------:R-:W-:Y:S01]  /*5050*/  FADD.FTZ R63, R63, R46 ;  /* 0x0000002e3f3f7221 */ /* 0x000fe20000010000 */
[----:B------:R-:W-:Y:S01]  /*5060*/  FADD.FTZ R62, R62, R47 ;  /* 0x0000002f3e3e7221 */ /* 0x000fe20000010000 */
[----:B------:R-:W-:Y:S01]  /*5070*/  FADD.FTZ R61, R61, R40 ;  /* 0x000000283d3d7221 */ /* 0x000fe20000010000 */
[----:B------:R-:W5:Y:S01]  /*5080*/  LDS.128 R44, [R109+0xd20] ;  /* 0x000d20006d2c7984 */ /* 0x000f620000000c00 */
        /* <DEDUP_REMOVED lines=13> */
[----:B------:R-:W-:Y:S01]  /*5160*/  LDS.128 R64, [R109+0x1180] ;  /* 0x001180006d407984 */ /* 0x000fe20000000c00 */
[----:B0-----:R-:W-:Y:S01]  /*5170*/  FADD.FTZ R61, R61, R28 ;  /* 0x0000001c3d3d7221 */ /* 0x001fe20000010000 */
[----:B------:R-:W-:Y:S01]  /*5180*/  FADD.FTZ R60, R60, R29 ;  /* 0x0000001d3c3c7221 */ /* 0x000fe20000010000 */
[----:B------:R-:W-:Y:S01]  /*5190*/  FADD.FTZ R63, R63, R30 ;  /* 0x0000001e3f3f7221 */ /* 0x000fe20000010000 */
[----:B------:R-:W0:Y:S01]  /*51a0*/  LDS.128 R32, [R109+0xfc0] ;  /* 0x000fc0006d207984 */ /* 0x000e220000000c00 */
[----:B------:R-:W-:Y:S01]  /*51b0*/  FADD.FTZ R62, R62, R31 ;  /* 0x0000001f3e3e7221 */ /* 0x000fe20000010000 */
[----:B-1----:R-:W-:Y:S01]  /*51c0*/  FADD.FTZ R61, R61, R56 ;  /* 0x000000383d3d7221 */ /* 0x002fe20000010000 */
[----:B------:R-:W-:Y:S01]  /*51d0*/  FADD.FTZ R60, R60, R57 ;  /* 0x000000393c3c7221 */ /* 0x000fe20000010000 */
[----:B------:R-:W1:Y:S01]  /*51e0*/  LDS.128 R28, [R109+0x10a0] ;  /* 0x0010a0006d1c7984 */ /* 0x000e620000000c00 */
        /* <DEDUP_REMOVED lines=10> */
[----:B------:R-:W2:Y:S01]  /*5290*/  LDS.128 R24, [R109+0x1260] ;  /* 0x001260006d187984 */ /* 0x000ea20000000c00 */
[----:B------:R-:W-:Y:S01]  /*52a0*/  FADD.FTZ R52, R62, R55 ;  /* 0x000000373e347221 */ /* 0x000fe20000010000 */
[----:B----4-:R-:W-:Y:S01]  /*52b0*/  FADD.FTZ R53, R61, R48 ;  /* 0x000000303d357221 */ /* 0x010fe20000010000 */
[----:B------:R-:W-:Y:S01]  /*52c0*/  FADD.FTZ R48, R60, R49 ;  /* 0x000000313c307221 */ /* 0x000fe20000010000 */
[----:B------:R-:W-:Y:S01]  /*52d0*/  FADD.FTZ R49, R63, R50 ;  /* 0x000000323f317221 */ /* 0x000fe20000010000 */
[----:B------:R-:W-:Y:S01]  /*52e0*/  FADD.FTZ R52, R52, R51 ;  /* 0x0000003334347221 */ /* 0x000fe20000010000 */
[----:B------:R-:W3:Y:S01]  /*52f0*/  LDS.128 R60, [R109+0x1340] ;  /* 0x001340006d3c7984 */ /* 0x000ee20000000c00 */
[----:B-----5:R-:W-:Y:S01]  /*5300*/  FADD.FTZ R53, R53, R44 ;  /* 0x0000002c35357221 */ /* 0x020fe20000010000 */
[----:B------:R-:W-:Y:S01]  /*5310*/  FADD.FTZ R48, R48, R45 ;  /* 0x0000002d30307221 */ /* 0x000fe20000010000 */
[----:B------:R-:W-:Y:S01]  /*5320*/  FADD.FTZ R49, R49, R46 ;  /* 0x0000002e31317221 */ /* 0x000fe20000010000 */
[----:B------:R-:W-:Y:S01]  /*5330*/  FADD.FTZ R44, R52, R47 ;  /* 0x0000002f342c7221 */ /* 0x000fe20000010000 */
[----:B------:R-:W-:Y:S01]  /*5340*/  FADD.FTZ R45, R53, R40 ;  /* 0x00000028352d7221 */ /* 0x000fe20000010000 */
[----:B------:R-:W-:Y:S01]  /*5350*/  FADD.FTZ R40, R48, R41 ;  /* 0x0000002930287221 */ /* 0x000fe20000010000 */
[----:B------:R-:W4:Y:S01]  /*5360*/  LDS.128 R52, [R109+0x1500] ;  /* 0x001500006d347984 */ /* 0x000f220000000c00 */
[----:B------:R-:W-:Y:S01]  /*5370*/  FADD.FTZ R41, R49, R42 ;  /* 0x0000002a31297221 */ /* 0x000fe20000010000 */
[----:B------:R-:W-:Y:S01]  /*5380*/  FADD.FTZ R42, R44, R43 ;  /* 0x0000002b2c2a7221 */ /* 0x000fe20000010000 */
[----:B------:R-:W-:Y:S01]  /*5390*/  FADD.FTZ R43, R45, R36 ;  /* 0x000000242d2b7221 */ /* 0x000fe20000010000 */
[----:B------:R-:W5:Y:S01]  /*53a0*/  LDS.128 R48, [R109+0x15e0] ;  /* 0x0015e0006d307984 */ /* 0x000f620000000c00 */
[----:B------:R-:W-:Y:S01]  /*53b0*/  FADD.FTZ R40, R40, R37 ;  /* 0x0000002528287221 */ /* 0x000fe20000010000 */
[----:B------:R-:W-:Y:S01]  /*53c0*/  FADD.FTZ R37, R41, R38 ;  /* 0x0000002629257221 */ /* 0x000fe20000010000 */
[----:B------:R-:W-:Y:S01]  /*53d0*/  FADD.FTZ R36, R42, R39 ;  /* 0x000000272a247221 */ /* 0x000fe20000010000 */
[----:B------:R-:W5:Y:S01]  /*53e0*/  LDS.128 R44, [R109+0x16c0] ;  /* 0x0016c0006d2c7984 */ /* 0x000f620000000c00 */
        /* <DEDUP_REMOVED lines=10> */
[----:B------:R-:W-:Y:S01]  /*5490*/  FADD.FTZ R117, R117, R64 ;  /* 0x0000004075757221 */ /* 0x000fe20000010000 */
[----:B------:R-:W1:Y:S01]  /*54a0*/  LDS.128 R32, [R109+0x1960] ;  /* 0x001960006d207984 */ /* 0x000e620000000c00 */
[----:B------:R-:W-:Y:S01]  /*54b0*/  FADD.FTZ R64, R28, R65 ;  /* 0x000000411c407221 */ /* 0x000fe20000010000 */
[----:B------:R-:W-:Y:S01]  /*54c0*/  FADD.FTZ R119, R29, R66 ;  /* 0x000000421d777221 */ /* 0x000fe20000010000 */
[----:B------:R-:W-:Y:S01]  /*54d0*/  FADD.FTZ R116, R116, R67 ;  /* 0x0000004374747221 */ /* 0x000fe20000010000 */
[----:B------:R-:W1:Y:S01]  /*54e0*/  LDS.128 R28, [R109+0x1a40] ;  /* 0x001a40006d1c7984 */ /* 0x000e620000000c00 */
[----:B--2---:R-:W-:Y:S01]  /*54f0*/  FADD.FTZ R117, R117, R24 ;  /* 0x0000001875757221 */ /* 0x004fe20000010000 */
[----:B------:R-:W-:Y:S01]  /*5500*/  FADD.FTZ R24, R64, R25 ;  /* 0x0000001940187221 */ /* 0x000fe20000010000 */
[----:B------:R-:W-:Y:S01]  /*5510*/  FADD.FTZ R119, R119, R26 ;  /* 0x0000001a77777221 */ /* 0x000fe20000010000 */
[----:B------:R-:W2:Y:S01]  /*5520*/  LDS.128 R64, [R109+0x1b20] ;  /* 0x001b20006d407984 */ /* 0x000ea20000000c00 */
[----:B------:R-:W-:Y:S01]  /*5530*/  FADD.FTZ R116, R116, R27 ;  /* 0x0000001b74747221 */ /* 0x000fe20000010000 */
[----:B---3--:R-:W-:Y:S01]  /*5540*/  FADD.FTZ R117, R117, R60 ;  /* 0x0000003c75757221 */ /* 0x008fe20000010000 */
[----:B------:R-:W-:Y:S01]  /*5550*/  FADD.FTZ R24, R24, R61 ;  /* 0x0000003d18187221 */ /* 0x000fe20000010000 */
[----:B------:R-:W-:Y:S01]  /*5560*/  FADD.FTZ R119, R119, R62 ;  /* 0x0000003e77777221 */ /* 0x000fe20000010000 */
[----:B------:R-:W-:Y:S01]  /*5570*/  FADD.FTZ R116, R116, R63 ;  /* 0x0000003f74747221 */ /* 0x000fe20000010000 */
[----:B------:R-:W-:Y:S01]  /*5580*/  FADD.FTZ R117, R117, R56 ;  /* 0x0000003875757221 */ /* 0x000fe20000010000 */
[----:B------:R-:W-:Y:S01]  /*5590*/  FADD.FTZ R24, R24, R57 ;  /* 0x0000003918187221 */ /* 0x000fe20000010000 */
[----:B------:R-:W-:Y:S01]  /*55a0*/  FADD.FTZ R119, R119, R58 ;  /* 0x0000003a77777221 */ /* 0x000fe20000010000 */
[----:B------:R-:W-:Y:S01]  /*55b0*/  FADD.FTZ R116, R116, R59 ;  /* 0x0000003b74747221 */ /* 0x000fe20000010000 */
[----:B----4-:R-:W-:Y:S01]  /*55c0*/  FADD.FTZ R117, R117, R52 ;  /* 0x0000003475757221 */ /* 0x010fe20000010000 */
[----:B------:R-:W-:Y:S01]  /*55d0*/  FADD.FTZ R24, R24, R53 ;  /* 0x0000003518187221 */ /* 0x000fe20000010000 */
[----:B------:R-:W-:Y:S01]  /*55e0*/  FADD.FTZ R119, R119, R54 ;  /* 0x0000003677777221 */ /* 0x000fe20000010000 */
[----:B------:R-:W-:Y:S01]  /*55f0*/  FADD.FTZ R116, R116, R55 ;  /* 0x0000003774747221 */ /* 0x000fe20000010000 */
[----:B-----5:R-:W-:Y:S01]  /*5600*/  FADD.FTZ R117, R117, R48 ;  /* 0x0000003075757221 */ /* 0x020fe20000010000 */
[----:B------:R-:W-:Y:S01]  /*5610*/  FADD.FTZ R24, R24, R49 ;  /* 0x0000003118187221 */ /* 0x000fe20000010000 */
[----:B------:R-:W-:Y:S01]  /*5620*/  FADD.FTZ R119, R119, R50 ;  /* 0x0000003277777221 */ /* 0x000fe20000010000 */
[----:B------:R-:W-:Y:S01]  /*5630*/  FADD.FTZ R116, R116, R51 ;  /* 0x0000003374747221 */ /* 0x000fe20000010000 */
[----:B------:R-:W-:Y:S01]  /*5640*/  FADD.FTZ R117, R117, R44 ;  /* 0x0000002c75757221 */ /* 0x000fe20000010000 */
[----:B------:R-:W-:Y:S01]  /*5650*/  FADD.FTZ R24, R24, R45 ;  /* 0x0000002d18187221 */ /* 0x000fe20000010000 */
[----:B------:R-:W-:Y:S01]  /*5660*/  FADD.FTZ R119, R119, R46 ;  /* 0x0000002e77777221 */ /* 0x000fe20000010000 */
[----:B------:R-:W-:Y:S01]  /*5670*/  FADD.FTZ R116, R116, R47 ;  /* 0x0000002f74747221 */ /* 0x000fe20000010000 */
        /* <DEDUP_REMOVED lines=20> */
.L_x_157:
[----:B------:R-:W-:Y:S05]  /*57c0*/  BSYNC B0 ;  /* 0x0000000000007941 */ /* 0x000fea0003800000 */
.L_x_156:
[----:B------:R-:W-:Y:S01]  /*57d0*/  BSSY B0, `(.L_x_158) ;  /* 0x0000010000007945 */ /* 0x000fe20003800000 */
[----:B------:R-:W-:Y:S01]  /*57e0*/  PRMT R27, R105, 0x7632, R27 ;  /* 0x00007632691b7816 */ /* 0x000fe2000000001b */
[----:B------:R-:W-:Y:S01]  /*57f0*/  IMAD.WIDE R108, R108, 0x4, R114 ;  /* 0x000000046c6c7825 */ /* 0x000fe200078e0272 */
[----:B------:R-:W-:Y:S01]  /*5800*/  PRMT R26, R104, 0x7632, R26 ;  /* 0x00007632681a7816 */ /* 0x000fe2000000001a */
[----:B------:R-:W-:Y:S06]  /*5810*/  @P6 BRA `(.L_x_159) ;  /* 0x00000000002c6947 */ /* 0x000fec0003800000 */
[----:B------:R-:W0:Y:S01]  /*5820*/  LDC.64 R24, c[0x0][0x288] ;  /* 0x0000a200ff187b82 */ /* 0x000e220000000a00 */
[-C--:B------:R-:W-:Y:S01]  /*5830*/  LEA R32, P6, R8, R108.reuse, 0x2 ;  /* 0x0000006c08207211 */ /* 0x080fe200078c10ff */
[----:B------:R1:W-:Y:S03]  /*5840*/  REDG.E.ADD.F32.FTZ.RN.STRONG.GPU desc[UR8][R108.64], R64 ;  /* 0x000000406c0079a6 */ /* 0x0003e6000c10f388 */
[----:B------:R-:W-:Y:S02]  /*5850*/  IADD3.X R33, R109, R11, RZ, P6, !PT ;  /* 0x0000000b6d217210 */ /* 0x000fe400037fe4ff */
[----:B------:R-:W-:-:S03]  /*5860*/  LEA R28, P6, R10, R108, 0x2 ;  /* 0x0000006c0a1c7211 */ /* 0x000fc600078c10ff */
[----:B------:R1:W-:Y:S01]  /*5870*/  REDG.E.ADD.F32.FTZ.RN.STRONG.GPU desc[UR8][R32.64], R65 ;  /* 0x00000041200079a6 */ /* 0x0003e2000c10f388 */
[----:B------:R-:W-:Y:S02]  /*5880*/  IADD3.X R29, R109, R12, RZ, P6, !PT ;  /* 0x0000000c6d1d7210 */ /* 0x000fe400037fe4ff */
[----:B0-----:R-:W-:-:S04]  /*5890*/  LEA R30, P6, R24, R108, 0x2 ;  /* 0x0000006c181e7211 */ /* 0x001fc800078c10ff */
[----:B------:R-:W-:-:S05]  /*58a0*/  LEA.HI.X R31, R24, R109, R25, 0x2, P6 ;  /* 0x0000006d181f7211 */ /* 0x000fca00030f1419 */
[----:B------:R1:W-:Y:S04]  /*58b0*/  REDG.E.ADD.F32.FTZ.RN.STRONG.GPU desc[UR8][R30.64], R66 ;  /* 0x000000421e0079a6 */ /* 0x0003e8000c10f388 */
[----:B------:R1:W-:Y:S02]  /*58c0*/  REDG.E.ADD.F32.FTZ.RN.STRONG.GPU desc[UR8][R28.64], R67 ;  /* 0x000000431c0079a6 */ /* 0x0003e4000c10f388 */
.L_x_159:
[----:B------:R-:W-:Y:S05]  /*58d0*/  BSYNC B0 ;  /* 0x0000000000007941 */ /* 0x000fea0003800000 */
.L_x_158:
[----:B------:R-:W-:Y:S02]  /*58e0*/  ISETP.GE.U32.AND P6, PT, R2, 0x2, PT ;  /* 0x000000020200780c */ /* 0x000fe40003fc6070 */
        /* <DEDUP_REMOVED lines=22> */
[----:B-1----:R-:W-:-:S02]  /*5a50*/  PRMT R33, R72, 0x7632, R33 ;  /* 0x0000763248217816 */ /* 0x002fc40000000021 */
[----:B------:R-:W-:Y:S02]  /*5a60*/  PRMT R32, R17, 0x7632, R32 ;  /* 0x0000763211207816 */ /* 0x000fe40000000020 */
[----:B------:R-:W-:Y:S02]  /*5a70*/  PRMT R31, R13, 0x7632, R31 ;  /* 0x000076320d1f7816 */ /* 0x000fe4000000001f */
[----:B------:R-:W-:Y:S02]  /*5a80*/  PRMT R30, R14, 0x7632, R30 ;  /* 0x000076320e1e7816 */ /* 0x000fe4000000001e */
[----:B------:R-:W-:Y:S02]  /*5a90*/  PRMT R29, R15, 0x7632, R29 ;  /* 0x000076320f1d7816 */ /* 0x000fe4000000001d */
[----:B------:R-:W-:Y:S02]  /*5aa0*/  PRMT R28, R16, 0x7632, R28 ;  /* 0x00007632101c7816 */ /* 0x000fe4000000001c */
[----:B------:R-:W-:-:S02]  /*5ab0*/  PRMT R53, R102, 0x7632, R53 ;  /* 0x0000763266357816 */ /* 0x000fc40000000035 */
[----:B------:R-:W-:Y:S01]  /*5ac0*/  PRMT R52, R99, 0x7632, R52 ;  /* 0x0000763263347816 */ /* 0x000fe20000000034 */
[----:B------:R-:W-:Y:S06]  /*5ad0*/  @!P6 BRA `(.L_x_160) ;  /* 0x0000001000a8e947 */ /* 0x000fec0003800000 */
[----:B------:R-:W0:Y:S01]  /*5ae0*/  LDC.64 R24, c[0x0][0x258] ;  /* 0x00009600ff187b82 */ /* 0x000e220000000a00 */
[----:B------:R-:W-:-:S05]  /*5af0*/  LOP3.LUT R58, R73, 0x1, RZ, 0xc0, !PT ;  /* 0x00000001493a7812 */ /* 0x000fca00078ec0ff */
[----:B------:R-:W-:Y:S02]  /*5b00*/  IMAD R59, R58, R9, RZ ;  /* 0x000000093a3b7224 */ /* 0x000fe400078e02ff */
[----:B------:R-:W1:Y:S02]  /*5b10*/  LDC.64 R60, c[0x0][0x260] ;  /* 0x00009800ff3c7b82 */ /* 0x000e640000000a00 */
[C---:B------:R-:W-:Y:S01]  /*5b20*/  IMAD R58, R59.reuse, R2, RZ ;  /* 0x000000023b3a7224 */ /* 0x040fe200078e02ff */
[----:B------:R-:W-:-:S04]  /*5b30*/  IADD3 R59, R59, R0, RZ ;  /* 0x000000003b3b7210 */ /* 0x000fc80007ffe0ff */
[----:B------:R-:W-:Y:S01]  /*5b40*/  SHF.L.U32 R63, R58, 0x1, RZ ;  /* 0x000000013a3f7819 */ /* 0x000fe200000006ff */
[----:B0-----:R-:W-:-:S04]  /*5b50*/  IMAD.WIDE.U32 R24, R59, 0x4, R24 ;  /* 0x000000043b187825 */ /* 0x001fc800078e0018 */
[----:B-1----:R-:W-:Y:S01]  /*5b60*/  IMAD.WIDE R60, R63, 0x4, R60 ;  /* 0x000000043f3c7825 */ /* 0x002fe200078e023c */
[----:B------:R-:W-:Y:S06]  /*5b70*/  @P0 BRA `(.L_x_161) ;  /* 0x0000000000680947 */ /* 0x000fec0003800000 */
[----:B------:R-:W0:Y:S01]  /*5b80*/  S2R R4, SR_LANEID ;  /* 0x0000000000047919 */ /* 0x000e220000000000 */
[C---:B------:R-:W-:Y:S01]  /*5b90*/  LEA R58, P6, R79.reuse, R60, 0x3 ;  /* 0x0000003c4f3a7211 */ /* 0x040fe200078c18ff */
[----:B------:R-:W-:Y:S01]  /*5ba0*/  HFMA2.MMA R62, -RZ, RZ, 0, 5.9604644775390625e-08 ;  /* 0x00000001ff3e7435 */ /* 0x000fe200000001ff */
[----:B------:R-:W-:Y:S01]  /*5bb0*/  VOTEU.ANY UR5, UPT, PT ;  /* 0x0000000000057886 */ /* 0x000fe200038e0100 */
[----:B------:R-:W-:Y:S01]  /*5bc0*/  P2R R64, PR, RZ, 0x1 ;  /* 0x00000001ff407803 */ /* 0x000fe20000000000 */
[----:B------:R-:W-:Y:S01]  /*5bd0*/  UPOPC UR6, UR5 ;  /* 0x00000005000672bf */ /* 0x000fe20008000000 */
[----:B------:R-:W-:Y:S01]  /*5be0*/  LEA.HI.X R59, R79, R61, RZ, 0x3, P6 ;  /* 0x0000003d4f3b7211 */ /* 0x000fe200030f1cff */
[----:B------:R-:W-:Y:S01]  /*5bf0*/  UFLO.U32 UR5, UR5 ;  /* 0x00000005000572bd */ /* 0x000fe200080e0000 */
[----:B------:R-:W-:-:S03]  /*5c00*/  LOP3.LUT P6, RZ, R73, 0x2, RZ, 0xc0, !PT ;  /* 0x0000000249ff7812 */ /* 0x000fc600078cc0ff */
[----:B------:R1:W-:Y:S01]  /*5c10*/  STG.E.64 desc[UR8][R58.64], R68 ;  /* 0x000000443a007986 */ /* 0x0003e2000c101b08 */
[----:B------:R-:W-:Y:S02]  /*5c20*/  SEL R65, R2, RZ, !P6 ;  /* 0x000000ff02417207 */ /* 0x000fe40007000000 */
[----:B------:R-:W-:Y:S02]  /*5c30*/  SEL R62, R62, 0xffffffff, !P6 ;  /* 0xffffffff3e3e7807 */ /* 0x000fe40007000000 */
[----:B------:R-:W-:-:S03]  /*5c40*/  ISETP.NE.AND P6, PT, R65, -0x1, PT ;  /* 0xffffffff4100780c */ /* 0x000fc60003fc5270 */
[----:B------:R-:W-:Y:S01]  /*5c50*/  IMAD R63, R62, UR6, RZ ;  /* 0x000000063e3f7c24 */ /* 0x000fe2000f8e02ff */
[----:B0-----:R-:W-:-:S13]  /*5c60*/  ISETP.EQ.U32.AND P0, PT, R4, UR5, PT ;  /* 0x0000000504007c0c */ /* 0x001fda000bf02070 */
[----:B------:R-:W-:Y:S06]  /*5c70*/  @P0 MEMBAR.ALL.GPU ;  /* 0x0000000000000992 */ /* 0x000fec000000a000 */
[----:B------:R-:W-:-:S00]  /*5c80*/  @P0 ERRBAR ;  /* 0x00000000000009ab */ /* 0x000fc00000000000 */
[----:B------:R-:W-:Y:S06]  /*5c90*/  @P0 CGAERRBAR ;  /* 0x00000000000005ab */ /* 0x000fec0000000000 */
[----:B------:R1:W-:Y:S01]  /*5ca0*/  @P0 REDG.E.ADD.S32.STRONG.GPU desc[UR8][R24.64], R63 ;  /* 0x0000003f1800098e */ /* 0x0003e2000c10e388 */
[----:B------:R-:W-:Y:S01]  /*5cb0*/  ISETP.NE.AND P0, PT, R64, RZ, PT ;  /* 0x000000ff4000720c */ /* 0x000fe20003f05270 */
[----:B------:R-:W-:-:S12]  /*5cc0*/  @!P6 BRA `(.L_x_161) ;  /* 0x000000000014e947 */ /* 0x000fd80003800000 */
.L_x_162:
[----:B-1----:R-:W2:Y:S04]  /*5cd0*/  LDG.E.STRONG.GPU R58, desc[UR8][R24.64] ;  /* 0x00000008183a7981 */ /* 0x002ea8000c1ef900 */
[----:B--2---:R-:W-:Y:S01]  /*5ce0*/  CCTL.IVALL ;  /* 0x00000000ff00798f */ /* 0x004fe20002000000 */
[----:B------:R-:W-:Y:S05]  /*5cf0*/  YIELD ;  /* 0x0000000000007946 */ /* 0x000fea0003800000 */
[----:B------:R-:W-:-:S13]  /*5d00*/  ISETP.NE.AND P6, PT, R58, R65, PT ;  /* 0x000000413a00720c */ /* 0x000fda0003fc5270 */
[----:B------:R-:W-:Y:S05]  /*5d10*/  @P6 BRA `(.L_x_162) ;  /* 0xfffffffc00ec6947 */ /* 0x000fea000383ffff */
.L_x_161:
        /* <DEDUP_REMOVED lines=22> */
.L_x_166:
[----:B------:R-:W-:-:S13]  /*5e80*/  ISETP.EQ.OR P6, PT, R59, UR7, P0 ;  /* 0x000000073b007c0c */ /* 0x000fda00087c2670 */
[----:B------:R-:W-:-:S04]  /*5e90*/  @!P6 IMAD R63, R9, R59, R0 ;  /* 0x0000003b093fe224 */ /* 0x000fc800078e0200 */
[----:B------:R-:W-:-:S05]  /*5ea0*/  @!P6 IMAD.WIDE.U32 R62, R63, 0x8, R60 ;  /* 0x000000083f3ee825 */ /* 0x000fca00078e003c */
[----:B------:R-:W2:Y:S01]  /*5eb0*/  @!P6 LDG.E.64 R24, desc[UR8][R62.64] ;  /* 0x000000083e18e981 */ /* 0x000ea2000c1e1b00 */
[----:B------:R-:W-:Y:S01]  /*5ec0*/  IADD3 R65, R59, 0x1, RZ ;  /* 0x000000013b417810 */ /* 0x000fe20007ffe0ff */
[----:B--2---:R-:W-:Y:S01]  /*5ed0*/  @!P6 FADD.FTZ R68, R68, R24 ;  /* 0x000000184444e221 */ /* 0x004fe20000010000 */
[----:B------:R-:W-:Y:S02]  /*5ee0*/  @!P6 FADD.FTZ R69, R69, R25 ;  /* 0x000000194545e221 */ /* 0x000fe40000010000 */
        /* <DEDUP_REMOVED lines=108> */
.L_x_165:
[----:B------:R-:W-:-:S13]  /*65b0*/  ISETP.GT.AND P6, PT, R58, 0x4, PT ;  /* 0x000000043a00780c */ /* 0x000fda0003fc4270 */
[----:B------:R-:W-:Y:S05]  /*65c0*/  @!P6 BRA `(.L_x_167) ;  /* 0x0000000000f4e947 */ /* 0x000fea0003800000 */
        /* <DEDUP_REMOVED lines=61> */
.L_x_167:
[----:B------:R-:W-:-:S04]  /*69a0*/  LOP3.LUT P6, RZ, R83, 0x1, RZ, 0xc0, !PT ;  /* 0x0000000153ff7812 */ /* 0x000fc800078cc0ff */
[----:B------:R-:W-:-:S13]  /*69b0*/  ISETP.NE.OR P6, PT, R58, RZ, P6 ;  /* 0x000000ff3a00720c */ /* 0x000fda00037c5670 */
[----:B------:R-:W-:Y:S05]  /*69c0*/  @!P6 BRA `(.L_x_163) ;  /* 0x00000000007ce947 */ /* 0x000fea0003800000 */
.L_x_164:
        /* <DEDUP_REMOVED lines=31> */
.L_x_163:
[----:B------:R-:W-:-:S13]  /*6bc0*/  ISETP.NE.AND P6, PT, R75, RZ, PT ;  /* 0x000000ff4b00720c */ /* 0x000fda0003fc5270 */
        /* <DEDUP_REMOVED lines=9> */
.L_x_169:
[----:B------:R-:W-:Y:S05]  /*6c60*/  BSYNC B0 ;  /* 0x0000000000007941 */ /* 0x000fea0003800000 */
.L_x_168:
[----:B------:R-:W-:-:S13]  /*6c70*/  ISETP.NE.AND P6, PT, R75, 0x1, PT ;  /* 0x000000014b00780c */ /* 0x000fda0003fc5270 */
[----:B------:R-:W-:Y:S05]  /*6c80*/  @!P6 BRA `(.L_x_160) ;  /* 0x00000000003ce947 */ /* 0x000fea0003800000 */
[----:B------:R-:W-:-:S04]  /*6c90*/  IADD3 R63, R59, 0x1, RZ ;  /* 0x000000013b3f7810 */ /* 0x000fc80007ffe0ff */
[----:B------:R-:W-:-:S13]  /*6ca0*/  ISETP.EQ.OR P6, PT, R63, UR7, P0 ;  /* 0x000000073f007c0c */ /* 0x000fda00087c2670 */
[----:B------:R-:W-:-:S04]  /*6cb0*/  @!P6 IMAD R63, R63, R9, R0 ;  /* 0x000000093f3fe224 */ /* 0x000fc800078e0200 */
[----:B------:R-:W-:-:S05]  /*6cc0*/  @!P6 IMAD.WIDE.U32 R62, R63, 0x8, R60 ;  /* 0x000000083f3ee825 */ /* 0x000fca00078e003c */
[----:B------:R-:W2:Y:S02]  /*6cd0*/  @!P6 LDG.E.64 R24, desc[UR8][R62.64] ;  /* 0x000000083e18e981 */ /* 0x000ea4000c1e1b00 */
[----:B--2---:R-:W-:Y:S01]  /*6ce0*/  @!P6 FADD.FTZ R69, R69, R25 ;  /* 0x000000194545e221 */ /* 0x004fe20000010000 */
[----:B------:R-:W-:Y:S01]  /*6cf0*/  IADD3 R25, R59, 0x2, RZ ;  /* 0x000000023b197810 */ /* 0x000fe20007ffe0ff */
[----:B------:R-:W-:-:S03]  /*6d00*/  @!P6 FADD.FTZ R68, R68, R24 ;  /* 0x000000184444e221 */ /* 0x000fc60000010000 */
[----:B------:R-:W-:-:S04]  /*6d10*/  ISETP.EQ.OR P6, PT, R25, UR7, P0 ;  /* 0x0000000719007c0c */ /* 0x000fc800087c2670 */
[----:B------:R-:W-:-:S13]  /*6d20*/  ISETP.EQ.OR P6, PT, R75, 0x2, P6 ;  /* 0x000000024b00780c */ /* 0x000fda00037c2670 */
[----:B------:R-:W-:-:S04]  /*6d30*/  @!P6 IMAD R25, R25, R9, R0 ;  /* 0x000000091919e224 */ /* 0x000fc800078e0200 */
[----:B------:R-:W-:-:S06]  /*6d40*/  @!P6 IMAD.WIDE.U32 R24, R25, 0x8, R60 ;  /* 0x000000081918e825 */ /* 0x000fcc00078e003c */
[----:B------:R-:W2:Y:S02]  /*6d50*/  @!P6 LDG.E.64 R24, desc[UR8][R24.64] ;  /* 0x000000081818e981 */ /* 0x000ea4000c1e1b00 */
[----:B--2---:R-:W-:Y:S01]  /*6d60*/  @!P6 FADD.FTZ R68, R68, R24 ;  /* 0x000000184444e221 */ /* 0x004fe20000010000 */
[----:B------:R-:W-:-:S07]  /*6d70*/  @!P6 FADD.FTZ R69, R69, R25 ;  /* 0x000000194545e221 */ /* 0x000fce0000010000 */
.L_x_160:
[----:B------:R-:W0:Y:S01]  /*6d80*/  S2UR UR6, SR_CgaCtaId ;  /* 0x00000000000679c3 */ /* 0x000e220000008800 */
[----:B------:R-:W-:Y:S01]  /*6d90*/  UMOV UR5, 0x400 ;  /* 0x0000040000057882 */ /* 0x000fe20000000000 */
[----:B------:R-:W-:Y:S02]  /*6da0*/  ISETP.NE.AND P6, PT, RZ, UR10, PT ;  /* 0x0000000aff007c0c */ /* 0x000fe4000bfc5270 */
[----:B-1----:R-:W-:Y:S02]  /*6db0*/  SHF.R.U32.HI R58, RZ, 0x1, R81 ;  /* 0x00000001ff3a7819 */ /* 0x002fe40000011651 */
[----:B------:R-:W-:Y:S02]  /*6dc0*/  SHF.L.U32 R105, R105, 0x10, RZ ;  /* 0x0000001069697819 */ /* 0x000fe400000006ff */
[----:B------:R-:W1:Y:S01]  /*6dd0*/  LDC R60, c[0x0][0x2ac] ;  /* 0x0000ab00ff3c7b82 */ /* 0x000e620000000800 */
[----:B------:R-:W-:Y:S01]  /*6de0*/  SHF.L.U32 R27, R27, 0x10, RZ ;  /* 0x000000101b1b7819 */ /* 0x000fe200000006ff */
[----:B------:R-:W-:Y:S01]  /*6df0*/  IMAD.WIDE.U32 R58, R58, -0x6db6db6d, RZ ;  /* 0x924924933a3a7825 */ /* 0x000fe200078e00ff */
[----:B------:R-:W-:-:S02]  /*6e00*/  SHF.L.U32 R65, R104, 0x10, RZ ;  /* 0x0000001068417819 */ /* 0x000fc400000006ff */
[----:B------:R-:W-:Y:S01]  /*6e10*/  SHF.L.U32 R62, R26, 0x10, RZ ;  /* 0x000000101a3e7819 */ /* 0x000fe200000006ff */
[----:B------:R-:W-:Y:S01]  /*6e20*/  FADD.FTZ R64, -R18, R27 ;  /* 0x0000001b12407221 */ /* 0x000fe20000010100 */
[----:B------:R-:W-:Y:S02]  /*6e30*/  SHF.R.U32.HI R59, RZ, 0x2, R59 ;  /* 0x00000002ff3b7819 */ /* 0x000fe4000001163b */
[----:B------:R-:W-:Y:S01]  /*6e40*/  SHF.L.U32 R63, R106, 0x10, RZ ;  /* 0x000000106a3f7819 */ /* 0x000fe200000006ff */
[----:B------:R-:W-:Y:S01]  /*6e50*/  FMUL.FTZ R64, R64, R107 ;  /* 0x0000006b40407220 */ /* 0x000fe20000410000 */
[----:B------:R-:W-:Y:S01]  /*6e60*/  SHF.L.U32 R57, R57, 0x10, RZ ;  /* 0x0000001039397819 */ /* 0x000fe200000006ff */
[----:B0-----:R-:W-:-:S09]  /*6e70*/  ULEA UR5, UR6, UR5, 0x18 ;  /* 0x0000000506057291 */ /* 0x001fd2000f8ec03f */
[----:B------:R-:W-:Y:S01]  /*6e80*/  @!P0 STS.64 [UR5+0x88], R68 ;  /* 0x00008844ff008988 */ /* 0x000fe20008000a05 */
[----:B------:R-:W-:Y:S06]  /*6e90*/  BAR.SYNC.DEFER_BLOCKING 0x0 ;  /* 0x0000000000007b1d */ /* 0x000fec0000010000 */
[----:B------:R-:W0:Y:S01]  /*6ea0*/  LDS.64 R24, [UR5+0x88] ;  /* 0x00008805ff187984 */ /* 0x000e220008000a00 */
[----:B------:R-:W-:Y:S02]  /*6eb0*/  ULDC UR5, c[0x0][0x2bc] ;  /* 0x0000af0000057ab9 */ /* 0x000fe40000000800 */
[----:B0-----:R-:W-:Y:S01]  /*6ec0*/  FMUL.FTZ R58, R24, UR5 ;  /* 0x00000005183a7c20 */ /* 0x001fe20008410000 */
[----:B------:R-:W-:Y:S01]  /*6ed0*/  FADD.FTZ R24, -R18, R105 ;  /* 0x0000006912187221 */ /* 0x000fe20000010100 */
[----:B------:R-:W-:-:S03]  /*6ee0*/  FMUL.FTZ R61, R25, UR5 ;  /* 0x00000005193d7c20 */ /* 0x000fc60008410000 */
[----:B------:R-:W-:Y:S01]  /*6ef0*/  FMUL.FTZ R67, R24, R107 ;  /* 0x0000006b18437220 */ /* 0x000fe20000410000 */
[----:B-1----:R-:W-:Y:S06]  /*6f00*/  @!P6 BRA `(.L_x_170) ;  /* 0x000000000048e947 */ /* 0x002fec0003800000 */
        /* <DEDUP_REMOVED lines=18> */
.L_x_170:
[----:B------:R-:W-:Y:S01]  /*7030*/  LOP3.LUT P0, RZ, R83, 0x80, RZ, 0xc0, !PT ;  /* 0x0000008053ff7812 */ /* 0x000fe2000780c0ff */
[----:B------:R-:W-:-:S12]  /*7040*/  BSSY B0, `(.L_x_171) ;  /* 0x0000014000007945 */ /* 0x000fd80003800000 */
[----:B------:R-:W-:Y:S05]  /*7050*/  @!P0 BRA `(.L_x_172) ;  /* 0x0000000000488947 */ /* 0x000fea0003800000 */
[----:B------:R-:W-:Y:S01]  /*7060*/  ULDC.64 UR12, c[0x0][0x288] ;  /* 0x0000a200000c7ab9 */ /* 0x000fe20000000a00 */
[----:B------:R-:W-:Y:S01]  /*7070*/  MOV R24, R110 ;  /* 0x0000006e00187202 */ /* 0x000fe20000000f00 */
        /* <DEDUP_REMOVED lines=12> */
[-C--:B------:R-:W-:Y:S01]  /*7140*/  FMUL.FTZ R25, R24, R107.reuse ;  /* 0x0000006b18197220 */ /* 0x080fe20000410000 */
[----:B------:R-:W-:-:S05]  /*7150*/  FMUL.FTZ R24, R62, R107 ;  /* 0x0000006b3e187220 */ /* 0x000fca0000410000 */
[----:B------:R-:W-:-:S05]  /*7160*/  F2FP.BF16.F32.PACK_AB R25, R24, R25 ;  /* 0x000000191819723e */ /* 0x000fca00000010ff */
[----:B------:R0:W-:Y:S02]  /*7170*/  STG.E desc[UR8][R26.64], R25 ;  /* 0x000000191a007986 */ /* 0x0001e4000c101908 */
.L_x_172:
[----:B------:R-:W-:Y:S05]  /*7180*/  BSYNC B0 ;  /* 0x0000000000007941 */ /* 0x000fea0003800000 */
.L_x_171:
[----:B------:R-:W-:Y:S01]  /*7190*/  ISETP.NE.AND P6, PT, RZ, UR10, PT ;  /* 0x0000000aff007c0c */ /* 0x000fe2000bfc5270 */
[C---:B0-----:R-:W-:Y:S01]  /*71a0*/  FADD.FTZ R26, -R18.reuse, R63 ;  /* 0x0000003f121a7221 */ /* 0x041fe20000010100 */
[----:B------:R-:W-:Y:S01]  /*71b0*/  FADD.FTZ R24, -R18, R57 ;  /* 0x0000003912187221 */ /* 0x000fe20000010100 */
[----:B------:R-:W-:Y:S02]  /*71c0*/  SHF.L.U32 R103, R103, 0x10, RZ ;  /* 0x0000001067677819 */ /* 0x000fe400000006ff */
[----:B------:R-:W-:Y:S01]  /*71d0*/  SHF.L.U32 R56, R56, 0x10, RZ ;  /* 0x0000001038387819 */ /* 0x000fe200000006ff */
[-C--:B------:R-:W-:Y:S01]  /*71e0*/  FMUL.FTZ R67, R26, R107.reuse ;  /* 0x0000006b1a437220 */ /* 0x080fe20000410000 */
[----:B------:R-:W-:Y:S01]  /*71f0*/  SHF.L.U32 R101, R101, 0x10, RZ ;  /* 0x0000001065657819 */ /* 0x000fe200000006ff */
[----:B------:R-:W-:Y:S01]  /*7200*/  FMUL.FTZ R66, R24, R107 ;  /* 0x0000006b18427220 */ /* 0x000fe20000410000 */
[----:B------:R-:W-:-:S04]  /*7210*/  SHF.L.U32 R55, R55, 0x10, RZ ;  /* 0x0000001037377819 */ /* 0x000fc800000006ff */
[----:B------:R-:W-:Y:S05]  /*7220*/  @!P6 BRA `(.L_x_173) ;  /* 0x000000000048e947 */ /* 0x000fea0003800000 */
        /* <DEDUP_REMOVED lines=18> */
.L_x_173:
[----:B------:R-:W-:Y:S04]  /*7350*/  BSSY B0, `(.L_x_174) ;  /* 0x0000014000007945 */ /* 0x000fe80003800000 */
        /* <DEDUP_REMOVED lines=19> */
.L_x_175:
[----:B------:R-:W-:Y:S05]  /*7490*/  BSYNC B0 ;  /* 0x0000000000007941 */ /* 0x000fea0003800000 */
.L_x_174:
[C---:B0-----:R-:W-:Y:S01]  /*74a0*/  FADD.FTZ R26, -R18.reuse, R101 ;  /* 0x00000065121a7221 */ /* 0x041fe20000010100 */
[----:B------:R-:W-:Y:S01]  /*74b0*/  FADD.FTZ R24, -R18, R55 ;  /* 0x0000003712187221 */ /* 0x000fe20000010100 */
[----:B------:R-:W-:Y:S02]  /*74c0*/  SHF.L.U32 R57, R100, 0x10, RZ ;  /* 0x0000001064397819 */ /* 0x000fe400000006ff */
[----:B------:R-:W-:Y:S01]  /*74d0*/  SHF.L.U32 R54, R54, 0x10, RZ ;  /* 0x0000001036367819 */ /* 0x000fe200000006ff */
        /* <DEDUP_REMOVED lines=23> */
.L_x_176:
        /* <DEDUP_REMOVED lines=20> */
.L_x_178:
[----:B------:R-:W-:Y:S05]  /*7790*/  BSYNC B0 ;  /* 0x0000000000007941 */ /* 0x000fea0003800000 */
.L_x_177:
        /* <DEDUP_REMOVED lines=27> */
.L_x_179:
[----:B------:R-:W-:Y:S01]  /*7950*/  LOP3.LUT P0, RZ, R83, 0x40, RZ, 0xc0, !PT ;  /* 0x0000004053ff7812 */ /* 0x000fe2000780c0ff */
[----:B------:R-:W-:-:S12]  /*7960*/  BSSY B0, `(.L_x_180) ;  /* 0x0000016000007945 */ /* 0x000fd80003800000 */
[----:B------:R-:W-:Y:S05]  /*7970*/  @!P0 BRA `(.L_x_181) ;  /* 0x0000000000508947 */ /* 0x000fea0003800000 */
[----:B------:R-:W-:Y:S01]  /*7980*/  IADD3 R27, R80, 0x60, RZ ;  /* 0x00000060501b7810 */ /* 0x000fe20007ffe0ff */
[----:B------:R-:W-:Y:S01]  /*7990*/  ULDC.64 UR12, c[0x0][0x288] ;  /* 0x0000a200000c7ab9 */ /* 0x000fe20000000a00 */
[----:B------:R-:W-:Y:S02]  /*79a0*/  MOV R24, R110 ;  /* 0x0000006e00187202 */ /* 0x000fe40000000f00 */
[----:B------:R-:W-:Y:S02]  /*79b0*/  SHF.R.S32.HI R26, RZ, 0x1f, R27 ;  /* 0x0000001fff1a7819 */ /* 0x000fe4000001141b */
[----:B------:R-:W-:-:S03]  /*79c0*/  MOV R25, R113 ;  /* 0x0000007100197202 */ /* 0x000fc60000000f00 */
[----:B------:R-:W-:Y:S02]  /*79d0*/  IMAD R26, R26, UR12, RZ ;  /* 0x0000000c1a1a7c24 */ /* 0x000fe4000f8e02ff */
[----:B------:R-:W-:-:S04]  /*79e0*/  IMAD.WIDE.U32 R24, R27, UR12, R24 ;  /* 0x0000000c1b187c25 */ /* 0x000fc8000f8e0018 */
[----:B------:R-:W-:Y:S01]  /*79f0*/  IMAD R27, R27, UR13, R26 ;  /* 0x0000000d1b1b7c24 */ /* 0x000fe2000f8e021a */
[----:B------:R-:W-:Y:S02]  /*7a00*/  ULDC.64 UR12, c[0x0][0x210] ;  /* 0x00008400000c7ab9 */ /* 0x000fe40000000a00 */
[----:B------:R-:W-:Y:S02]  /*7a10*/  LEA R26, P0, R24, UR12, 0x1 ;  /* 0x0000000c181a7c11 */ /* 0x000fe4000f8008ff */
[----:B------:R-:W-:Y:S01]  /*7a20*/  IADD3 R27, R25, R27, RZ ;  /* 0x0000001b191b7210 */ /* 0x000fe20007ffe0ff */
[----:B------:R-:W-:-:S03]  /*7a30*/  FFMA.FTZ R25, R58, R62, R61 ;  /* 0x0000003e3a197223 */ /* 0x000fc6000001003d */
[----:B------:R-:W-:Y:S01]  /*7a40*/  LEA.HI.X R27, R24, UR13, R27, 0x1, P0 ;  /* 0x0000000d181b7c11 */ /* 0x000fe200080f0c1b */
[----:B------:R-:W-:Y:S01]  /*7a50*/  FFMA.FTZ R24, R58, R63, R61 ;  /* 0x0000003f3a187223 */ /* 0x000fe2000001003d */
[----:B------:R-:W-:-:S03]  /*7a60*/  FFMA.FTZ R52, R52, R21, -R25 ;  /* 0x0000001534347223 */ /* 0x000fc60000010819 */
[----:B------:R-:W-:-:S04]  /*7a70*/  FFMA.FTZ R24, R99, R20, -R24 ;  /* 0x0000001463187223 */ /* 0x000fc80000010818 */
[-C--:B------:R-:W-:Y:S01]  /*7a80*/  FMUL.FTZ R25, R24, R107.reuse ;  /* 0x0000006b18197220 */ /* 0x080fe20000410000 */
[----:B------:R-:W-:-:S05]  /*7a90*/  FMUL.FTZ R24, R52, R107 ;  /* 0x0000006b34187220 */ /* 0x000fca0000410000 */
[----:B------:R-:W-:-:S05]  /*7aa0*/  F2FP.BF16.F32.PACK_AB R25, R24, R25 ;  /* 0x000000191819723e */ /* 0x000fca00000010ff */
[----:B------:R0:W-:Y:S02]  /*7ab0*/  STG.E desc[UR8][R26.64], R25 ;  /* 0x000000191a007986 */ /* 0x0001e4000c101908 */
.L_x_181:
[----:B------:R-:W-:Y:S05]  /*7ac0*/  BSYNC B0 ;  /* 0x0000000000007941 */ /* 0x000fea0003800000 */
.L_x_180:
        /* <DEDUP_REMOVED lines=28> */
.L_x_182:
        /* <DEDUP_REMOVED lines=23> */
.L_x_184:
[----:B------:R-:W-:Y:S05]  /*7e00*/  BSYNC B0 ;  /* 0x0000000000007941 */ /* 0x000fea0003800000 */
.L_x_183:
        /* <DEDUP_REMOVED lines=28> */
.L_x_185:
        /* <DEDUP_REMOVED lines=23> */
.L_x_187:
[----:B------:R-:W-:Y:S05]  /*8140*/  BSYNC B0 ;  /* 0x0000000000007941 */ /* 0x000fea0003800000 */
.L_x_186:
        /* <DEDUP_REMOVED lines=28> */
.L_x_188:
        /* <DEDUP_REMOVED lines=23> */
.L_x_190:
[----:B------:R-:W-:Y:S05]  /*8480*/  BSYNC B0 ;  /* 0x0000000000007941 */ /* 0x000fea0003800000 */
.L_x_189:
        /* <DEDUP_REMOVED lines=28> */
.L_x_191:
        /* <DEDUP_REMOVED lines=23> */
.L_x_193:
[----:B------:R-:W-:Y:S05]  /*87c0*/  BSYNC B0 ;  /* 0x0000000000007941 */ /* 0x000fea0003800000 */
.L_x_192:
        /* <DEDUP_REMOVED lines=28> */
.L_x_194:
        /* <DEDUP_REMOVED lines=23> */
.L_x_196:
[----:B------:R-:W-:Y:S05]  /*8b00*/  BSYNC B0 ;  /* 0x0000000000007941 */ /* 0x000fea0003800000 */
.L_x_195:
        /* <DEDUP_REMOVED lines=28> */
.L_x_197:
[----:B------:R-:W-:Y:S04]  /*8cd0*/  BSSY B0, `(.L_x_198) ;  /* 0x0000016000007945 */ /* 0x000fe80003800000 */
        /* <DEDUP_REMOVED lines=21> */
.L_x_199:
[----:B------:R-:W-:Y:S05]  /*8e30*/  BSYNC B0 ;  /* 0x0000000000007941 */ /* 0x000fea0003800000 */
.L_x_198:
[C---:B------:R-:W-:Y:S01]  /*8e40*/  FADD.FTZ R26, -R18.reuse, R85 ;  /* 0x00000055121a7221 */ /* 0x040fe20000010100 */
[----:B0-----:R-:W-:Y:S01]  /*8e50*/  FADD.FTZ R24, -R18, R45 ;  /* 0x0000002d12187221 */ /* 0x001fe20000010100 */
        /* <DEDUP_REMOVED lines=25> */
.L_x_200:
        /* <DEDUP_REMOVED lines=22> */
.L_x_202:
[----:B------:R-:W-:Y:S05]  /*9150*/  BSYNC B0 ;  /* 0x0000000000007941 */ /* 0x000fea0003800000 */
.L_x_201:
[C---:B------:R-:W-:Y:S01]  /*9160*/  FADD.FTZ R26, -R18.reuse, R49 ;  /* 0x00000031121a7221 */ /* 0x040fe20000010100 */
[----:B0-----:R-:W-:Y:S01]  /*9170*/  FADD.FTZ R24, -R18, R45 ;  /* 0x0000002d12187221 */ /* 0x001fe20000010100 */
[----:B------:R-:W-:Y:S01]  /*9180*/  IMAD R59, R60, UR7, R59 ;  /* 0x000000073c3b7c24 */ /* 0x000fe2000f8e023b */
        /* <DEDUP_REMOVED lines=24> */
.L_x_203:
        /* <DEDUP_REMOVED lines=17> */
[----:B------:R-:W-:Y:S01]  /*9420*/  FFMA.FTZ R26, R19, R20, -R26 ;  /* 0x00000014131a7223 */ /* 0x000fe2000001081a */
[----:B------:R-:W-:-:S03]  /*9430*/  FMUL.FTZ R19, R36, R107 ;  /* 0x0000006b24137220 */ /* 0x000fc60000410000 */
[----:B------:R-:W-:-:S05]  /*9440*/  FMUL.FTZ R26, R26, R107 ;  /* 0x0000006b1a1a7220 */ /* 0x000fca0000410000 */
[----:B------:R-:W-:-:S05]  /*9450*/  F2FP.BF16.F32.PACK_AB R19, R19, R26 ;  /* 0x0000001a1313723e */ /* 0x000fca00000010ff */
[----:B------:R0:W-:Y:S02]  /*9460*/  STG.E desc[UR8][R24.64], R19 ;  /* 0x0000001318007986 */ /* 0x0001e4000c101908 */
.L_x_205:
[----:B------:R-:W-:Y:S05]  /*9470*/  BSYNC B0 ;  /* 0x0000000000007941 */ /* 0x000fea0003800000 */
.L_x_204:
[----:B------:R-:W-:Y:S01]  /*9480*/  SHF.L.U32 R35, R35, 0x10, RZ ;  /* 0x0000001023237819 */ /* 0x000fe200000006ff */
[----:B------:R-:W-:Y:S01]  /*9490*/  FADD.FTZ R26, -R18, R71 ;  /* 0x00000047121a7221 */ /* 0x000fe20000010100 */
[----:B------:R-:W-:Y:S01]  /*94a0*/  IADD3 R42, R59, 0x180, RZ ;  /* 0x000001803b2a7810 */ /* 0x000fe20007ffe0ff */
[----:B------:R-:W-:Y:S01]  /*94b0*/  ULDC.64 UR12, c[0x0][0x290] ;  /* 0x0000a400000c7ab9 */ /* 0x000fe20000000a00 */
[----:B0-----:R-:W-:Y:S01]  /*94c0*/  SHF.L.U32 R19, R70, 0x10, RZ ;  /* 0x0000001046137819 */ /* 0x001fe200000006ff */
[----:B------:R-:W-:Y:S01]  /*94d0*/  FADD.FTZ R24, -R18, R35 ;  /* 0x0000002312187221 */ /* 0x000fe20000010100 */
[----:B------:R-:W-:Y:S01]  /*94e0*/  SHF.L.U32 R34, R34, 0x10, RZ ;  /* 0x0000001022227819 */ /* 0x000fe200000006ff */
[-C--:B------:R-:W-:Y:S01]  /*94f0*/  FMUL.FTZ R41, R26, R107.reuse ;  /* 0x0000006b1a297220 */ /* 0x080fe20000410000 */
[----:B------:R-:W-:Y:S01]  /*9500*/  SHF.R.S32.HI R43, RZ, 0x1f, R42 ;  /* 0x0000001fff2b7819 */ /* 0x000fe2000001142a */
        /* <DEDUP_REMOVED lines=20> */
.L_x_206:
[----:B------:R-:W-:Y:S01]  /*9650*/  ISETP.GE.U32.AND P0, PT, R42, UR12, PT ;  /* 0x0000000c2a007c0c */ /* 0x000fe2000bf06070 */
[----:B------:R-:W-:Y:S01]  /*9660*/  BSSY B0, `(.L_x_207) ;  /* 0x000001a000007945 */ /* 0x000fe20003800000 */
[----:B------:R-:W-:Y:S02]  /*9670*/  SHF.L.U32 R37, R72, 0x10, RZ ;  /* 0x0000001048257819 */ /* 0x000fe400000006ff */
[----:B------:R-:W-:Y:S02]  /*9680*/  ISETP.GE.AND.EX P0, PT, R43, UR13, PT, P0 ;  /* 0x0000000d2b007c0c */ /* 0x000fe4000bf06300 */
[----:B------:R-:W-:Y:S02]  /*9690*/  SHF.L.U32 R33, R33, 0x10, RZ ;  /* 0x0000001021217819 */ /* 0x000fe400000006ff */
[----:B------:R-:W-:-:S13]  /*96a0*/  ISETP.LT.U32.AND P0, PT, R81, 0x1c0, !P0 ;  /* 0x000001c05100780c */ /* 0x000fda0004701070 */
        /* <DEDUP_REMOVED lines=21> */
.L_x_208:
[----:B------:R-:W-:Y:S05]  /*9800*/  BSYNC B0 ;  /* 0x0000000000007941 */ /* 0x000fea0003800000 */
.L_x_207:
[C---:B------:R-:W-:Y:S01]  /*9810*/  FADD.FTZ R26, -R18.reuse, R37 ;  /* 0x00000025121a7221 */ /* 0x040fe20000010100 */
[----:B------:R-:W-:Y:S01]  /*9820*/  IADD3 R38, R59, 0x1a0, RZ ;  /* 0x000001a03b267810 */ /* 0x000fe20007ffe0ff */
[----:B0-----:R-:W-:Y:S01]  /*9830*/  FADD.FTZ R24, -R18, R33 ;  /* 0x0000002112187221 */ /* 0x001fe20000010100 */
[----:B------:R-:W-:Y:S01]  /*9840*/  SHF.L.U32 R17, R17, 0x10, RZ ;  /* 0x0000001011117819 */ /* 0x000fe200000006ff */
[-C--:B------:R-:W-:Y:S01]  /*9850*/  FMUL.FTZ R37, R26, R107.reuse ;  /* 0x0000006b1a257220 */ /* 0x080fe20000410000 */
[----:B------:R-:W-:Y:S01]  /*9860*/  SHF.L.U32 R32, R32, 0x10, RZ ;  /* 0x0000001020207819 */ /* 0x000fe200000006ff */
[----:B------:R-:W-:Y:S01]  /*9870*/  FMUL.FTZ R36, R24, R107 ;  /* 0x0000006b18247220 */ /* 0x000fe20000410000 */
[----:B------:R-:W-:Y:S01]  /*9880*/  SHF.R.S32.HI R39, RZ, 0x1f, R38 ;  /* 0x0000001fff277819 */ /* 0x000fe20000011426 */
        /* <DEDUP_REMOVED lines=19> */
.L_x_209:
        /* <DEDUP_REMOVED lines=17> */
[----:B------:R-:W-:-:S04]  /*9ad0*/  IADD3 R13, R27, R13, RZ ;  /* 0x0000000d1b0d7210 */ /* 0x000fc80007ffe0ff */
[----:B------:R-:W-:Y:S01]  /*9ae0*/  LEA.HI.X R25, R26, UR15, R13, 0x1, P0 ;  /* 0x0000000f1a197c11 */ /* 0x000fe200080f0c0d */
[C-C-:B------:R-:W-:Y:S01]  /*9af0*/  FFMA.FTZ R26, R58.reuse, R37, R61.reuse ;  /* 0x000000253a1a7223 */ /* 0x140fe2000001003d */
[----:B------:R-:W-:-:S03]  /*9b00*/  FFMA.FTZ R13, R58, R36, R61 ;  /* 0x000000243a0d7223 */ /* 0x000fc6000001003d */
[----:B------:R-:W-:Y:S01]  /*9b10*/  FFMA.FTZ R26, R17, R20, -R26 ;  /* 0x00000014111a7223 */ /* 0x000fe2000001081a */
[----:B------:R-:W-:-:S03]  /*9b20*/  FFMA.FTZ R32, R32, R21, -R13 ;  /* 0x0000001520207223 */ /* 0x000fc6000001080d */
[-C--:B------:R-:W-:Y:S01]  /*9b30*/  FMUL.FTZ R26, R26, R107.reuse ;  /* 0x0000006b1a1a7220 */ /* 0x080fe20000410000 */
[----:B------:R-:W-:-:S05]  /*9b40*/  FMUL.FTZ R13, R32, R107 ;  /* 0x0000006b200d7220 */ /* 0x000fca0000410000 */
[----:B------:R-:W-:-:S05]  /*9b50*/  F2FP.BF16.F32.PACK_AB R13, R13, R26 ;  /* 0x0000001a0d0d723e */ /* 0x000fca00000010ff */
[----:B------:R0:W-:Y:S02]  /*9b60*/  STG.E desc[UR8][R24.64], R13 ;  /* 0x0000000d18007986 */ /* 0x0001e4000c101908 */
.L_x_211:
[----:B------:R-:W-:Y:S05]  /*9b70*/  BSYNC B0 ;  /* 0x0000000000007941 */ /* 0x000fea0003800000 */
.L_x_210:
[----:B0-----:R-:W-:Y:S01]  /*9b80*/  SHF.L.U32 R13, R14, 0x10, RZ ;  /* 0x000000100e0d7819 */ /* 0x001fe200000006ff */
[C---:B------:R-:W-:Y:S01]  /*9b90*/  FADD.FTZ R24, -R18.reuse, R19 ;  /* 0x0000001312187221 */ /* 0x040fe20000010100 */
[----:B------:R-:W-:Y:S01]  /*9ba0*/  IADD3 R35, R59, 0x1c0, RZ ;  /* 0x000001c03b237810 */ /* 0x000fe20007ffe0ff */
        /* <DEDUP_REMOVED lines=24> */
.L_x_212:
[----:B------:R-:W-:Y:S01]  /*9d30*/  ISETP.GE.U32.AND P0, PT, R35, UR12, PT ;  /* 0x0000000c23007c0c */ /* 0x000fe2000bf06070 */
[----:B------:R-:W-:Y:S01]  /*9d40*/  BSSY B0, `(.L_x_213) ;  /* 0x000001c000007945 */ /* 0x000fe20003800000 */
[----:B------:R-:W-:Y:S02]  /*9d50*/  SHF.L.U32 R15, R15, 0x10, RZ ;  /* 0x000000100f0f7819 */ /* 0x000fe400000006ff */
[----:B------:R-:W-:Y:S02]  /*9d60*/  ISETP.GE.AND.EX P0, PT, R36, UR13, PT, P0 ;  /* 0x0000000d24007c0c */ /* 0x000fe4000bf06300 */
[----:B------:R-:W-:Y:S01]  /*9d70*/  SHF.L.U32 R29, R29, 0x10, RZ ;  /* 0x000000101d1d7819 */ /* 0x000fe200000006ff */
[----:B------:R-:W-:Y:S01]  /*9d80*/  FADD.FTZ R26, -R18, R15 ;  /* 0x0000000f121a7221 */ /* 0x000fe20000010100 */
[----:B------:R-:W-:-:S03]  /*9d90*/  ISETP.LT.U32.AND P0, PT, R81, 0x1c0, !P0 ;  /* 0x000001c05100780c */ /* 0x000fc60004701070 */
[----:B------:R-:W-:-:S10]  /*9da0*/  FADD.FTZ R24, -R18, R29 ;  /* 0x0000001d12187221 */ /* 0x000fd40000010100 */
        /* <DEDUP_REMOVED lines=21> */
.L_x_214:
[----:B------:R-:W-:Y:S05]  /*9f00*/  BSYNC B0 ;  /* 0x0000000000007941 */ /* 0x000fea0003800000 */
.L_x_213:
[----:B------:R-:W-:Y:S01]  /*9f10*/  IADD3 R59, R59, 0x1e0, RZ ;  /* 0x000001e03b3b7810 */ /* 0x000fe20007ffe0ff */
[-C--:B------:R-:W-:Y:S01]  /*9f20*/  FMUL.FTZ R27, R26, R107.reuse ;  /* 0x0000006b1a1b7220 */ /* 0x080fe20000410000 */
[----:B0-----:R-:W-:Y:S01]  /*9f30*/  SHF.L.U32 R13, R16, 0x10, RZ ;  /* 0x00000010100d7819 */ /* 0x001fe200000006ff */
[----:B------:R-:W-:Y:S01]  /*9f40*/  FMUL.FTZ R26, R24, R107 ;  /* 0x0000006b181a7220 */ /* 0x000fe20000410000 */
[----:B------:R-:W-:Y:S02]  /*9f50*/  SHF.L.U32 R28, R28, 0x10, RZ ;  /* 0x000000101c1c7819 */ /* 0x000fe400000006ff */
        /* <DEDUP_REMOVED lines=20> */
.L_x_215:
[----:B------:R-:W-:Y:S01]  /*a0a0*/  ISETP.GE.U32.AND P0, PT, R59, UR12, PT ;  /* 0x0000000c3b007c0c */ /* 0x000fe2000bf06070 */
[----:B------:R-:W-:Y:S03]  /*a0b0*/  BSSY B0, `(.L_x_216) ;  /* 0x0000016000007945 */ /* 0x000fe60003800000 */
[----:B------:R-:W-:-:S04]  /*a0c0*/  ISETP.GE.AND.EX P0, PT, R29, UR13, PT, P0 ;  /* 0x0000000d1d007c0c */ /* 0x000fc8000bf06300 */
[----:B------:R-:W-:-:S13]  /*a0d0*/  ISETP.LT.U32.AND P0, PT, R81, 0x1c0, !P0 ;  /* 0x000001c05100780c */ /* 0x000fda0004701070 */
[----:B------:R-:W-:Y:S05]  /*a0e0*/  @!P0 BRA `(.L_x_217) ;  /* 0x0000000000488947 */ /* 0x000fea0003800000 */
[----:B------:R-:W-:Y:S01]  /*a0f0*/  SHF.R.S32.HI R15, RZ, 0x1f, R76 ;  /* 0x0000001fff0f7819 */ /* 0x000fe2000001144c */
[----:B------:R-:W-:Y:S01]  /*a100*/  ULDC.64 UR12, c[0x0][0x288] ;  /* 0x0000a200000c7ab9 */ /* 0x000fe20000000a00 */
[----:B------:R-:W-:Y:S01]  /*a110*/  MOV R111, R113 ;  /* 0x00000071006f7202 */ /* 0x000fe20000000f00 */
[C-C-:B------:R-:W-:Y:S01]  /*a120*/  FFMA.FTZ R16, R58.reuse, R27, R61.reuse ;  /* 0x0000001b3a107223 */ /* 0x140fe2000001003d */
[----:B------:R-:W-:Y:S01]  /*a130*/  FFMA.FTZ R61, R58, R26, R61 ;  /* 0x0000001a3a3d7223 */ /* 0x000fe2000001003d */
[----:B------:R-:W-:Y:S02]  /*a140*/  IMAD R15, R15, UR12, RZ ;  /* 0x0000000c0f0f7c24 */ /* 0x000fe4000f8e02ff */
[----:B------:R-:W-:-:S04]  /*a150*/  IMAD.WIDE.U32 R110, R76, UR12, R110 ;  /* 0x0000000c4c6e7c25 */ /* 0x000fc8000f8e006e */
[----:B------:R-:W-:Y:S01]  /*a160*/  FFMA.FTZ R16, R13, R20, -R16 ;  /* 0x000000140d107223 */ /* 0x000fe20000010810 */
[----:B------:R-:W-:Y:S01]  /*a170*/  FFMA.FTZ R28, R28, R21, -R61 ;  /* 0x000000151c1c7223 */ /* 0x000fe2000001083d */
[----:B------:R-:W-:Y:S01]  /*a180*/  IMAD R15, R76, UR13, R15 ;  /* 0x0000000d4c0f7c24 */ /* 0x000fe2000f8e020f */
[----:B------:R-:W-:Y:S01]  /*a190*/  ULDC.64 UR12, c[0x0][0x210] ;  /* 0x00008400000c7ab9 */ /* 0x000fe20000000a00 */
[-C--:B------:R-:W-:Y:S01]  /*a1a0*/  FMUL.FTZ R13, R16, R107.reuse ;  /* 0x0000006b100d7220 */ /* 0x080fe20000410000 */
[----:B------:R-:W-:Y:S01]  /*a1b0*/  FMUL.FTZ R28, R28, R107 ;  /* 0x0000006b1c1c7220 */ /* 0x000fe20000410000 */
[----:B------:R-:W-:Y:S02]  /*a1c0*/  LEA R14, P0, R110, UR12, 0x1 ;  /* 0x0000000c6e0e7c11 */ /* 0x000fe4000f8008ff */
[----:B------:R-:W-:Y:S02]  /*a1d0*/  IADD3 R15, R111, R15, RZ ;  /* 0x0000000f6f0f7210 */ /* 0x000fe40007ffe0ff */
[----:B------:R-:W-:-:S02]  /*a1e0*/  F2FP.BF16.F32.PACK_AB R13, R28, R13 ;  /* 0x0000000d1c0d723e */ /* 0x000fc400000010ff */
[----:B------:R-:W-:-:S05]  /*a1f0*/  LEA.HI.X R15, R110, UR13, R15, 0x1, P0 ;  /* 0x0000000d6e0f7c11 */ /* 0x000fca00080f0c0f */
[----:B------:R0:W-:Y:S02]  /*a200*/  STG.E desc[UR8][R14.64], R13 ;  /* 0x0000000d0e007986 */ /* 0x0001e4000c101908 */
.L_x_217:
[----:B------:R-:W-:Y:S05]  /*a210*/  BSYNC B0 ;  /* 0x0000000000007941 */ /* 0x000fea0003800000 */
.L_x_216:
[----:B------:R-:W-:Y:S02]  /*a220*/  IADD3 R74, R9, R74, RZ ;  /* 0x0000004a094a7210 */ /* 0x000fe40007ffe0ff */
[----:B------:R-:W-:Y:S02]  /*a230*/  IADD3 R73, R73, 0x1, RZ ;  /* 0x0000000149497810 */ /* 0x000fe40007ffe0ff */
[----:B------:R-:W-:-:S13]  /*a240*/  ISETP.GE.AND P0, PT, R74, UR4, PT ;  /* 0x000000044a007c0c */ /* 0x000fda000bf06270 */
[----:B------:R-:W-:Y:S05]  /*a250*/  @!P0 BRA `(.L_x_218) ;  /* 0xffffff6400208947 */ /* 0x000fea000383ffff */
.L_x_135:
        /* <DEDUP_REMOVED lines=8> */
[C---:B--2---:R-:W-:Y:S02]  /*a2e0*/  IADD3 R5, R7.reuse, -0x1, RZ ;  /* 0xffffffff07057810 */ /* 0x044fe40007ffe0ff */
[----:B------:R-:W-:Y:S02]  /*a2f0*/  SHF.L.U32 R4, R7, 0x1, RZ ;  /* 0x0000000107047819 */ /* 0x000fe400000006ff */
[----:B------:R-:W-:Y:S02]  /*a300*/  ISETP.NE.OR P0, PT, R0, R5, P0 ;  /* 0x000000050000720c */ /* 0x000fe40000705670 */
[----:B------:R-:W-:-:S05]  /*a310*/  SEL R5, R4, RZ, P1 ;  /* 0x000000ff04057207 */ /* 0x000fca0000800000 */
[----:B---3--:R-:W-:Y:S01]  /*a320*/  IMAD.WIDE.U32 R2, R5, 0x4, R2 ;  /* 0x0000000405027825 */ /* 0x008fe200078e0002 */
[----:B------:R-:W-:Y:S06]  /*a330*/  @P2 BRA `(.L_x_220) ;  /* 0x0000000000242947 */ /* 0x000fec0003800000 */
        /* <DEDUP_REMOVED lines=9> */
.L_x_220:
[----:B------:R-:W-:Y:S05]  /*a3d0*/  BSYNC B0 ;  /* 0x0000000000007941 */ /* 0x000fea0003800000 */
.L_x_219:
[----:B------:R-:W-:Y:S05]  /*a3e0*/  @P0 EXIT ;  /* 0x000000000000094d */ /* 0x000fea0003800000 */
[----:B------:R-:W-:Y:S05]  /*a3f0*/  @P2 BRA `(.L_x_221) ;  /* 0x0000000000202947 */ /* 0x000fea0003800000 */
[----:B------:R-:W-:-:S05]  /*a400*/  IMAD R0, R6, R7, RZ ;  /* 0x0000000706007224 */ /* 0x000fca00078e02ff */
[----:B------:R-:W-:-:S13]  /*a410*/  ISETP.NE.AND P0, PT, R0, -0x1, PT ;  /* 0xffffffff0000780c */ /* 0x000fda0003f05270 */
[----:B------:R-:W-:Y:S05]  /*a420*/  @!P0 BRA `(.L_x_221) ;  /* 0x0000000000148947 */ /* 0x000fea0003800000 */
.L_x_222:
[----:B-1----:R-:W2:Y:S04]  /*a430*/  LDG.E.STRONG.GPU R5, desc[UR8][R2.64] ;  /* 0x0000000802057981 */ /* 0x002ea8000c1ef900 */
[----:B--2---:R-:W-:Y:S01]  /*a440*/  CCTL.IVALL ;  /* 0x00000000ff00798f */ /* 0x004fe20002000000 */
[----:B------:R-:W-:Y:S05]  /*a450*/  YIELD ;  /* 0x0000000000007946 */ /* 0x000fea0003800000 */
[----:B------:R-:W-:-:S13]  /*a460*/  ISETP.NE.AND P0, PT, R5, R0, PT ;  /* 0x000000000500720c */ /* 0x000fda0003f05270 */
[----:B------:R-:W-:Y:S05]  /*a470*/  @P0 BRA `(.L_x_222) ;  /* 0xfffffffc00ec0947 */ /* 0x000fea000383ffff */
.L_x_221:
        /* <DEDUP_REMOVED lines=13> */
[----:B0-----:R-:W0:Y:S01]  /*a550*/  LDC.64 R14, c[0x0][0x218] ;  /* 0x00008600ff0e7b82 */ /* 0x001e220000000a00 */
        /* <DEDUP_REMOVED lines=10> */
.L_x_223:
        /* <DEDUP_REMOVED lines=23> */
.L_x_224:
        /* <DEDUP_REMOVED lines=9> */
.L_x_3254:


//--------------------- .text._Z35group_norm_nhwc_bwd_one_pass_kernelI11Bf16IOBf16WLi64ELi28ELi448EEv26Group_norm_nhwc_bwd_params --------------------------
	.section	.text._Z35group_norm_nhwc_bwd_one_pass_kernelI11Bf16IOBf16WLi64ELi28ELi448EEv26Group_norm_nhwc_bwd_params,"ax",@progbits
	.align	128
        .global         _Z35group_norm_nhwc_bwd_one_pass_kernelI11Bf16IOBf16WLi64ELi28ELi448EEv26Group_norm_nhwc_bwd_params
        .type           _Z35group_norm_nhwc_bwd_one_pass_kernelI11Bf16IOBf16WLi64ELi28ELi448EEv26Group_norm_nhwc_bwd_params,@function
        .size           _Z35group_norm_nhwc_bwd_one_pass_kernelI11Bf16IOBf16WLi64ELi28ELi448EEv26Group_norm_nhwc_bwd_params,(.L_x_3255 - _Z35group_norm_nhwc_bwd_one_pass_kernelI11Bf16IOBf16WLi64ELi28ELi448EEv26Group_norm_nhwc_bwd_params)
        .other          _Z35group_norm_nhwc_bwd_one_pass_kernelI11Bf16IOBf16WLi64ELi28ELi448EEv26Group_norm_nhwc_bwd_params,@"STO_CUDA_ENTRY STV_DEFAULT"
_Z35group_norm_nhwc_bwd_one_pass_kernelI11Bf16IOBf16WLi64ELi28ELi448EEv26Group_norm_nhwc_bwd_params:
.text._Z35group_norm_nhwc_bwd_one_pass_kernelI11Bf16IOBf16WLi64ELi28ELi448EEv26Group_norm_nhwc_bwd_params:
        /* <DEDUP_REMOVED lines=13> */
[----:B------:R-:W1:Y:S01]  /*00d0*/  S2R R0, SR_LANEID ;  /* 0x0000000000007919 */ /* 0x000e620000000000 */
[----:B------:R-:W-:Y:S02]  /*00e0*/  UIMAD.WIDE.U32 UR6, UR12, 0x3, URZ ;  /* 0x000000030c0678a5 */ /* 0x000fe4000f8e003f */
[----:B------:R-:W-:Y:S01]  /*00f0*/  IMAD.WIDE.U32 R2, R2, -0x6db6db6d, RZ ;  /* 0x9249249302027825 */ /* 0x000fe200078e00ff */
[----:B------:R-:W-:Y:S01]  /*0100*/  UIMAD UR10, UR13, 0x3, URZ ;  /* 0x000000030d0a78a4 */ /* 0x000fe2000f8e023f */
[----:B------:R-:W0:Y:S01]  /*0110*/  LDC R5, c[0x0][0x2ac] ;  /* 0x0000ab00ff057b82 */ /* 0x000e220000000800 */
[----:B------:R-:W-:Y:S02]  /*0120*/  ULEA.HI UR11, UP0, UR13, UR12, URZ, 0x1 ;  /* 0x0000000c0d0b7291 */ /* 0x000fe4000f81083f */
[----:B------:R-:W-:Y:S01]  /*0130*/  SHF.R.U32.HI R2, RZ, 0x2, R3 ;  /* 0x00000002ff027819 */ /* 0x000fe20000011603 */
[----:B------:R-:W-:-:S02]  /*0140*/  UIADD3 UR10, UR7, UR10, URZ ;  /* 0x0000000a070a7290 */ /* 0x000fc4000fffe03f */
[----:B------:R-:W-:Y:S02]  /*0150*/  UIADD3.X UR13, URZ, UR13, URZ, UP0, !UPT ;  /* 0x0000000d3f0d7290 */ /* 0x000fe400087fe43f */
[----:B------:R-:W2:Y:S01]  /*0160*/  S2UR UR8, SR_CgaCtaId ;  /* 0x00000000000879c3 */ /* 0x000ea20000008800 */
[----:B------:R-:W-:Y:S01]  /*0170*/  IMAD R30, R2, -0xe, R29 ;  /* 0xfffffff2021e7824 */ /* 0x000fe200078e021d */
[----:B------:R-:W-:Y:S01]  /*0180*/  ULDC.64 UR18, c[0x0][0x290] ;  /* 0x0000a40000127ab9 */ /* 0x000fe20000000a00 */
[----:B------:R-:W-:Y:S01]  /*0190*/  ULEA.HI UR12, UP0, UR10, UR6, URZ, 0x1 ;  /* 0x000000060a0c7291 */ /* 0x000fe2000f81083f */
[----:B------:R-:W-:Y:S01]  /*01a0*/  UMOV UR4, 0x400 ;  /* 0x0000040000047882 */ /* 0x000fe20000000000 */
[----:B------:R-:W-:Y:S01]  /*01b0*/  USHF.R.S64 UR6, UR11, 0x1, UR13 ;  /* 0x000000010b067899 */ /* 0x000fe2000800100d */
[----:B------:R-:W-:Y:S01]  /*01c0*/  SHF.L.U32 R30, R30, 0x1, RZ ;  /* 0x000000011e1e7819 */ /* 0x000fe200000006ff */
[----:B------:R-:W-:Y:S02]  /*01d0*/  UIADD3.X UR10, URZ, UR10, URZ, UP0, !UPT ;  /* 0x0000000a3f0a7290 */ /* 0x000fe400087fe43f */
[----:B------:R-:W-:-:S02]  /*01e0*/  USHF.R.S32.HI UR11, URZ, 0x1, UR13 ;  /* 0x000000013f0b7899 */ /* 0x000fc4000801140d */
[----:B------:R-:W-:Y:S02]  /*01f0*/  USHF.R.S64 UR12, UR12, 0x1, UR10 ;  /* 0x000000010c0c7899 */ /* 0x000fe4000800100a */
[----:B------:R-:W-:Y:S01]  /*0200*/  USHF.R.S32.HI UR10, URZ, 0x1, UR10 ;  /* 0x000000013f0a7899 */ /* 0x000fe2000801140a */
[----:B0-----:R-:W-:Y:S01]  /*0210*/  IMAD R28, R5, UR16, R2 ;  /* 0x00000010051c7c24 */ /* 0x001fe2000f8e0202 */
[----:B------:R-:W-:Y:S01]  /*0220*/  SHF.R.S32.HI R2, RZ, 0x1f, R29 ;  /* 0x0000001fff027819 */ /* 0x000fe2000001141d */
[----:B------:R-:W-:Y:S02]  /*0230*/  USHF.L.U64.HI UR11, UR6, 0x2, UR11 ;  /* 0x00000002060b7899 */ /* 0x000fe4000801020b */
[----:B------:R-:W-:Y:S01]  /*0240*/  USHF.L.U64.HI UR10, UR12, 0x2, UR10 ;  /* 0x000000020c0a7899 */ /* 0x000fe2000801020a */
[----:B------:R-:W-:Y:S01]  /*0250*/  ISETP.GE.U32.AND P1, PT, R28, UR18, PT ;  /* 0x000000121c007c0c */ /* 0x000fe2000bf26070 */
[----:B------:R-:W-:Y:S01]  /*0260*/  UMOV UR7, UR9 ;  /* 0x0000000900077c82 */ /* 0x000fe20008000000 */
[----:B------:R-:W-:Y:S01]  /*0270*/  SHF.R.S32.HI R3, RZ, 0x1f, R28 ;  /* 0x0000001fff037819 */ /* 0x000fe2000001141c */
[----:B--2---:R-:W-:Y:S01]  /*0280*/  ULEA UR4, UR8, UR4, 0x18 ;  /* 0x0000000408047291 */ /* 0x004fe2000f8ec03f */
[----:B------:R-:W-:Y:S01]  /*0290*/  LEA.HI R2, R2, R29, RZ, 0x5 ;  /* 0x0000001d02027211 */ /* 0x000fe200078f28ff */
[----:B------:R-:W-:Y:S01]  /*02a0*/  ULDC.U8 UR18, c[0x0][0x2a4] ;  /* 0x0000a90000127ab9 */ /* 0x000fe20000000000 */
[----:B------:R-:W-:-:S02]  /*02b0*/  ISETP.GE.AND.EX P1, PT, R3, UR19, PT, P1 ;  /* 0x0000001303007c0c */ /* 0x000fc4000bf26310 */
[----:B------:R-:W-:Y:S02]  /*02c0*/  SHF.R.S32.HI R2, RZ, 0x5, R2 ;  /* 0x00000005ff027819 */ /* 0x000fe40000011402 */
[----:B------:R-:W-:Y:S02]  /*02d0*/  ISETP.LT.U32.AND P1, PT, R29, 0x1c0, !P1 ;  /* 0x000001c01d00780c */ /* 0x000fe40004f21070 */
[----:B------:R-:W-:Y:S02]  /*02e0*/  IADD3 R27, R28, 0x20, RZ ;  /* 0x000000201c1b7810 */ /* 0x000fe40007ffe0ff */
[----:B------:R-:W-:Y:S01]  /*02f0*/  LEA R2, R2, UR4, 0x3 ;  /* 0x0000000402027c11 */ /* 0x000fe2000f8e18ff */
[----:B-1----:R-:W-:-:S08]  /*0300*/  UMOV UR4, URZ ;  /* 0x0000003f00047c82 */ /* 0x002fd00008000000 */
.L_x_252:
        /* <DEDUP_REMOVED lines=32> */
[----:B------:R-:W-:-:S02]  /*0510*/  SHF.R.S32.HI R5, RZ, 0x1f, R27 ;  /* 0x0000001fff057819 */ /* 0x000fc4000001141b */
[----:B------:R-:W-:Y:S02]  /*0520*/  ISETP.GE.U32.AND P0, PT, R27, UR8, PT ;  /* 0x000000081b007c0c */ /* 0x000fe4000bf06070 */
[----:B------:R-:W-:Y:S02]  /*0530*/  ISETP.NE.AND P3, PT, R11, RZ, PT ;  /* 0x000000ff0b00720c */ /* 0x000fe40003f65270 */
[----:B------:R-:W-:Y:S02]  /*0540*/  LOP3.LUT R11, RZ, R11, RZ, 0x33, !PT ;  /* 0x0000000bff0b7212 */ /* 0x000fe400078e33ff */
[----:B------:R-:W-:Y:S02]  /*0550*/  @!P4 IADD3 R4, -R4, RZ, RZ ;  /* 0x000000ff0404c210 */ /* 0x000fe40007ffe1ff */
[----:B------:R-:W-:Y:S02]  /*0560*/  @P5 IADD3 R7, R7, 0x1, RZ ;  /* 0x0000000107075810 */ /* 0x000fe40007ffe0ff */
[----:B------:R-:W-:Y:S01]  /*0570*/  ISETP.GE.AND.EX P0, PT, R5, UR9, PT, P0 ;  /* 0x0000000905007c0c */ /* 0x000fe2000bf06300 */
[----:B------:R-:W-:Y:S01]  /*0580*/  ULDC.64 UR8, c[0x0][0x298] ;  /* 0x0000a60000087ab9 */ /* 0x000fe20000000a00 */
[----:B------:R-:W-:-:S02]  /*0590*/  SEL R32, R11, R4, !P3 ;  /* 0x000000040b207207 */ /* 0x000fc40005800000 */
[----:B------:R-:W-:Y:S02]  /*05a0*/  @!P2 IADD3 R7, -R7, RZ, RZ ;  /* 0x000000ff0707a210 */ /* 0x000fe40007ffe1ff */
[----:B------:R-:W-:Y:S01]  /*05b0*/  ISETP.GT.U32.OR P0, PT, R29, 0x1bf, P0 ;  /* 0x000001bf1d00780c */ /* 0x000fe20000704470 */
[----:B------:R-:W-:Y:S01]  /*05c0*/  IMAD R15, R32, 0x1c, RZ ;  /* 0x0000001c200f7824 */ /* 0x000fe200078e02ff */
[----:B------:R-:W-:Y:S02]  /*05d0*/  SEL R7, R11, R7, !P3 ;  /* 0x000000070b077207 */ /* 0x000fe40005800000 */
[----:B------:R-:W-:Y:S01]  /*05e0*/  SHF.R.S32.HI R6, RZ, 0x1f, R30 ;  /* 0x0000001fff067819 */ /* 0x000fe2000001141e */
[----:B------:R-:W0:Y:S01]  /*05f0*/  @P1 LDC.64 R10, c[0x0][0x228] ;  /* 0x00008a00ff0a1b82 */ /* 0x000e220000000a00 */
[----:B------:R-:W-:Y:S02]  /*0600*/  IADD3 R34, P2, R30, R15, RZ ;  /* 0x0000000f1e227210 */ /* 0x000fe40007f5e0ff */
[----:B------:R-:W-:-:S02]  /*0610*/  SHF.R.S32.HI R4, RZ, 0x1f, R7 ;  /* 0x0000001fff047819 */ /* 0x000fc40000011407 */
[----:B------:R-:W-:-:S03]  /*0620*/  LEA.HI.X.SX32 R35, R15, R6, 0x1, P2 ;  /* 0x000000060f237211 */ /* 0x000fc600010f0eff */
[----:B------:R-:W-:Y:S01]  /*0630*/  IMAD R4, R4, UR8, RZ ;  /* 0x0000000804047c24 */ /* 0x000fe2000f8e02ff */
[----:B------:R-:W4:Y:S01]  /*0640*/  @!P0 LDC.64 R16, c[0x0][0x288] ;  /* 0x0000a200ff108b82 */ /* 0x000f220000000a00 */
[----:B------:R-:W-:-:S04]  /*0650*/  IMAD.WIDE.U32 R34, R7, UR8, R34 ;  /* 0x0000000807227c25 */ /* 0x000fc8000f8e0022 */
[----:B------:R-:W-:Y:S01]  /*0660*/  IMAD R37, R7, UR9, R4 ;  /* 0x0000000907257c24 */ /* 0x000fe2000f8e0204 */
[----:B------:R-:W-:Y:S01]  /*0670*/  @P1 MOV R36, R34 ;  /* 0x0000002200241202 */ /* 0x000fe20000000f00 */
[-C--:B-1----:R-:W-:Y:S01]  /*0680*/  @P1 IMAD R4, R3, R20.reuse, RZ ;  /* 0x0000001403041224 */ /* 0x082fe200078e02ff */
[----:B------:R-:W1:Y:S02]  /*0690*/  @!P0 LDC.64 R12, c[0x0][0x230] ;  /* 0x00008c00ff0c8b82 */ /* 0x000e640000000a00 */
[----:B------:R-:W-:Y:S01]  /*06a0*/  IADD3 R37, R35, R37, RZ ;  /* 0x0000002523257210 */ /* 0x000fe20007ffe0ff */
[C---:B------:R-:W-:Y:S02]  /*06b0*/  @P1 IMAD R23, R28.reuse, R21, R4 ;  /* 0x000000151c171224 */ /* 0x040fe400078e0204 */
[----:B------:R-:W-:-:S03]  /*06c0*/  @P1 IMAD.WIDE.U32 R20, R28, R20, R36 ;  /* 0x000000141c141225 */ /* 0x000fc600078e0024 */
[----:B------:R-:W1:Y:S02]  /*06d0*/  @!P0 LDC.64 R6, c[0x0][0x228] ;  /* 0x00008a00ff068b82 */ /* 0x000e640000000a00 */
[----:B------:R-:W-:Y:S02]  /*06e0*/  @P1 IADD3 R21, R21, R23, RZ ;  /* 0x0000001715151210 */ /* 0x000fe40007ffe0ff */
[C---:B------:R-:W-:Y:S02]  /*06f0*/  @P1 SHF.L.U32 R23, R20.reuse, 0x1, RZ ;  /* 0x0000000114171819 */ /* 0x040fe400000006ff */
[----:B------:R-:W-:Y:S01]  /*0700*/  @P1 SHF.L.U64.HI R4, R20, 0x1, R21 ;  /* 0x0000000114041819 */ /* 0x000fe20000010215 */
[----:B----4-:R-:W-:Y:S01]  /*0710*/  @!P0 IMAD R14, R5, R16, RZ ;  /* 0x00000010050e8224 */ /* 0x010fe200078e02ff */
[----:B------:R-:W-:Y:S02]  /*0720*/  @!P0 MOV R20, R34 ;  /* 0x0000002200148202 */ /* 0x000fe40000000f00 */
[----:B------:R-:W-:Y:S01]  /*0730*/  @!P0 MOV R21, R37 ;  /* 0x0000002500158202 */ /* 0x000fe20000000f00 */
[----:B------:R-:W-:Y:S01]  /*0740*/  @!P0 IMAD R17, R27, R17, R14 ;  /* 0x000000111b118224 */ /* 0x000fe200078e020e */
[----:B--2---:R-:W-:-:S02]  /*0750*/  @P1 IADD3 R18, P2, R23, R18, RZ ;  /* 0x0000001217121210 */ /* 0x004fc40007f5e0ff */
[----:B------:R-:W-:Y:S01]  /*0760*/  CS2R R24, SRZ ;  /* 0x0000000000187805 */ /* 0x000fe2000001ff00 */
[----:B------:R-:W-:Y:S01]  /*0770*/  @!P0 IMAD.WIDE.U32 R20, R27, R16, R20 ;  /* 0x000000101b148225 */ /* 0x000fe200078e0014 */
[----:B------:R-:W-:Y:S02]  /*0780*/  @P1 IADD3.X R19, R4, R19, RZ, P2, !PT ;  /* 0x0000001304131210 */ /* 0x000fe400017fe4ff */
[----:B0-----:R-:W-:Y:S02]  /*0790*/  @P1 IADD3 R16, P2, R23, R10, RZ ;  /* 0x0000000a17101210 */ /* 0x001fe40007f5e0ff */
[----:B------:R-:W-:Y:S01]  /*07a0*/  @!P0 IADD3 R21, R21, R17, RZ ;  /* 0x0000001115158210 */ /* 0x000fe20007ffe0ff */
[----:B------:R-:W2:Y:S01]  /*07b0*/  @P1 LDG.E R25, desc[UR14][R18.64] ;  /* 0x0000000e12191981 */ /* 0x000ea2000c1e1900 */
[----:B------:R-:W-:-:S04]  /*07c0*/  @!P0 SHF.L.U32 R17, R20, 0x1, RZ ;  /* 0x0000000114118819 */ /* 0x000fc800000006ff */
[C---:B-1----:R-:W-:Y:S02]  /*07d0*/  @!P0 IADD3 R10, P3, R17.reuse, R12, RZ ;  /* 0x0000000c110a8210 */ /* 0x042fe40007f7e0ff */
[----:B------:R-:W-:Y:S02]  /*07e0*/  @!P0 IADD3 R6, P4, R17, R6, RZ ;  /* 0x0000000611068210 */ /* 0x000fe40007f9e0ff */
[----:B------:R-:W-:-:S05]  /*07f0*/  @P1 IADD3.X R17, R4, R11, RZ, P2, !PT ;  /* 0x0000000b04111210 */ /* 0x000fca00017fe4ff */
[----:B------:R-:W5:Y:S01]  /*0800*/  @P1 LDG.E R24, desc[UR14][R16.64] ;  /* 0x0000000e10181981 */ /* 0x000f62000c1e1900 */
[----:B------:R-:W-:Y:S01]  /*0810*/  HFMA2.MMA R26, -RZ, RZ, 0, 0 ;  /* 0x00000000ff1a7435 */ /* 0x000fe200000001ff */
[----:B------:R-:W-:Y:S02]  /*0820*/  @!P0 SHF.L.U64.HI R20, R20, 0x1, R21 ;  /* 0x0000000114148819 */ /* 0x000fe40000010215 */
[----:B------:R-:W-:Y:S02]  /*0830*/  CS2R R22, SRZ ;  /* 0x0000000000167805 */ /* 0x000fe4000001ff00 */
[C---:B------:R-:W-:Y:S02]  /*0840*/  @!P0 IADD3.X R11, R20.reuse, R13, RZ, P3, !PT ;  /* 0x0000000d140b8210 */ /* 0x040fe40001ffe4ff */
[----:B------:R-:W-:-:S03]  /*0850*/  @!P0 IADD3.X R7, R20, R7, RZ, P4, !PT ;  /* 0x0000000714078210 */ /* 0x000fc600027fe4ff */
[----:B------:R2:W5:Y:S04]  /*0860*/  @!P0 LDG.E R26, desc[UR14][R10.64] ;  /* 0x0000000e0a1a8981 */ /* 0x000568000c1e1900 */
[----:B------:R0:W5:Y:S01]  /*0870*/  @!P0 LDG.E R22, desc[UR14][R6.64] ;  /* 0x0000000e06168981 */ /* 0x000162000c1e1900 */
[----:B------:R-:W-:Y:S01]  /*0880*/  UMOV UR13, 0x3f800000 ;  /* 0x3f800000000d7882 */ /* 0x000fe20000000000 */
[----:B------:R-:W-:Y:S01]  /*0890*/  BSSY B0, `(.L_x_226) ;  /* 0x0000024000007945 */ /* 0x000fe20003800000 */
[----:B------:R-:W-:Y:S02]  /*08a0*/  ISETP.NE.AND P2, PT, RZ, UR18, PT ;  /* 0x00000012ff007c0c */ /* 0x000fe4000bf45270 */
[----:B------:R-:W-:Y:S02]  /*08b0*/  CS2R R20, SRZ ;  /* 0x0000000000147805 */ /* 0x000fe4000001ff00 */
        /* <DEDUP_REMOVED lines=8> */
[----:B------:R-:W1:Y:S01]  /*0940*/  @P0 MUFU.RSQ R8, R8 ;  /* 0x0000000800080308 */ /* 0x000e620000001400 */
[----:B------:R-:W-:Y:S01]  /*0950*/  HFMA2.MMA R4, -RZ, RZ, 0, 0 ;  /* 0x00000000ff047435 */ /* 0x000fe200000001ff */
[----:B-1----:R-:W-:Y:S02]  /*0960*/  @P0 R2UR UR8, R8 ;  /* 0x00000000080802ca */ /* 0x002fe400000e0000 */
[----:B------:R-:W-:-:S11]  /*0970*/  ISETP.GT.U32.AND P0, PT, R29, 0x1bf, PT ;  /* 0x000001bf1d00780c */ /* 0x000fd60003f04070 */
[----:B------:R-:W-:Y:S01]  /*0980*/  @UP0 UMOV UR13, UR8 ;  /* 0x00000008000d0c82 */ /* 0x000fe20008000000 */
[C---:B--2---:R-:W-:Y:S02]  /*0990*/  PRMT R10, R25.reuse, 0x7632, R10 ;  /* 0x00007632190a7816 */ /* 0x044fe4000000000a */
[----:B------:R-:W-:Y:S02]  /*09a0*/  SHF.L.U32 R11, R25, 0x10, RZ ;  /* 0x00000010190b7819 */ /* 0x000fe400000006ff */
[----:B------:R-:W-:Y:S01]  /*09b0*/  SHF.L.U32 R10, R10, 0x10, RZ ;  /* 0x000000100a0a7819 */ /* 0x000fe200000006ff */
[----:B0-----:R-:W-:Y:S06]  /*09c0*/  @P0 BRA `(.L_x_227) ;  /* 0x0000000000400947 */ /* 0x001fec0003800000 */
[----:B------:R-:W-:Y:S01]  /*09d0*/  ISETP.NE.AND P0, PT, RZ, UR18, PT ;  /* 0x00000012ff007c0c */ /* 0x000fe2000bf05270 */
[----:B------:R-:W0:Y:S01]  /*09e0*/  LDC.64 R8, c[0x0][0x238] ;  /* 0x00008e00ff087b82 */ /* 0x000e220000000a00 */
[----:B------:R-:W-:-:S04]  /*09f0*/  IADD3 R15, R30, R15, RZ ;  /* 0x0000000f1e0f7210 */ /* 0x000fc80007ffe0ff */
[----:B------:R-:W-:-:S07]  /*0a00*/  SHF.R.S32.HI R4, RZ, 0x1f, R15 ;  /* 0x0000001fff047819 */ /* 0x000fce000001140f */
[----:B------:R-:W1:Y:S01]  /*0a10*/  @P0 LDC.64 R6, c[0x0][0x240] ;  /* 0x00009000ff060b82 */ /* 0x000e620000000a00 */
[----:B0-----:R-:W-:-:S05]  /*0a20*/  IMAD.WIDE R8, R15, 0x2, R8 ;  /* 0x000000020f087825 */ /* 0x001fca00078e0208 */
[----:B------:R-:W2:Y:S01]  /*0a30*/  LDG.E.U16 R23, desc[UR14][R8.64] ;  /* 0x0000000e08177981 */ /* 0x000ea2000c1e1500 */
[----:B-1----:R-:W-:-:S04]  /*0a40*/  @P0 LEA R6, P3, R15, R6, 0x1 ;  /* 0x000000060f060211 */ /* 0x002fc800078608ff */
[----:B------:R-:W-:Y:S02]  /*0a50*/  @P0 LEA.HI.X R7, R15, R7, R4, 0x1, P3 ;  /* 0x000000070f070211 */ /* 0x000fe400018f0c04 */
[----:B------:R-:W3:Y:S04]  /*0a60*/  LDG.E.U16 R4, desc[UR14][R8.64+0x2] ;  /* 0x0000020e08047981 */ /* 0x000ee8000c1e1500 */
[----:B------:R-:W4:Y:S04]  /*0a70*/  @P0 LDG.E.U16 R13, desc[UR14][R6.64] ;  /* 0x0000000e060d0981 */ /* 0x000f28000c1e1500 */
[----:B------:R-:W4:Y:S01]  /*0a80*/  @P0 LDG.E.U16 R12, desc[UR14][R6.64+0x2] ;  /* 0x0000020e060c0981 */ /* 0x000f22000c1e1500 */
[----:B--2---:R-:W-:-:S02]  /*0a90*/  SHF.L.U32 R23, R23, 0x10, RZ ;  /* 0x0000001017177819 */ /* 0x004fc400000006ff */
[----:B---3--:R-:W-:Y:S02]  /*0aa0*/  SHF.L.U32 R4, R4, 0x10, RZ ;  /* 0x0000001004047819 */ /* 0x008fe400000006ff */
[----:B----4-:R-:W-:Y:S02]  /*0ab0*/  @P0 SHF.L.U32 R20, R13, 0x10, RZ ;  /* 0x000000100d140819 */ /* 0x010fe400000006ff */
[----:B------:R-:W-:-:S07]  /*0ac0*/  @P0 SHF.L.U32 R21, R12, 0x10, RZ ;  /* 0x000000100c150819 */ /* 0x000fce00000006ff */
.L_x_227:
[----:B------:R-:W-:Y:S05]  /*0ad0*/  BSYNC B0 ;  /* 0x0000000000007941 */ /* 0x000fea0003800000 */
.L_x_226:
[----:B-----5:R-:W-:Y:S01]  /*0ae0*/  PRMT R9, R24, 0x7632, R9 ;  /* 0x0000763218097816 */ /* 0x020fe20000000009 */
        /* <DEDUP_REMOVED lines=25> */
.L_x_228:
[----:B------:R-:W-:Y:S01]  /*0c80*/  FMUL.FTZ R8, R10, R23 ;  /* 0x000000170a087220 */ /* 0x000fe20000410000 */
[C---:B------:R-:W-:Y:S01]  /*0c90*/  PRMT R13, R26.reuse, 0x7632, R13 ;  /* 0x000076321a0d7816 */ /* 0x040fe2000000000d */
[----:B------:R-:W-:Y:S01]  /*0ca0*/  FMUL.FTZ R15, R9, R4 ;  /* 0x00000004090f7220 */ /* 0x000fe20000410000 */
[----:B------:R-:W-:Y:S01]  /*0cb0*/  SHF.L.U32 R14, R26, 0x10, RZ ;  /* 0x000000101a0e7819 */ /* 0x000fe200000006ff */
[----:B------:R-:W-:Y:S01]  /*0cc0*/  FFMA.FTZ R11, R7, R8, RZ ;  /* 0x00000008070b7223 */ /* 0x000fe200000100ff */
[----:B------:R-:W-:Y:S01]  /*0cd0*/  SHF.L.U32 R13, R13, 0x10, RZ ;  /* 0x000000100d0d7819 */ /* 0x000fe200000006ff */
[----:B------:R-:W-:Y:S02]  /*0ce0*/  FADD.FTZ R12, RZ, R8 ;  /* 0x00000008ff0c7221 */ /* 0x000fe40000010000 */
[--C-:B------:R-:W-:Y:S01]  /*0cf0*/  FFMA.FTZ R8, R6, R15, R11.reuse ;  /* 0x0000000f06087223 */ /* 0x100fe2000001000b */
[----:B------:R-:W-:Y:S01]  /*0d00*/  FADD.FTZ R14, R14, -UR19 ;  /* 0x800000130e0e7e21 */ /* 0x000fe20008010000 */
[----:B------:R-:W-:Y:S01]  /*0d10*/  PRMT R11, R22, 0x7632, R11 ;  /* 0x00007632160b7816 */ /* 0x000fe2000000000b */
[----:B------:R-:W-:Y:S01]  /*0d20*/  FADD.FTZ R16, R13, -UR19 ;  /* 0x800000130d107e21 */ /* 0x000fe20008010000 */
[----:B------:R-:W-:Y:S01]  /*0d30*/  FADD.FTZ R15, R15, R12 ;  /* 0x0000000c0f0f7221 */ /* 0x000fe20000010000 */
        /* <DEDUP_REMOVED lines=23> */
.L_x_229:
[----:B------:R-:W-:Y:S01]  /*0eb0*/  FMUL.FTZ R16, R12, R23 ;  /* 0x000000170c107220 */ /* 0x000fe20000410000 */
[----:B------:R-:W-:Y:S01]  /*0ec0*/  ISETP.GT.AND P0, PT, R0, 0x1e, PT ;  /* 0x0000001e0000780c */ /* 0x000fe20003f04270 */
[----:B------:R-:W0:Y:S01]  /*0ed0*/  S2UR UR17, SR_CgaCtaId ;  /* 0x00000000001179c3 */ /* 0x000e220000008800 */
[----:B------:R-:W-:Y:S01]  /*0ee0*/  UMOV UR9, 0x400 ;  /* 0x0000040000097882 */ /* 0x000fe20000000000 */
[----:B------:R-:W-:Y:S01]  /*0ef0*/  FFMA.FTZ R17, R13, R16, R8 ;  /* 0x000000100d117223 */ /* 0x000fe20000010008 */
[----:B------:R-:W-:Y:S01]  /*0f00*/  FADD.FTZ R19, R15, R16 ;  /* 0x000000100f137221 */ /* 0x000fe20000010000 */
[----:B------:R-:W-:Y:S01]  /*0f10*/  FMUL.FTZ R16, R11, R4 ;  /* 0x000000040b107220 */ /* 0x000fe20000410000 */
[----:B------:R-:W-:Y:S01]  /*0f20*/  FFMA.FTZ R18, R7, R10, RZ ;  /* 0x0000000a07127223 */ /* 0x000fe200000100ff */
[----:B------:R-:W-:Y:S01]  /*0f30*/  UIADD3 UR8, UR9, 0x90, URZ ;  /* 0x0000009009087890 */ /* 0x000fe2000fffe03f */
[C---:B------:R-:W-:Y:S01]  /*0f40*/  ISETP.NE.AND P3, PT, R29.reuse, RZ, PT ;  /* 0x000000ff1d00720c */ /* 0x040fe20003f65270 */
[----:B------:R-:W-:Y:S01]  /*0f50*/  FFMA.FTZ R15, R14, R16, R17 ;  /* 0x000000100e0f7223 */ /* 0x000fe20000010011 */
[----:B------:R-:W-:Y:S01]  /*0f60*/  FADD.FTZ R16, R16, R19 ;  /* 0x0000001310107221 */ /* 0x000fe20000010000 */
[----:B------:R-:W-:Y:S01]  /*0f70*/  FADD.FTZ R7, RZ, R10 ;  /* 0x0000000aff077221 */ /* 0x000fe20000010000 */
[----:B------:R-:W-:Y:S01]  /*0f80*/  BSSY B0, `(.L_x_230) ;  /* 0x000004b000007945 */ /* 0x000fe20003800000 */
[----:B------:R-:W-:Y:S01]  /*0f90*/  ISETP.GT.U32.AND P4, PT, R29, 0xd, PT ;  /* 0x0000000d1d00780c */ /* 0x000fe20003f84070 */
[----:B------:R-:W1:Y:S01]  /*0fa0*/  SHFL.DOWN PT, R8, R15, 0x1, 0x1f ;  /* 0x08201f000f087f89 */ /* 0x000e6200000e0000 */
[----:B------:R-:W-:-:S03]  /*0fb0*/  FADD.FTZ R10, R7, R12 ;  /* 0x0000000c070a7221 */ /* 0x000fc60000010000 */
[----:B------:R-:W2:Y:S01]  /*0fc0*/  SHFL.DOWN PT, R17, R16, 0x1, 0x1f ;  /* 0x08201f0010117f89 */ /* 0x000ea200000e0000 */
        /* <DEDUP_REMOVED lines=24> */
[----:B------:R-:W-:Y:S01]  /*1150*/  FFMA.FTZ R13, R6, R9, RZ ;  /* 0x00000009060d7223 */ /* 0x000fe200000100ff */
[----:B------:R-:W-:Y:S01]  /*1160*/  FADD.FTZ R6, RZ, R9 ;  /* 0x00000009ff067221 */ /* 0x000fe20000010000 */
[----:B-1----:R-:W-:Y:S01]  /*1170*/  @!P0 FADD.FTZ R16, R16, R17 ;  /* 0x0000001110108221 */ /* 0x002fe20000010000 */
[----:B------:R-:W-:Y:S01]  /*1180*/  ISETP.NE.AND P0, PT, R0, RZ, PT ;  /* 0x000000ff0000720c */ /* 0x000fe20003f05270 */
[----:B------:R-:W-:Y:S01]  /*1190*/  FFMA.FTZ R9, R14, R11, R13 ;  /* 0x0000000b0e097223 */ /* 0x000fe2000001000d */
[----:B------:R-:W-:Y:S01]  /*11a0*/  FADD.FTZ R11, R6, R11 ;  /* 0x0000000b060b7221 */ /* 0x000fe20000010000 */
[----:B------:R-:W-:-:S02]  /*11b0*/  MOV R6, R15 ;  /* 0x0000000f00067202 */ /* 0x000fc40000000f00 */
[----:B------:R-:W-:Y:S02]  /*11c0*/  MOV R7, R16 ;  /* 0x0000001000077202 */ /* 0x000fe40000000f00 */
[----:B------:R0:W-:Y:S06]  /*11d0*/  STS.128 [R31], R8 ;  /* 0x000000081f007388 */ /* 0x0001ec0000000c00 */
        /* <DEDUP_REMOVED lines=37> */
.L_x_231:
[----:B------:R-:W-:Y:S05]  /*1430*/  BSYNC B0 ;  /* 0x0000000000007941 */ /* 0x000fea0003800000 */
.L_x_230:
        /* <DEDUP_REMOVED lines=158> */
.L_x_233:
[----:B------:R-:W-:Y:S05]  /*1e20*/  BSYNC B0 ;  /* 0x0000000000007941 */ /* 0x000fea0003800000 */
.L_x_232:
        /* <DEDUP_REMOVED lines=15> */
[----:B--2---:R-:W-:Y:S02]  /*1f20*/  LEA R18, P5, R13, R18, 0x2 ;  /* 0x000000120d127211 */ /* 0x004fe400078a10ff */
[C---:B------:R-:W-:Y:S02]  /*1f30*/  IADD3.X R13, R19.reuse, UR11, RZ, P4, !PT ;  /* 0x0000000b130d7c10 */ /* 0x040fe4000a7fe4ff */
[----:B------:R-:W-:-:S03]  /*1f40*/  IADD3.X R19, R19, UR10, RZ, P5, !PT ;  /* 0x0000000a13137c10 */ /* 0x000fc6000affe4ff */
[----:B------:R1:W-:Y:S04]  /*1f50*/  REDG.E.ADD.F32.FTZ.RN.STRONG.GPU desc[UR14][R12.64], R9 ;  /* 0x000000090c0079a6 */ /* 0x0003e8000c10f38e */
[----:B------:R1:W-:Y:S04]  /*1f60*/  REDG.E.ADD.F32.FTZ.RN.STRONG.GPU desc[UR14][R32.64], R10 ;  /* 0x0000000a200079a6 */ /* 0x0003e8000c10f38e */
[----:B------:R1:W-:Y:S02]  /*1f70*/  REDG.E.ADD.F32.FTZ.RN.STRONG.GPU desc[UR14][R18.64], R11 ;  /* 0x0000000b120079a6 */ /* 0x0003e4000c10f38e */
.L_x_235:
[----:B------:R-:W-:Y:S05]  /*1f80*/  BSYNC B0 ;  /* 0x0000000000007941 */ /* 0x000fea0003800000 */
.L_x_234:
[----:B------:R-:W-:Y:S02]  /*1f90*/  PRMT R15, R24, 0x7632, R15 ;  /* 0x00007632180f7816 */ /* 0x000fe4000000000f */
[----:B-1----:R-:W-:Y:S02]  /*1fa0*/  PRMT R13, R26, 0x7632, R13 ;  /* 0x000076321a0d7816 */ /* 0x002fe4000000000d */
        /* <DEDUP_REMOVED lines=35> */
.L_x_238:
[----:B------:R-:W2:Y:S04]  /*21e0*/  LDG.E.STRONG.GPU R17, desc[UR14][R8.64] ;  /* 0x0000000e08117981 */ /* 0x000ea8000c1ef900 */
[----:B--2---:R-:W-:Y:S01]  /*21f0*/  CCTL.IVALL ;  /* 0x00000000ff00798f */ /* 0x004fe20002000000 */
[----:B------:R-:W-:Y:S05]  /*2200*/  YIELD ;  /* 0x0000000000007946 */ /* 0x000fea0003800000 */
[----:B------:R-:W-:-:S13]  /*2210*/  ISETP.NE.AND P0, PT, R17, R31, PT ;  /* 0x0000001f1100720c */ /* 0x000fda0003f05270 */
[----:B------:R-:W-:Y:S05]  /*2220*/  @P0 BRA `(.L_x_238) ;  /* 0xfffffffc00ec0947 */ /* 0x000fea000383ffff */
.L_x_237:
        /* <DEDUP_REMOVED lines=17> */
.L_x_242:
[----:B------:R-:W-:-:S13]  /*2340*/  ISETP.EQ.OR P4, PT, R18, UR16, P3 ;  /* 0x0000001012007c0c */ /* 0x000fda0009f82670 */
[----:B------:R-:W-:-:S04]  /*2350*/  @!P4 IMAD R9, R11, R18, R10 ;  /* 0x000000120b09c224 */ /* 0x000fc800078e020a */
[----:B------:R-:W-:-:S06]  /*2360*/  @!P4 IMAD.WIDE.U32 R8, R9, 0x8, R32 ;  /* 0x000000080908c825 */ /* 0x000fcc00078e0020 */
[----:B------:R-:W2:Y:S01]  /*2370*/  @!P4 LDG.E.64 R8, desc[UR14][R8.64] ;  /* 0x0000000e0808c981 */ /* 0x000ea2000c1e1b00 */
[----:B------:R-:W-:-:S04]  /*2380*/  IADD3 R19, R18, 0x1, RZ ;  /* 0x0000000112137810 */ /* 0x000fc80007ffe0ff */
[----:B------:R-:W-:-:S13]  /*2390*/  ISETP.EQ.OR P5, PT, R19, UR16, P3 ;  /* 0x0000001013007c0c */ /* 0x000fda0009fa2670 */
[----:B------:R-:W-:Y:S02]  /*23a0*/  @!P5 IMAD R19, R11, R19, R10 ;  /* 0x000000130b13d224 */ /* 0x000fe400078e020a */
[----:B--2---:R-:W-:Y:S01]  /*23b0*/  @!P4 FADD.FTZ R6, R6, R8 ;  /* 0x000000080606c221 */ /* 0x004fe20000010000 */
[----:B------:R-:W-:Y:S01]  /*23c0*/  @!P4 FADD.FTZ R7, R7, R9 ;  /* 0x000000090707c221 */ /* 0x000fe20000010000 */
        /* <DEDUP_REMOVED lines=106> */
.L_x_241:
[----:B------:R-:W-:-:S13]  /*2a70*/  ISETP.GT.AND P4, PT, R17, 0x4, PT ;  /* 0x000000041100780c */ /* 0x000fda0003f84270 */
[----:B------:R-:W-:Y:S05]  /*2a80*/  @!P4 BRA `(.L_x_243) ;  /* 0x0000000000ecc947 */ /* 0x000fea0003800000 */
        /* <DEDUP_REMOVED lines=59> */
.L_x_243:
[----:B------:R-:W-:-:S13]  /*2e40*/  ISETP.NE.OR P0, PT, R17, RZ, P0 ;  /* 0x000000ff1100720c */ /* 0x000fda0000705670 */
[----:B------:R-:W-:Y:S05]  /*2e50*/  @!P0 BRA `(.L_x_239) ;  /* 0x00000000007c8947 */ /* 0x000fea0003800000 */
.L_x_240:
        /* <DEDUP_REMOVED lines=31> */
.L_x_239:
        /* <DEDUP_REMOVED lines=11> */
.L_x_245:
[----:B------:R-:W-:Y:S05]  /*3100*/  BSYNC B0 ;  /* 0x0000000000007941 */ /* 0x000fea0003800000 */
.L_x_244:
        /* <DEDUP_REMOVED lines=16> */
.L_x_236:
[----:B------:R-:W1:Y:S01]  /*3210*/  S2UR UR9, SR_CgaCtaId ;  /* 0x00000000000979c3 */ /* 0x000e620000008800 */
[----:B------:R-:W-:Y:S01]  /*3220*/  UMOV UR8, 0x400 ;  /* 0x0000040000087882 */ /* 0x000fe20000000000 */
[----:B------:R-:W-:Y:S02]  /*3230*/  SHF.L.U32 R25, R25, 0x10, RZ ;  /* 0x0000001019197819 */ /* 0x000fe400000006ff */
[----:B------:R-:W-:Y:S02]  /*3240*/  SHF.L.U32 R14, R14, 0x10, RZ ;  /* 0x000000100e0e7819 */ /* 0x000fe400000006ff */
[----:B------:R-:W-:Y:S02]  /*3250*/  SHF.L.U32 R26, R26, 0x10, RZ ;  /* 0x000000101a1a7819 */ /* 0x000fe400000006ff */
[----:B------:R-:W-:Y:S02]  /*3260*/  SHF.L.U32 R13, R13, 0x10, RZ ;  /* 0x000000100d0d7819 */ /* 0x000fe400000006ff */
[----:B------:R-:W-:-:S02]  /*3270*/  SHF.L.U32 R24, R24, 0x10, RZ ;  /* 0x0000001018187819 */ /* 0x000fc400000006ff */
[----:B------:R-:W-:Y:S01]  /*3280*/  SHF.L.U32 R15, R15, 0x10, RZ ;  /* 0x000000100f0f7819 */ /* 0x000fe200000006ff */
[----:B------:R-:W-:Y:S01]  /*3290*/  FADD.FTZ R13, R13, -UR19 ;  /* 0x800000130d0d7e21 */ /* 0x000fe20008010000 */
[----:B-1----:R-:W-:-:S09]  /*32a0*/  ULEA UR8, UR9, UR8, 0x18 ;  /* 0x0000000809087291 */ /* 0x002fd2000f8ec03f */
[----:B------:R0:W-:Y:S01]  /*32b0*/  @!P3 STS.64 [UR8+0x88], R6 ;  /* 0x00008806ff00b988 */ /* 0x0001e20008000a08 */
[----:B------:R-:W-:Y:S01]  /*32c0*/  BAR.SYNC.DEFER_BLOCKING 0x0 ;  /* 0x0000000000007b1d */ /* 0x000fe20000010000 */
[----:B0-----:R-:W-:Y:S01]  /*32d0*/  FADD.FTZ R7, R25, -UR19 ;  /* 0x8000001319077e21 */ /* 0x001fe20008010000 */
[----:B------:R-:W-:Y:S01]  /*32e0*/  FADD.FTZ R6, R14, -UR19 ;  /* 0x800000130e067e21 */ /* 0x000fe20008010000 */
[----:B------:R-:W-:Y:S02]  /*32f0*/  FADD.FTZ R14, R26, -UR19 ;  /* 0x800000131a0e7e21 */ /* 0x000fe40008010000 */
[----:B------:R-:W-:Y:S01]  /*3300*/  FMUL.FTZ R7, R7, UR13 ;  /* 0x0000000d07077c20 */ /* 0x000fe20008410000 */
[----:B------:R-:W-:Y:S01]  /*3310*/  FMUL.FTZ R6, R6, UR13 ;  /* 0x0000000d06067c20 */ /* 0x000fe20008410000 */
[----:B------:R-:W0:Y:S01]  /*3320*/  LDS.64 R8, [UR8+0x88] ;  /* 0x00008808ff087984 */ /* 0x000e220008000a00 */
[----:B------:R-:W-:Y:S02]  /*3330*/  ULDC UR8, c[0x0][0x2bc] ;  /* 0x0000af0000087ab9 */ /* 0x000fe40000000800 */
        /* <DEDUP_REMOVED lines=21> */
.L_x_246:
[----:B------:R-:W-:Y:S04]  /*3490*/  BSSY B0, `(.L_x_247) ;  /* 0x0000014000007945 */ /* 0x000fe80003800000 */
[----:B------:R-:W-:Y:S05]  /*34a0*/  @!P1 BRA `(.L_x_248) ;  /* 0x0000000000489947 */ /* 0x000fea0003800000 */
[C-C-:B------:R-:W-:Y:S01]  /*34b0*/  FFMA.FTZ R7, R10.reuse, R7, R11.reuse ;  /* 0x000000070a077223 */ /* 0x140fe2000001000b */
[----:B------:R-:W-:Y:S01]  /*34c0*/  FFMA.FTZ R6, R10, R6, R11 ;  /* 0x000000060a067223 */ /* 0x000fe2000001000b */
        /* <DEDUP_REMOVED lines=10> */
[----:B------:R-:W-:Y:S01]  /*3570*/  ULDC.64 UR8, c[0x0][0x210] ;  /* 0x0000840000087ab9 */ /* 0x000fe20000000a00 */
[----:B------:R-:W-:Y:S02]  /*3580*/  F2FP.BF16.F32.PACK_AB R15, R15, R24 ;  /* 0x000000180f0f723e */ /* 0x000fe400000010ff */
[----:B------:R-:W-:Y:S02]  /*3590*/  LEA R8, P0, R6, UR8, 0x1 ;  /* 0x0000000806087c11 */ /* 0x000fe4000f8008ff */
[----:B------:R-:W-:-:S04]  /*35a0*/  IADD3 R9, R7, R9, RZ ;  /* 0x0000000907097210 */ /* 0x000fc80007ffe0ff */
[----:B------:R-:W-:-:S05]  /*35b0*/  LEA.HI.X R9, R6, UR9, R9, 0x1, P0 ;  /* 0x0000000906097c11 */ /* 0x000fca00080f0c09 */
[----:B------:R0:W-:Y:S02]  /*35c0*/  STG.E desc[UR14][R8.64], R15 ;  /* 0x0000000f08007986 */ /* 0x0001e4000c10190e */
.L_x_248:
[----:B------:R-:W-:Y:S05]  /*35d0*/  BSYNC B0 ;  /* 0x0000000000007941 */ /* 0x000fea0003800000 */
.L_x_247:
[----:B------:R-:W-:Y:S01]  /*35e0*/  SHF.L.U32 R22, R22, 0x10, RZ ;  /* 0x0000001016167819 */ /* 0x000fe200000006ff */
[----:B0-----:R-:W-:Y:S01]  /*35f0*/  FMUL.FTZ R9, R14, UR13 ;  /* 0x0000000d0e097c20 */ /* 0x001fe20008410000 */
        /* <DEDUP_REMOVED lines=21> */
.L_x_249:
[----:B------:R-:W-:Y:S01]  /*3750*/  ULDC.64 UR8, c[0x0][0x290] ;  /* 0x0000a40000087ab9 */ /* 0x000fe20000000a00 */
[----:B------:R-:W-:Y:S01]  /*3760*/  BSSY B0, `(.L_x_250) ;  /* 0x0000016000007945 */ /* 0x000fe20003800000 */
[----:B------:R-:W-:-:S04]  /*3770*/  ISETP.GE.U32.AND P0, PT, R27, UR8, PT ;  /* 0x000000081b007c0c */ /* 0x000fc8000bf06070 */
[----:B------:R-:W-:-:S04]  /*3780*/  ISETP.GE.AND.EX P0, PT, R5, UR9, PT, P0 ;  /* 0x0000000905007c0c */ /* 0x000fc8000bf06300 */
[----:B------:R-:W-:-:S13]  /*3790*/  ISETP.GT.U32.OR P0, PT, R29, 0x1bf, P0 ;  /* 0x000001bf1d00780c */ /* 0x000fda0000704470 */
[----:B------:R-:W-:Y:S05]  /*37a0*/  @P0 BRA `(.L_x_251) ;  /* 0x0000000000440947 */ /* 0x000fea0003800000 */
[----:B------:R-:W-:Y:S01]  /*37b0*/  ULDC.64 UR8, c[0x0][0x288] ;  /* 0x0000a20000087ab9 */ /* 0x000fe20000000a00 */
[----:B------:R-:W-:Y:S01]  /*37c0*/  MOV R35, R37 ;  /* 0x0000002500237202 */ /* 0x000fe20000000f00 */
[C-C-:B------:R-:W-:Y:S01]  /*37d0*/  FFMA.FTZ R9, R10.reuse, R9, R11.reuse ;  /* 0x000000090a097223 */ /* 0x140fe2000001000b */
        /* <DEDUP_REMOVED lines=14> */
.L_x_251:
[----:B------:R-:W-:Y:S05]  /*38c0*/  BSYNC B0 ;  /* 0x0000000000007941 */ /* 0x000fea0003800000 */
.L_x_250:
[----:B------:R-:W-:Y:S01]  /*38d0*/  ULDC UR8, c[0x0][0x10] ;  /* 0x0000040000087ab9 */ /* 0x000fe20000000800 */
[----:B------:R-:W-:Y:S02]  /*38e0*/  UIADD3 UR4, UR4, 0x1, URZ ;  /* 0x0000000104047890 */ /* 0x000fe4000fffe03f */
[----:B------:R-:W-:-:S04]  /*38f0*/  UIADD3 UR7, UR8, UR7, URZ ;  /* 0x0000000708077290 */ /* 0x000fc8000fffe03f */
[----:B------:R-:W-:-:S06]  /*3900*/  UISETP.GE.AND UP0, UPT, UR7, UR5, UPT ;  /* 0x000000050700728c */ /* 0x000fcc000bf06270 */
[----:B------:R-:W-:-:S13]  /*3910*/  PLOP3.LUT P0, PT, PT, PT, UP0, 0x80, 0x0 ;  /* 0x000000000000781c */ /* 0x000fda0003f0f008 */
[----:B------:R-:W-:Y:S05]  /*3920*/  @!P0 BRA `(.L_x_252) ;  /* 0xffffffc800788947 */ /* 0x000fea000383ffff */
.L_x_225:
[----:B0-----:R-:W0:Y:S01]  /*3930*/  LDC R4, c[0x0][0xc] ;  /* 0x00000300ff047b82 */ /* 0x001e220000000800 */
[----:B------:R-:W-:Y:S01]  /*3940*/  ISETP.NE.AND P1, PT, R29, RZ, PT ;  /* 0x000000ff1d00720c */ /* 0x000fe20003f25270 */
[----:B------:R-:W-:Y:S06]  /*3950*/  BSSY B0, `(.L_x_253) ;  /* 0x0000011000007945 */ /* 0x000fec0003800000 */
[----:B------:R-:W1:Y:S08]  /*3960*/  LDC R7, c[0x0][0x10] ;  /* 0x00000400ff077b82 */ /* 0x000e700000000800 */
[----:B------:R-:W2:Y:S01]  /*3970*/  LDC.64 R2, c[0x0][0x258] ;  /* 0x00009600ff027b82 */ /* 0x000ea20000000a00 */
[----:B0-----:R-:W-:-:S02]  /*3980*/  ISETP.NE.AND P0, PT, R4, 0x1, PT ;  /* 0x000000010400780c */ /* 0x001fc40003f05270 */
[----:B-1----:R-:W-:-:S04]  /*3990*/  SHF.L.U32 R0, R7, 0x1, RZ ;  /* 0x0000000107007819 */ /* 0x002fc800000006ff */
        /* <DEDUP_REMOVED lines=12> */
.L_x_254:
[----:B------:R-:W-:Y:S05]  /*3a60*/  BSYNC B0 ;  /* 0x0000000000007941 */ /* 0x000fea0003800000 */
.L_x_253:
        /* <DEDUP_REMOVED lines=11> */
.L_x_256:
[----:B------:R-:W2:Y:S04]  /*3b20*/  LDG.E.STRONG.GPU R5, desc[UR14][R2.64] ;  /* 0x0000000e02057981 */ /* 0x000ea8000c1ef900 */
[----:B--2---:R-:W-:Y:S01]  /*3b30*/  CCTL.IVALL ;  /* 0x00000000ff00798f */ /* 0x004fe20002000000 */
[----:B------:R-:W-:Y:S05]  /*3b40*/  YIELD ;  /* 0x0000000000007946 */ /* 0x000fea0003800000 */
[----:B------:R-:W-:-:S13]  /*3b50*/  ISETP.NE.AND P0, PT, R5, R0, PT ;  /* 0x000000000500720c */ /* 0x000fda0003f05270 */
[----:B------:R-:W-:Y:S05]  /*3b60*/  @P0 BRA `(.L_x_256) ;  /* 0xfffffffc00ec0947 */ /* 0x000fea000383ffff */
.L_x_255:
        /* <DEDUP_REMOVED lines=24> */
.L_x_257:
[----:B------:R-:W-:-:S04]  /*3cf0*/  LEA R14, P0, R29, UR4, 0x2 ;  /* 0x000000041d0e7c11 */ /* 0x000fc8000f8010ff */
[----:B------:R-:W-:Y:S02]  /*3d00*/  LEA.HI.X R15, R29, UR5, R8, 0x2, P0 ;  /* 0x000000051d0f7c11 */ /* 0x000fe400080f1408 */
[-C--:B------:R-:W-:Y:S02]  /*3d10*/  LEA R16, P0, R0, R14.reuse, 0x2 ;  /* 0x0000000e00107211 */ /* 0x080fe400078010ff */
[-C--:B------:R-:W-:Y:S01]  /*3d20*/  LEA R20, P2, R27, R14.reuse, 0x2 ;  /* 0x0000000e1b147211 */ /* 0x080fe200078410ff */
[----:B--2---:R-:W2:Y:S01]  /*3d30*/  LDG.E R3, desc[UR14][R14.64] ;  /* 0x0000000e0e037981 */ /* 0x004ea2000c1e1900 */
[----:B------:R-:W-:Y:S02]  /*3d40*/  LEA R18, P1, R2, R14, 0x2 ;  /* 0x0000000e02127211 */ /* 0x000fe400078210ff */
[C---:B------:R-:W-:Y:S02]  /*3d50*/  IADD3.X R17, R15.reuse, R33, RZ, P0, !PT ;  /* 0x000000210f117210 */ /* 0x040fe400007fe4ff */
        /* <DEDUP_REMOVED lines=11> */
[----:B------:R-:W-:Y:S02]  /*3e10*/  ISETP.GT.AND.EX P0, PT, R9, R8, PT, P0 ;  /* 0x000000080900720c */ /* 0x000fe40003f04300 */
[----:B--2---:R-:W-:Y:S02]  /*3e20*/  F2FP.BF16.F32.PACK_AB R3, R16, R3 ;  /* 0x000000031003723e */ /* 0x004fe400000010ff */
[----:B---3--:R-:W-:-:S03]  /*3e30*/  F2FP.BF16.F32.PACK_AB R23, R21, R18 ;  /* 0x000000121517723e */ /* 0x008fc600000010ff */
[----:B------:R2:W-:Y:S04]  /*3e40*/  STG.E desc[UR14][R10.64], R3 ;  /* 0x000000030a007986 */ /* 0x0005e8000c10190e */
[----:B------:R2:W-:Y:S02]  /*3e50*/  STG.E desc[UR14][R12.64], R23 ;  /* 0x000000170c007986 */ /* 0x0005e4000c10190e */
[----:B------:R-:W-:Y:S05]  /*3e60*/  @P0 BRA `(.L_x_257) ;  /* 0xfffffffc00a00947 */ /* 0x000fea000383ffff */
[----:B------:R-:W-:Y:S05]  /*3e70*/  EXIT ;  /* 0x000000000000794d */ /* 0x000fea0003800000 */
.L_x_258:
        /* <DEDUP_REMOVED lines=16> */
.L_x_3255:


//--------------------- .text._Z35group_norm_nhwc_bwd_one_pass_kernelI11Bf16IOBf16WLi128ELi28ELi448EEv26Group_norm_nhwc_bwd_params --------------------------
	.section	.text._Z35group_norm_nhwc_bwd_one_pass_kernelI11Bf16IOBf16WLi128ELi28ELi448EEv26Group_norm_nhwc_bwd_params,"ax",@progbits
	.align	128
        .global         _Z35group_norm_nhwc_bwd_one_pass_kernelI11Bf16IOBf16WLi128ELi28ELi448EEv26Group_norm_nhwc_bwd_params
        .type           _Z35group_norm_nhwc_bwd_one_pass_kernelI11Bf16IOBf16WLi128ELi28ELi448EEv26Group_norm_nhwc_bwd_params,@function
        .size           _Z35group_norm_nhwc_bwd_one_pass_kernelI11Bf16IOBf16WLi128ELi28ELi448EEv26Group_norm_nhwc_bwd_params,(.L_x_3256 - _Z35group_norm_nhwc_bwd_one_pass_kernelI11Bf16IOBf16WLi128ELi28ELi448EEv26Group_norm_nhwc_bwd_params)
        .other          _Z35group_norm_nhwc_bwd_one_pass_kernelI11Bf16IOBf16WLi128ELi28ELi448EEv26Group_norm_nhwc_bwd_params,@"STO_CUDA_ENTRY STV_DEFAULT"
_Z35group_norm_nhwc_bwd_one_pass_kernelI11Bf16IOBf16WLi128ELi28ELi448EEv26Group_norm_nhwc_bwd_params:
.text._Z35group_norm_nhwc_bwd_one_pass_kernelI11Bf16IOBf16WLi128ELi28ELi448EEv26Group_norm_nhwc_bwd_params:
        /* <DEDUP_REMOVED lines=13> */
[----:B------:R-:W-:Y:S01]  /*00d0*/  UMOV UR5, 0x400 ;  /* 0x0000040000057882 */ /* 0x000fe20000000000 */
[----:B------:R-:W-:Y:S01]  /*00e0*/  UIMAD.WIDE.U32 UR6, UR12, 0x3, URZ ;  /* 0x000000030c0678a5 */ /* 0x000fe2000f8e003f */
[--C-:B------:R-:W-:Y:S01]  /*00f0*/  SHF.R.S32.HI R9, RZ, 0x1f, R52.reuse ;  /* 0x0000001fff097819 */ /* 0x100fe20000011434 */
[----:B------:R-:W-:Y:S01]  /*0100*/  IMAD.WIDE.U32 R2, R2, -0x6db6db6d, RZ ;  /* 0x9249249302027825 */ /* 0x000fe200078e00ff */
[----:B------:R-:W-:Y:S01]  /*0110*/  UIMAD UR11, UR13, 0x3, URZ ;  /* 0x000000030d0b78a4 */ /* 0x000fe2000f8e023f */
[----:B------:R-:W1:Y:S01]  /*0120*/  S2UR UR8, SR_CgaCtaId ;  /* 0x00000000000879c3 */ /* 0x000e620000008800 */
[----:B------:R-:W-:Y:S01]  /*0130*/  ULEA.HI UR9, UP0, UR13, UR12, URZ, 0x1 ;  /* 0x0000000c0d097291 */ /* 0x000fe2000f81083f */
[----:B------:R-:W-:Y:S01]  /*0140*/  LEA.HI R9, R9, R52, RZ, 0x5 ;  /* 0x0000003409097211 */ /* 0x000fe200078f28ff */
[----:B------:R-:W-:Y:S01]  /*0150*/  UIADD3 UR7, UR7, UR11, URZ ;  /* 0x0000000b07077290 */ /* 0x000fe2000fffe03f */
[----:B------:R-:W-:Y:S01]  /*0160*/  SHF.R.U32.HI R3, RZ, 0x2, R3 ;  /* 0x00000002ff037819 */ /* 0x000fe20000011603 */
[----:B------:R-:W-:Y:S01]  /*0170*/  UIADD3.X UR10, URZ, UR13, URZ, UP0, !UPT ;  /* 0x0000000d3f0a7290 */ /* 0x000fe200087fe43f */
[----:B------:R-:W-:Y:S01]  /*0180*/  ISETP.GE.U32.AND P2, PT, R52, 0x1c0, PT ;  /* 0x000001c03400780c */ /* 0x000fe20003f46070 */
[----:B------:R-:W-:Y:S01]  /*0190*/  HFMA2.MMA R45, -RZ, RZ, 0, 0 ;  /* 0x00000000ff2d7435 */ /* 0x000fe200000001ff */
[----:B------:R-:W-:Y:S01]  /*01a0*/  ULDC.64 UR12, c[0x0][0x290] ;  /* 0x0000a400000c7ab9 */ /* 0x000fe20000000a00 */
[----:B------:R-:W-:Y:S01]  /*01b0*/  IMAD R53, R3, -0xe, R52 ;  /* 0xfffffff203357824 */ /* 0x000fe200078e0234 */
[----:B------:R-:W-:Y:S01]  /*01c0*/  SHF.R.S32.HI R6, RZ, 0x5, R9 ;  /* 0x00000005ff067819 */ /* 0x000fe20000011409 */
[----:B------:R-:W-:Y:S01]  /*01d0*/  USHF.R.S64 UR9, UR9, 0x1, UR10 ;  /* 0x0000000109097899 */ /* 0x000fe2000800100a */
[----:B------:R-:W-:-:S02]  /*01e0*/  MOV R44, R0 ;  /* 0x00000000002c7202 */ /* 0x000fc40000000f00 */
[----:B------:R-:W-:Y:S01]  /*01f0*/  SHF.L.U32 R53, R53, 0x1, RZ ;  /* 0x0000000135357819 */ /* 0x000fe200000006ff */
[----:B0-----:R-:W-:Y:S02]  /*0200*/  IMAD R51, R4, UR16, R3 ;  /* 0x0000001004337c24 */ /* 0x001fe4000f8e0203 */
[----:B------:R-:W0:Y:S01]  /*0210*/  LDC R3, c[0x0][0x10] ;  /* 0x00000400ff037b82 */ /* 0x000e220000000800 */
[----:B------:R-:W2:Y:S02]  /*0220*/  S2R R4, SR_LANEID ;  /* 0x0000000000047919 */ /* 0x000ea40000000000 */
[C---:B------:R-:W-:Y:S02]  /*0230*/  IADD3 R49, R51.reuse, 0x20, RZ ;  /* 0x0000002033317810 */ /* 0x040fe40007ffe0ff */
[----:B------:R-:W-:Y:S01]  /*0240*/  ISETP.LT.U32.AND P1, PT, R51, UR12, PT ;  /* 0x0000000c33007c0c */ /* 0x000fe2000bf21070 */
[----:B-1----:R-:W-:Y:S01]  /*0250*/  ULEA UR5, UR8, UR5, 0x18 ;  /* 0x0000000508057291 */ /* 0x002fe2000f8ec03f */
[----:B------:R-:W-:Y:S01]  /*0260*/  SHF.R.S32.HI R5, RZ, 0x1f, R51 ;  /* 0x0000001fff057819 */ /* 0x000fe20000011433 */
[----:B------:R-:W1:Y:S01]  /*0270*/  LDC R2, c[0x0][0xc] ;  /* 0x00000300ff027b82 */ /* 0x000e620000000800 */
        /* <DEDUP_REMOVED lines=12> */
[----:B------:R-:W-:Y:S01]  /*0340*/  USHF.L.U64.HI UR7, UR9, 0x2, UR7 ;  /* 0x0000000209077899 */ /* 0x000fe20008010207 */
[----:B------:R-:W-:Y:S01]  /*0350*/  LEA R6, R6, UR5, 0x3 ;  /* 0x0000000506067c11 */ /* 0x000fe2000f8e18ff */
[----:B------:R-:W-:Y:S01]  /*0360*/  USHF.L.U64.HI UR6, UR8, 0x2, UR6 ;  /* 0x0000000208067899 */ /* 0x000fe20008010206 */
[----:B0-----:R-:W-:Y:S01]  /*0370*/  IMAD R50, R3, UR16, R0 ;  /* 0x0000001003327c24 */ /* 0x001fe2000f8e0200 */
[----:B------:R-:W-:-:S02]  /*0380*/  SHF.R.S32.HI R9, RZ, 0x1f, R48 ;  /* 0x0000001fff097819 */ /* 0x000fc40000011430 */
[----:B------:R-:W-:Y:S02]  /*0390*/  SHF.R.S32.HI R11, RZ, 0x1f, R46 ;  /* 0x0000001fff0b7819 */ /* 0x000fe4000001142e */
[----:B-12---:R-:W-:-:S07]  /*03a0*/  LOP3.LUT R47, R2, 0x3, RZ, 0xc0, !PT ;  /* 0x00000003022f7812 */ /* 0x006fce00078ec0ff */
.L_x_294:
[----:B0-----:R-:W0:Y:S01]  /*03b0*/  LDC R19, c[0x0][0x2a0] ;  /* 0x0000a800ff137b82 */ /* 0x001e220000000800 */
[----:B------:R-:W-:Y:S01]  /*03c0*/  ISETP.GE.AND P3, PT, R44, RZ, PT ;  /* 0x000000ff2c00720c */ /* 0x000fe20003f66270 */
[----:B------:R-:W-:Y:S01]  /*03d0*/  ULDC.64 UR10, c[0x0][0x298] ;  /* 0x0000a600000a7ab9 */ /* 0x000fe20000000a00 */
[----:B-12---:R-:W-:-:S05]  /*03e0*/  SHF.R.U32.HI R16, RZ, 0x1, R52 ;  /* 0x00000001ff107819 */ /* 0x006fca0000011634 */
[----:B------:R-:W1:Y:S01]  /*03f0*/  LDC R21, c[0x0][0x2ac] ;  /* 0x0000ab00ff157b82 */ /* 0x000e620000000800 */
[----:B------:R-:W-:-:S07]  /*0400*/  CS2R R42, SRZ ;  /* 0x00000000002a7805 */ /* 0x000fce000001ff00 */
[----:B------:R-:W2:Y:S01]  /*0410*/  @P2 LDC.64 R26, c[0x0][0x230] ;  /* 0x00008c00ff1a2b82 */ /* 0x000ea20000000a00 */
[----:B0--3--:R-:W-:-:S07]  /*0420*/  IABS R15, R19 ;  /* 0x00000013000f7213 */ /* 0x009fce0000000000 */
[----:B------:R-:W0:Y:S01]  /*0430*/  @P2 LDC.64 R24, c[0x0][0x228] ;  /* 0x00008a00ff182b82 */ /* 0x000e220000000a00 */
        /* <DEDUP_REMOVED lines=8> */
[----:B------:R-:W-:-:S04]  /*04c0*/  IMAD.HI.U32 R13, R13, R17, R12 ;  /* 0x000000110d0d7227 */ /* 0x000fc800078e000c */
[----:B------:R-:W-:-:S04]  /*04d0*/  IMAD.WIDE.U32 R16, R16, -0x6db6db6d, RZ ;  /* 0x9249249310107825 */ /* 0x000fc800078e00ff */
[----:B------:R-:W-:-:S05]  /*04e0*/  IMAD.HI.U32 R13, R13, R10, RZ ;  /* 0x0000000a0d0d7227 */ /* 0x000fca00078e00ff */
[----:B------:R-:W-:-:S05]  /*04f0*/  IADD3 R8, -R13, RZ, RZ ;  /* 0x000000ff0d087210 */ /* 0x000fca0007ffe1ff */
[----:B------:R-:W-:Y:S01]  /*0500*/  IMAD R8, R15, R8, R10 ;  /* 0x000000080f087224 */ /* 0x000fe200078e020a */
[----:B------:R-:W-:-:S04]  /*0510*/  LOP3.LUT R10, R44, R19, RZ, 0x3c, !PT ;  /* 0x000000132c0a7212 */ /* 0x000fc800078e3cff */
[----:B------:R-:W-:Y:S02]  /*0520*/  ISETP.GT.U32.AND P5, PT, R15, R8, PT ;  /* 0x000000080f00720c */ /* 0x000fe40003fa4070 */
[----:B------:R-:W-:-:S11]  /*0530*/  ISETP.GE.AND P4, PT, R10, RZ, PT ;  /* 0x000000ff0a00720c */ /* 0x000fd60003f86270 */
[-C--:B------:R-:W-:Y:S02]  /*0540*/  @!P5 IADD3 R8, R8, -R15.reuse, RZ ;  /* 0x8000000f0808d210 */ /* 0x080fe40007ffe0ff */
[----:B------:R-:W-:Y:S02]  /*0550*/  @!P5 IADD3 R13, R13, 0x1, RZ ;  /* 0x000000010d0dd810 */ /* 0x000fe40007ffe0ff */
[CC--:B------:R-:W-:Y:S02]  /*0560*/  ISETP.GE.U32.AND P0, PT, R8.reuse, R15.reuse, PT ;  /* 0x0000000f0800720c */ /* 0x0c0fe40003f06070 */
[----:B------:R-:W-:Y:S02]  /*0570*/  ISETP.GT.U32.AND P6, PT, R15, R8, PT ;  /* 0x000000080f00720c */ /* 0x000fe40003fc4070 */
[----:B------:R-:W-:Y:S02]  /*0580*/  IADD3 R15, R8, -R15, RZ ;  /* 0x8000000f080f7210 */ /* 0x000fe40007ffe0ff */
[----:B------:R-:W-:-:S02]  /*0590*/  ISETP.NE.AND P5, PT, R19, RZ, PT ;  /* 0x000000ff1300720c */ /* 0x000fc40003fa5270 */
[----:B------:R-:W-:Y:S02]  /*05a0*/  SEL R8, R15, R8, !P6 ;  /* 0x000000080f087207 */ /* 0x000fe40007000000 */
[----:B------:R-:W3:Y:S01]  /*05b0*/  LDC.64 R14, c[0x0][0x248] ;  /* 0x00009200ff0e7b82 */ /* 0x000ee20000000a00 */
[----:B------:R-:W-:Y:S02]  /*05c0*/  LOP3.LUT R19, RZ, R19, RZ, 0x33, !PT ;  /* 0x00000013ff137212 */ /* 0x000fe400078e33ff */
[----:B------:R-:W-:Y:S02]  /*05d0*/  @P0 IADD3 R13, R13, 0x1, RZ ;  /* 0x000000010d0d0810 */ /* 0x000fe40007ffe0ff */
[----:B------:R-:W-:Y:S02]  /*05e0*/  @!P3 IADD3 R8, -R8, RZ, RZ ;  /* 0x000000ff0808b210 */ /* 0x000fe40007ffe1ff */
[----:B------:R-:W-:Y:S02]  /*05f0*/  MOV R10, R13 ;  /* 0x0000000d000a7202 */ /* 0x000fe40000000f00 */
[----:B------:R-:W-:Y:S01]  /*0600*/  SEL R55, R19, R8, !P5 ;  /* 0x0000000813377207 */ /* 0x000fe20006800000 */
[----:B------:R-:W4:Y:S01]  /*0610*/  @P1 LDC.64 R12, c[0x0][0x288] ;  /* 0x0000a200ff0c1b82 */ /* 0x000f220000000a00 */
[----:B------:R-:W-:-:S02]  /*0620*/  @!P4 IADD3 R10, -R10, RZ, RZ ;  /* 0x000000ff0a0ac210 */ /* 0x000fc40007ffe1ff */
[----:B------:R-:W-:Y:S01]  /*0630*/  SHF.R.U32.HI R8, RZ, 0x2, R17 ;  /* 0x00000002ff087819 */ /* 0x000fe20000011611 */
[----:B------:R-:W-:Y:S01]  /*0640*/  IMAD R30, R55, 0x1c, RZ ;  /* 0x0000001c371e7824 */ /* 0x000fe200078e02ff */
[----:B------:R-:W-:Y:S02]  /*0650*/  SEL R19, R19, R10, !P5 ;  /* 0x0000000a13137207 */ /* 0x000fe40006800000 */
[----:B------:R-:W-:Y:S01]  /*0660*/  SHF.R.S32.HI R17, RZ, 0x1f, R53 ;  /* 0x0000001fff117819 */ /* 0x000fe20000011435 */
[----:B-1----:R-:W-:Y:S01]  /*0670*/  IMAD R8, R21, UR16, R8 ;  /* 0x0000001015087c24 */ /* 0x002fe2000f8e0208 */
[----:B------:R-:W-:Y:S01]  /*0680*/  SHF.R.S32.HI R10, RZ, 0x1f, R19 ;  /* 0x0000001fff0a7819 */ /* 0x000fe20000011413 */
[----:B------:R-:W1:Y:S01]  /*0690*/  @P1 LDC.64 R20, c[0x0][0x230] ;  /* 0x00008c00ff141b82 */ /* 0x000e620000000a00 */
[----:B------:R-:W-:-:S03]  /*06a0*/  IADD3 R56, P0, R53, R30, RZ ;  /* 0x0000001e35387210 */ /* 0x000fc60007f1e0ff */
[----:B------:R-:W-:Y:S01]  /*06b0*/  IMAD R16, R10, UR10, RZ ;  /* 0x0000000a0a107c24 */ /* 0x000fe2000f8e02ff */
[----:B------:R-:W-:Y:S02]  /*06c0*/  LEA.HI.X.SX32 R57, R30, R17, 0x1, P0 ;  /* 0x000000111e397211 */ /* 0x000fe400000f0eff */
[----:B------:R-:W-:Y:S01]  /*06d0*/  IADD3 R10, R8, 0x40, RZ ;  /* 0x00000040080a7810 */ /* 0x000fe20007ffe0ff */
[----:B------:R-:W-:Y:S02]  /*06e0*/  IMAD R59, R19, UR11, R16 ;  /* 0x0000000b133b7c24 */ /* 0x000fe4000f8e0210 */
[----:B---3--:R-:W-:-:S04]  /*06f0*/  IMAD.WIDE R16, R44, 0x8, R14 ;  /* 0x000000082c107825 */ /* 0x008fc800078e020e */
[----:B------:R-:W-:Y:S01]  /*0700*/  IMAD.WIDE.U32 R56, R19, UR10, R56 ;  /* 0x0000000a13387c25 */ /* 0x000fe2000f8e0038 */
[----:B------:R-:W-:Y:S01]  /*0710*/  ULDC.64 UR10, c[0x0][0x290] ;  /* 0x0000a400000a7ab9 */ /* 0x000fe20000000a00 */
[----:B------:R-:W3:Y:S01]  /*0720*/  LDG.E.64 R16, desc[UR14][R16.64] ;  /* 0x0000000e10107981 */ /* 0x000ee2000c1e1b00 */
[----:B------:R-:W-:Y:S01]  /*0730*/  ISETP.GE.U32.AND P0, PT, R10, UR10, PT ;  /* 0x0000000a0a007c0c */ /* 0x000fe2000bf06070 */
[----:B----4-:R-:W-:Y:S01]  /*0740*/  @P1 IMAD R18, R5, R12, RZ ;  /* 0x0000000c05121224 */ /* 0x010fe200078e02ff */
[----:B------:R-:W-:Y:S01]  /*0750*/  SHF.R.S32.HI R10, RZ, 0x1f, R10 ;  /* 0x0000001fff0a7819 */ /* 0x000fe2000001140a */
[----:B------:R-:W4:Y:S01]  /*0760*/  @P1 LDC.64 R14, c[0x0][0x228] ;  /* 0x00008a00ff0e1b82 */ /* 0x000f220000000a00 */
[----:B------:R-:W-:Y:S01]  /*0770*/  IADD3 R59, R57, R59, RZ ;  /* 0x0000003b393b7210 */ /* 0x000fe20007ffe0ff */
[----:B------:R-:W-:Y:S01]  /*0780*/  @P1 IMAD R23, R51, R13, R18 ;  /* 0x0000000d33171224 */ /* 0x000fe200078e0212 */
[----:B------:R-:W-:Y:S02]  /*0790*/  ISETP.GE.AND.EX P0, PT, R10, UR11, PT, P0 ;  /* 0x0000000b0a007c0c */ /* 0x000fe4000bf06300 */
[----:B------:R-:W-:-:S02]  /*07a0*/  IADD3 R8, R8, 0x60, RZ ;  /* 0x0000006008087810 */ /* 0x000fc40007ffe0ff */
[----:B------:R-:W-:Y:S01]  /*07b0*/  ISETP.LT.U32.AND P0, PT, R52, 0x1c0, !P0 ;  /* 0x000001c03400780c */ /* 0x000fe20004701070 */
[----:B------:R-:W2:Y:S01]  /*07c0*/  @P2 LDC.64 R18, c[0x0][0x288] ;  /* 0x0000a200ff122b82 */ /* 0x000ea20000000a00 */
[----:B------:R-:W-:Y:S02]  /*07d0*/  @P1 MOV R58, R56 ;  /* 0x00000038003a1202 */ /* 0x000fe40000000f00 */
[----:B------:R-:W-:Y:S02]  /*07e0*/  ISETP.GE.U32.AND P3, PT, R8, UR10, PT ;  /* 0x0000000a08007c0c */ /* 0x000fe4000bf66070 */
[----:B------:R-:W-:Y:S01]  /*07f0*/  SHF.R.S32.HI R8, RZ, 0x1f, R8 ;  /* 0x0000001fff087819 */ /* 0x000fe20000011408 */
[----:B------:R-:W-:-:S03]  /*0800*/  @P1 IMAD.WIDE.U32 R12, R51, R12, R58 ;  /* 0x0000000c330c1225 */ /* 0x000fc600078e003a */
[----:B------:R-:W-:Y:S02]  /*0810*/  ISETP.GE.AND.EX P3, PT, R8, UR11, PT, P3 ;  /* 0x0000000b08007c0c */ /* 0x000fe4000bf66330 */
[----:B------:R-:W-:Y:S01]  /*0820*/  @P1 IADD3 R13, R13, R23, RZ ;  /* 0x000000170d0d1210 */ /* 0x000fe20007ffe0ff */
[----:B------:R-:W0:Y:S01]  /*0830*/  @P0 LDC.64 R28, c[0x0][0x288] ;  /* 0x0000a200ff1c0b82 */ /* 0x000e220000000a00 */
[----:B------:R-:W-:Y:S02]  /*0840*/  @P1 SHF.L.U32 R23, R12, 0x1, RZ ;  /* 0x000000010c171819 */ /* 0x000fe400000006ff */
[----:B------:R-:W-:Y:S02]  /*0850*/  ISETP.LT.U32.AND P3, PT, R52, 0x1c0, !P3 ;  /* 0x000001c03400780c */ /* 0x000fe40005f61070 */
[----:B------:R-:W-:Y:S02]  /*0860*/  @P1 SHF.L.U64.HI R8, R12, 0x1, R13 ;  /* 0x000000010c081819 */ /* 0x000fe4000001020d */
[----:B-1----:R-:W-:-:S04]  /*0870*/  @P1 IADD3 R20, P4, R23, R20, RZ ;  /* 0x0000001417141210 */ /* 0x002fc80007f9e0ff */
[C---:B------:R-:W-:Y:S01]  /*0880*/  @P1 IADD3.X R21, R8.reuse, R21, RZ, P4, !PT ;  /* 0x0000001508151210 */ /* 0x040fe200027fe4ff */
[----:B--2---:R-:W-:Y:S01]  /*0890*/  @P2 IMAD R10, R7, R18, RZ ;  /* 0x00000012070a2224 */ /* 0x004fe200078e02ff */
[----:B----4-:R-:W-:Y:S02]  /*08a0*/  @P1 IADD3 R14, P4, R23, R14, RZ ;  /* 0x0000000e170e1210 */ /* 0x010fe40007f9e0ff */
[----:B------:R-:W-:Y:S02]  /*08b0*/  CS2R R40, SRZ ;  /* 0x0000000000287805 */ /* 0x000fe4000001ff00 */
[----:B------:R-:W-:Y:S01]  /*08c0*/  CS2R R38, SRZ ;  /* 0x0000000000267805 */ /* 0x000fe2000001ff00 */
[----:B------:R1:W5:Y:S01]  /*08d0*/  @P1 LDG.E R42, desc[UR14][R20.64] ;  /* 0x0000000e142a1981 */ /* 0x000362000c1e1900 */
[----:B------:R-:W2:Y:S01]  /*08e0*/  @P3 LDC.64 R12, c[0x0][0x288] ;  /* 0x0000a200ff0c3b82 */ /* 0x000ea20000000a00 */
[----:B------:R-:W-:Y:S01]  /*08f0*/  @P2 IMAD R31, R49, R19, R10 ;  /* 0x00000013311f2224 */ /* 0x000fe200078e020a */
[----:B------:R-:W-:-:S05]  /*0900*/  @P1 IADD3.X R15, R8, R15, RZ, P4, !PT ;  /* 0x0000000f080f1210 */ /* 0x000fca00027fe4ff */
[----:B------:R4:W5:Y:S01]  /*0910*/  @P1 LDG.E R41, desc[UR14][R14.64] ;  /* 0x0000000e0e291981 */ /* 0x000962000c1e1900 */
[----:B------:R-:W2:Y:S01]  /*0920*/  @P0 LDC.64 R22, c[0x0][0x230] ;  /* 0x00008c00ff160b82 */ /* 0x000ea20000000a00 */
[----:B-1----:R-:W-:Y:S02]  /*0930*/  @P2 MOV R20, R56 ;  /* 0x0000003800142202 */ /* 0x002fe40000000f00 */
[----:B------:R-:W-:-:S03]  /*0940*/  @P2 MOV R21, R59 ;  /* 0x0000003b00152202 */ /* 0x000fc60000000f00 */
[----:B------:R-:W-:Y:S01]  /*0950*/  @P2 IMAD.WIDE.U32 R18, R49, R18, R20 ;  /* 0x0000001231122225 */ /* 0x000fe200078e0014 */
[----:B----4-:R-:W-:Y:S02]  /*0960*/  @P0 MOV R14, R56 ;  /* 0x00000038000e0202 */ /* 0x010fe40000000f00 */
[----:B------:R-:W-:Y:S01]  /*0970*/  @P0 MOV R15, R59 ;  /* 0x0000003b000f0202 */ /* 0x000fe20000000f00 */
[----:B0-----:R-:W-:Y:S01]  /*0980*/  @P0 IMAD R10, R9, R28, RZ ;  /* 0x0000001c090a0224 */ /* 0x001fe200078e02ff */
[----:B------:R-:W-:Y:S02]  /*0990*/  @P2 SHF.L.U32 R21, R18, 0x1, RZ ;  /* 0x0000000112152819 */ /* 0x000fe400000006ff */
[----:B------:R-:W-:Y:S01]  /*09a0*/  @P2 IADD3 R19, R19, R31, RZ ;  /* 0x0000001f13132210 */ /* 0x000fe20007ffe0ff */
[C---:B------:R-:W-:Y:S01]  /*09b0*/  @P0 IMAD R31, R48.reuse, R29, R10 ;  /* 0x0000001d301f0224 */ /* 0x040fe200078e020a */
[C---:B------:R-:W-:Y:S01]  /*09c0*/  @P2 IADD3 R26, P4, R21.reuse, R26, RZ ;  /* 0x0000001a151a2210 */ /* 0x040fe20007f9e0ff */
[----:B------:R-:W-:Y:S01]  /*09d0*/  @P0 IMAD.WIDE.U32 R28, R48, R28, R14 ;  /* 0x0000001c301c0225 */ /* 0x000fe200078e000e */
[----:B------:R-:W-:Y:S01]  /*09e0*/  @P2 IADD3 R24, P5, R21, R24, RZ ;  /* 0x0000001815182210 */ /* 0x000fe20007fbe0ff */
[----:B------:R-:W0:Y:S01]  /*09f0*/  @P3 LDC.64 R14, c[0x0][0x228] ;  /* 0x00008a00ff0e3b82 */ /* 0x000e220000000a00 */
[----:B------:R-:W-:-:S02]  /*0a00*/  @P2 SHF.L.U64.HI R8, R18, 0x1, R19 ;  /* 0x0000000112082819 */ /* 0x000fc40000010213 */
[----:B------:R-:W-:-:S05]  /*0a10*/  @P0 IADD3 R29, R29, R31, RZ ;  /* 0x0000001f1d1d0210 */ /* 0x000fca0007ffe0ff */
[----:B------:R-:W1:Y:S01]  /*0a20*/  @P3 LDC.64 R20, c[0x0][0x230] ;  /* 0x00008c00ff143b82 */ /* 0x000e620000000a00 */
[C---:B------:R-:W-:Y:S02]  /*0a30*/  @P2 IADD3.X R27, R8.reuse, R27, RZ, P4, !PT ;  /* 0x0000001b081b2210 */ /* 0x040fe400027fe4ff */
[----:B------:R-:W-:Y:S01]  /*0a40*/  @P2 IADD3.X R25, R8, R25, RZ, P5, !PT ;  /* 0x0000001908192210 */ /* 0x000fe20002ffe4ff */
[----:B--2---:R-:W-:Y:S01]  /*0a50*/  @P3 IMAD R10, R11, R12, RZ ;  /* 0x0000000c0b0a3224 */ /* 0x004fe200078e02ff */
[C---:B------:R-:W-:Y:S01]  /*0a60*/  @P0 SHF.L.U32 R31, R28.reuse, 0x1, RZ ;  /* 0x000000011c1f0819 */ /* 0x040fe200000006ff */
[----:B------:R2:W5:Y:S01]  /*0a70*/  @P2 LDG.E R43, desc[UR14][R26.64] ;  /* 0x0000000e1a2b2981 */ /* 0x000562000c1e1900 */
[----:B------:R-:W-:Y:S01]  /*0a80*/  @P0 SHF.L.U64.HI R8, R28, 0x1, R29 ;  /* 0x000000011c080819 */ /* 0x000fe2000001021d */
[----:B------:R-:W4:Y:S01]  /*0a90*/  @P0 LDC.64 R18, c[0x0][0x228] ;  /* 0x00008a00ff120b82 */ /* 0x000f220000000a00 */
[----:B------:R-:W-:Y:S01]  /*0aa0*/  @P3 MOV R28, R56 ;  /* 0x00000038001c3202 */ /* 0x000fe20000000f00 */
[----:B------:R2:W5:Y:S01]  /*0ab0*/  @P2 LDG.E R40, desc[UR14][R24.64] ;  /* 0x0000000e18282981 */ /* 0x000562000c1e1900 */
[----:B------:R-:W-:Y:S01]  /*0ac0*/  @P3 MOV R29, R59 ;  /* 0x0000003b001d3202 */ /* 0x000fe20000000f00 */
[----:B------:R-:W-:-:S02]  /*0ad0*/  @P3 IMAD R33, R46, R13, R10 ;  /* 0x0000000d2e213224 */ /* 0x000fc400078e020a */
[----:B------:R-:W-:-:S05]  /*0ae0*/  @P3 IMAD.WIDE.U32 R12, R46, R12, R28 ;  /* 0x0000000c2e0c3225 */ /* 0x000fca00078e001c */
[----:B------:R-:W-:Y:S02]  /*0af0*/  @P3 IADD3 R29, R13, R33, RZ ;  /* 0x000000210d1d3210 */ /* 0x000fe40007ffe0ff */
[C---:B------:R-:W-:Y:S02]  /*0b00*/  @P3 SHF.L.U32 R13, R12.reuse, 0x1, RZ ;  /* 0x000000010c0d3819 */ /* 0x040fe400000006ff */
[----:B------:R-:W-:Y:S02]  /*0b10*/  @P3 SHF.L.U64.HI R12, R12, 0x1, R29 ;  /* 0x000000010c0c3819 */ /* 0x000fe4000001021d */
[C---:B-1----:R-:W-:Y:S02]  /*0b20*/  @P3 IADD3 R20, P5, R13.reuse, R20, RZ ;  /* 0x000000140d143210 */ /* 0x042fe40007fbe0ff */
[----:B0-----:R-:W-:Y:S02]  /*0b30*/  @P3 IADD3 R14, P6, R13, R14, RZ ;  /* 0x0000000e0d0e3210 */ /* 0x001fe40007fde0ff */
[----:B------:R-:W-:-:S02]  /*0b40*/  @P3 IADD3.X R21, R12, R21, RZ, P5, !PT ;  /* 0x000000150c153210 */ /* 0x000fc40002ffe4ff */
[----:B------:R-:W-:Y:S02]  /*0b50*/  @P3 IADD3.X R15, R12, R15, RZ, P6, !PT ;  /* 0x0000000f0c0f3210 */ /* 0x000fe400037fe4ff */
[----:B------:R-:W-:Y:S01]  /*0b60*/  CS2R R12, SRZ ;  /* 0x00000000000c7805 */ /* 0x000fe2000001ff00 */
[----:B------:R2:W5:Y:S05]  /*0b70*/  @P3 LDG.E R39, desc[UR14][R20.64] ;  /* 0x0000000e14273981 */ /* 0x00056a000c1e1900 */
[----:B------:R2:W5:Y:S01]  /*0b80*/  @P3 LDG.E R12, desc[UR14][R14.64] ;  /* 0x0000000e0e0c3981 */ /* 0x000562000c1e1900 */
[----:B------:R-:W-:-:S04]  /*0b90*/  @P0 IADD3 R22, P4, R31, R22, RZ ;  /* 0x000000161f160210 */ /* 0x000fc80007f9e0ff */
[C---:B------:R-:W-:Y:S02]  /*0ba0*/  @P0 IADD3.X R23, R8.reuse, R23, RZ, P4, !PT ;  /* 0x0000001708170210 */ /* 0x040fe400027fe4ff */
[----:B----4-:R-:W-:Y:S02]  /*0bb0*/  @P0 IADD3 R18, P4, R31, R18, RZ ;  /* 0x000000121f120210 */ /* 0x010fe40007f9e0ff */
[----:B------:R-:W-:Y:S01]  /*0bc0*/  CS2R R36, SRZ ;  /* 0x0000000000247805 */ /* 0x000fe2000001ff00 */
[----:B------:R2:W5:Y:S01]  /*0bd0*/  @P0 LDG.E R38, desc[UR14][R22.64] ;  /* 0x0000000e16260981 */ /* 0x000562000c1e1900 */
[----:B------:R-:W-:-:S05]  /*0be0*/  @P0 IADD3.X R19, R8, R19, RZ, P4, !PT ;  /* 0x0000001308130210 */ /* 0x000fca00027fe4ff */
[----:B------:R2:W5:Y:S01]  /*0bf0*/  @P0 LDG.E R36, desc[UR14][R18.64] ;  /* 0x0000000e12240981 */ /* 0x000562000c1e1900 */
[----:B------:R-:W-:Y:S01]  /*0c00*/  UMOV UR11, 0x3f800000 ;  /* 0x3f800000000b7882 */ /* 0x000fe20000000000 */
[----:B------:R-:W-:Y:S01]  /*0c10*/  BSSY B0, `(.L_x_260) ;  /* 0x0000020000007945 */ /* 0x000fe20003800000 */
[----:B------:R-:W-:Y:S02]  /*0c20*/  MOV R10, RZ ;  /* 0x000000ff000a7202 */ /* 0x000fe40000000f00 */
        /* <DEDUP_REMOVED lines=9> */
[----:B------:R-:W-:Y:S02]  /*0cc0*/  MOV R8, RZ ;  /* 0x000000ff00087202 */ /* 0x000fe40000000f00 */
[----:B0-----:R-:W-:Y:S02]  /*0cd0*/  @P0 R2UR UR5, R16 ;  /* 0x00000000100502ca */ /* 0x001fe400000e0000 */
[----:B------:R-:W-:-:S11]  /*0ce0*/  ISETP.GT.U32.AND P0, PT, R52, 0x1bf, PT ;  /* 0x000001bf3400780c */ /* 0x000fd60003f04070 */
[----:B------:R-:W-:Y:S02]  /*0cf0*/  @UP0 UMOV UR11, UR5 ;  /* 0x00000005000b0c82 */ /* 0x000fe40008000000 */
[----:B--2---:R-:W-:Y:S05]  /*0d00*/  @P0 BRA `(.L_x_261) ;  /* 0x0000000000400947 */ /* 0x004fea0003800000 */
        /* <DEDUP_REMOVED lines=16> */
.L_x_261:
[----:B------:R-:W-:Y:S05]  /*0e10*/  BSYNC B0 ;  /* 0x0000000000007941 */ /* 0x000fea0003800000 */
.L_x_260:
[----:B------:R-:W-:Y:S02]  /*0e20*/  ISETP.NE.AND P4, PT, RZ, UR12, PT ;  /* 0x0000000cff007c0c */ /* 0x000fe4000bf85270 */
[C---:B-----5:R-:W-:Y:S02]  /*0e30*/  PRMT R15, R42.reuse, 0x7632, R15 ;  /* 0x000076322a0f7816 */ /* 0x060fe4000000000f */
[----:B------:R-:W-:Y:S02]  /*0e40*/  SHF.L.U32 R17, R42, 0x10, RZ ;  /* 0x000000102a117819 */ /* 0x000fe400000006ff */
[----:B------:R-:W-:Y:S02]  /*0e50*/  PRMT R19, R43, 0x7632, R19 ;  /* 0x000076322b137816 */ /* 0x000fe40000000013 */
[----:B------:R-:W-:Y:S01]  /*0e60*/  SHF.L.U32 R15, R15, 0x10, RZ ;  /* 0x000000100f0f7819 */ /* 0x000fe200000006ff */
[----:B------:R-:W-:Y:S01]  /*0e70*/  FADD.FTZ R17, R17, -UR13 ;  /* 0x8000000d11117e21 */ /* 0x000fe20008010000 */
[----:B------:R-:W-:-:S02]  /*0e80*/  SHF.L.U32 R21, R43, 0x10, RZ ;  /* 0x000000102b157819 */ /* 0x000fc400000006ff */
[----:B------:R-:W-:Y:S01]  /*0e90*/  SHF.L.U32 R27, R19, 0x10, RZ ;  /* 0x00000010131b7819 */ /* 0x000fe200000006ff */
[----:B------:R-:W-:Y:S01]  /*0ea0*/  FADD.FTZ R19, R15, -UR13 ;  /* 0x8000000d0f137e21 */ /* 0x000fe20008010000 */
[----:B------:R-:W-:Y:S01]  /*0eb0*/  PRMT R18, R41, 0x7632, R18 ;  /* 0x0000763229127816 */ /* 0x000fe20000000012 */
[----:B------:R-:W-:Y:S01]  /*0ec0*/  FMUL.FTZ R15, R17, UR11 ;  /* 0x0000000b110f7c20 */ /* 0x000fe20008410000 */
[C---:B------:R-:W-:Y:S01]  /*0ed0*/  PRMT R20, R40.reuse, 0x7632, R20 ;  /* 0x0000763228147816 */ /* 0x040fe20000000014 */
[----:B------:R-:W-:Y:S01]  /*0ee0*/  FADD.FTZ R29, R21, -UR13 ;  /* 0x8000000d151d7e21 */ /* 0x000fe20008010000 */
[----:B------:R-:W-:Y:S01]  /*0ef0*/  SHF.L.U32 R14, R41, 0x10, RZ ;  /* 0x00000010290e7819 */ /* 0x000fe200000006ff */
[----:B------:R-:W-:Y:S01]  /*0f00*/  FMUL.FTZ R17, R19, UR11 ;  /* 0x0000000b13117c20 */ /* 0x000fe20008410000 */
[----:B------:R-:W-:Y:S02]  /*0f10*/  SHF.L.U32 R16, R40, 0x10, RZ ;  /* 0x0000001028107819 */ /* 0x000fe400000006ff */
        /* <DEDUP_REMOVED lines=21> */
.L_x_262:
        /* <DEDUP_REMOVED lines=26> */
.L_x_263:
        /* <DEDUP_REMOVED lines=8> */
[----:B------:R-:W-:Y:S02]  /*1290*/  SHF.L.U32 R24, R22, 0x10, RZ ;  /* 0x0000001016187819 */ /* 0x000fe400000006ff */
[C---:B------:R-:W-:Y:S01]  /*12a0*/  PRMT R25, R36.reuse, 0x7632, R25 ;  /* 0x0000763224197816 */ /* 0x040fe20000000019 */
[----:B------:R-:W-:Y:S01]  /*12b0*/  FADD.FTZ R23, R23, -UR13 ;  /* 0x8000000d17177e21 */ /* 0x000fe20008010000 */
[----:B------:R-:W-:Y:S01]  /*12c0*/  SHF.L.U32 R22, R36, 0x10, RZ ;  /* 0x0000001024167819 */ /* 0x000fe200000006ff */
[----:B------:R-:W-:Y:S01]  /*12d0*/  FADD.FTZ R29, R24, -UR13 ;  /* 0x8000000d181d7e21 */ /* 0x000fe20008010000 */
        /* <DEDUP_REMOVED lines=23> */
.L_x_264:
        /* <DEDUP_REMOVED lines=34> */
.L_x_265:
        /* <DEDUP_REMOVED lines=12> */
[----:B------:R-:W-:Y:S01]  /*1730*/  FFMA.FTZ R14, R17, R18, RZ ;  /* 0x00000012110e7223 */ /* 0x000fe200000100ff */
[----:B------:R-:W-:Y:S01]  /*1740*/  FADD.FTZ R17, RZ, R18 ;  /* 0x00000012ff117221 */ /* 0x000fe20000010000 */
[----:B------:R-:W1:Y:S01]  /*1750*/  SHFL.DOWN PT, R30, R27, 0x1, 0x1f ;  /* 0x08201f001b1e7f89 */ /* 0x000e6200000e0000 */
[----:B------:R-:W-:Y:S01]  /*1760*/  UMOV UR10, 0x400 ;  /* 0x00000400000a7882 */ /* 0x000fe20000000000 */
[----:B------:R-:W-:Y:S01]  /*1770*/  FFMA.FTZ R32, R19, R16, R32 ;  /* 0x0000001013207223 */ /* 0x000fe20000010020 */
[----:B------:R-:W-:Y:S01]  /*1780*/  UIADD3 UR5, UR10, 0x90, URZ ;  /* 0x000000900a057890 */ /* 0x000fe2000fffe03f */
[----:B------:R-:W2:Y:S01]  /*1790*/  SHFL.DOWN PT, R31, R28, 0x1, 0x1f ;  /* 0x08201f001c1f7f89 */ /* 0x000ea200000e0000 */
[----:B------:R-:W-:Y:S01]  /*17a0*/  FADD.FTZ R15, R15, R16 ;  /* 0x000000100f0f7221 */ /* 0x000fe20000010000 */
[----:B------:R-:W-:Y:S01]  /*17b0*/  FFMA.FTZ R14, R21, R20, R14 ;  /* 0x00000014150e7223 */ /* 0x000fe2000001000e */
[----:B------:R-:W-:Y:S01]  /*17c0*/  FADD.FTZ R17, R17, R20 ;  /* 0x0000001411117221 */ /* 0x000fe20000010000 */
[----:B------:R-:W-:Y:S01]  /*17d0*/  FFMA.FTZ R32, R23, R22, R32 ;  /* 0x0000001617207223 */ /* 0x000fe20000010020 */
[C---:B------:R-:W-:Y:S01]  /*17e0*/  ISETP.NE.AND P3, PT, R52.reuse, RZ, PT ;  /* 0x000000ff3400720c */ /* 0x040fe20003f65270 */
[----:B------:R-:W-:Y:S01]  /*17f0*/  FADD.FTZ R15, R15, R22 ;  /* 0x000000160f0f7221 */ /* 0x000fe20000010000 */
[----:B------:R-:W-:Y:S01]  /*1800*/  FFMA.FTZ R14, R25, R24, R14 ;  /* 0x00000018190e7223 */ /* 0x000fe2000001000e */
[----:B------:R-:W-:Y:S01]  /*1810*/  FADD.FTZ R17, R17, R24 ;  /* 0x0000001811117221 */ /* 0x000fe20000010000 */
[----:B------:R-:W-:Y:S01]  /*1820*/  FFMA.FTZ R32, R29, R34, R32 ;  /* 0x000000221d207223 */ /* 0x000fe20000010020 */
[----:B------:R-:W-:Y:S01]  /*1830*/  FADD.FTZ R34, R15, R34 ;  /* 0x000000220f227221 */ /* 0x000fe20000010000 */
[----:B------:R-:W-:Y:S01]  /*1840*/  FFMA.FTZ R33, R33, R26, R14 ;  /* 0x0000001a21217223 */ /* 0x000fe2000001000e */
[----:B------:R-:W-:Y:S01]  /*1850*/  FADD.FTZ R35, R17, R26 ;  /* 0x0000001a11237221 */ /* 0x000fe20000010000 */
[----:B0-----:R-:W-:Y:S01]  /*1860*/  ULEA UR5, UR17, UR5, 0x18 ;  /* 0x0000000511057291 */ /* 0x001fe2000f8ec03f */
[----:B------:R-:W-:Y:S01]  /*1870*/  BSSY B0, `(.L_x_266) ;  /* 0x0000042000007945 */ /* 0x000fe20003800000 */
[----:B------:R-:W-:-:S04]  /*1880*/  ISETP.GT.U32.AND P5, PT, R52, 0xd, PT ;  /* 0x0000000d3400780c */ /* 0x000fc80003fa4070 */
[----:B------:R-:W-:Y:S01]  /*1890*/  LEA R54, R52, UR5, 0x4 ;  /* 0x0000000534367c11 */ /* 0x000fe2000f8e20ff */
[----:B-1----:R-:W-:Y:S01]  /*18a0*/  @!P0 FADD.FTZ R27, R27, R30 ;  /* 0x0000001e1b1b8221 */ /* 0x002fe20000010000 */
[----:B--2---:R-:W-:-:S04]  /*18b0*/  @!P0 FADD.FTZ R28, R28, R31 ;  /* 0x0000001f1c1c8221 */ /* 0x004fc80000010000 */
[----:B------:R-:W0:Y:S01]  /*18c0*/  SHFL.DOWN PT, R30, R27, 0x2, 0x1f ;  /* 0x08401f001b1e7f89 */ /* 0x000e2200000e0000 */
[----:B------:R-:W-:-:S03]  /*18d0*/  ISETP.GT.AND P0, PT, R4, 0x1d, PT ;  /* 0x0000001d0400780c */ /* 0x000fc60003f04270 */
[----:B------:R-:W1:Y:S04]  /*18e0*/  SHFL.DOWN PT, R31, R28, 0x2, 0x1f ;  /* 0x08401f001c1f7f89 */ /* 0x000e6800000e0000 */
[----:B------:R-:W-:Y:S06]  /*18f0*/  STS.128 [R54], R32 ;  /* 0x0000002036007388 */ /* 0x000fec0000000c00 */
        /* <DEDUP_REMOVED lines=17> */
[----:B------:R-:W-:-:S03]  /*1a10*/  ISETP.NE.AND P0, PT, R4, RZ, PT ;  /* 0x000000ff0400720c */ /* 0x000fc60003f05270 */
[----:B------:R-:W-:Y:S02]  /*1a20*/  MOV R14, R27 ;  /* 0x0000001b000e7202 */ /* 0x000fe40000000f00 */
[----:B------:R-:W-:-:S08]  /*1a30*/  MOV R15, R28 ;  /* 0x0000001c000f7202 */ /* 0x000fd00000000f00 */
        /* <DEDUP_REMOVED lines=37> */
.L_x_267:
[----:B------:R-:W-:Y:S05]  /*1c90*/  BSYNC B0 ;  /* 0x0000000000007941 */ /* 0x000fea0003800000 */
.L_x_266:
[----:B------:R-:W-:Y:S06]  /*1ca0*/  BAR.SYNC.DEFER_BLOCKING 0x0 ;  /* 0x0000000000007b1d */ /* 0x000fec0000010000 */
[----:B------:R-:W-:Y:S04]  /*1cb0*/  BSSY B0, `(.L_x_268) ;  /* 0x000009d000007945 */ /* 0x000fe80003800000 */
[----:B------:R-:W-:Y:S05]  /*1cc0*/  @P5 BRA `(.L_x_269) ;  /* 0x00000008006c5947 */ /* 0x000fea0003800000 */
[----:B------:R-:W1:Y:S04]  /*1cd0*/  LDS.128 R20, [R54+0xe0] ;  /* 0x0000e00036147984 */ /* 0x000e680000000c00 */
[----:B------:R-:W2:Y:S04]  /*1ce0*/  LDS.128 R24, [R54+0x1c0] ;  /* 0x0001c00036187984 */ /* 0x000ea80000000c00 */
[----:B------:R-:W3:Y:S01]  /*1cf0*/  LDS.128 R16, [R54+0x2a0] ;  /* 0x0002a00036107984 */ /* 0x000ee20000000c00 */
        /* <DEDUP_REMOVED lines=14> */
[----:B------:R-:W3:Y:S04]  /*1de0*/  LDS.128 R24, [R54+0x540] ;  /* 0x0005400036187984 */ /* 0x000ee80000000c00 */
[----:B------:R-:W4:Y:S01]  /*1df0*/  LDS.128 R16, [R54+0x620] ;  /* 0x0006200036107984 */ /* 0x000f220000000c00 */
        /* <DEDUP_REMOVED lines=18> */
[----:B------:R-:W-:-:S02]  /*1f20*/  FADD.FTZ R32, R32, R19 ;  /* 0x0000001320207221 */ /* 0x000fc40000010000 */
[----:B------:R-:W4:Y:S01]  /*1f30*/  LDS.128 R16, [R54+0x9a0] ;  /* 0x0009a00036107984 */ /* 0x000f220000000c00 */
        /* <DEDUP_REMOVED lines=13> */
[----:B------:R-:W-:Y:S01]  /*2010*/  FADD.FTZ R32, R32, R27 ;  /* 0x0000001b20207221 */ /* 0x000fe20000010000 */
[----:B----4-:R-:W-:Y:S01]  /*2020*/  FADD.FTZ R33, R33, R16 ;  /* 0x0000001021217221 */ /* 0x010fe20000010000 */
[----:B------:R-:W3:Y:S01]  /*2030*/  LDS.128 R24, [R54+0xc40] ;  /* 0x000c400036187984 */ /* 0x000ee20000000c00 */
[----:B------:R-:W-:Y:S01]  /*2040*/  FADD.FTZ R34, R34, R17 ;  /* 0x0000001122227221 */ /* 0x000fe20000010000 */
[----:B------:R-:W-:Y:S01]  /*2050*/  FADD.FTZ R35, R35, R18 ;  /* 0x0000001223237221 */ /* 0x000fe20000010000 */
[----:B------:R-:W-:Y:S02]  /*2060*/  FADD.FTZ R32, R32, R19 ;  /* 0x0000001320207221 */ /* 0x000fe40000010000 */
        /* <DEDUP_REMOVED lines=9> */
[----:B------:R-:W-:Y:S02]  /*2100*/  FADD.FTZ R32, R32, R31 ;  /* 0x0000001f20207221 */ /* 0x000fe40000010000 */
[----:B------:R-:W2:Y:S01]  /*2110*/  LDS.128 R28, [R54+0xee0] ;  /* 0x000ee000361c7984 */ /* 0x000ea20000000c00 */
[----:B---3--:R-:W-:Y:S01]  /*2120*/  FADD.FTZ R33, R33, R24 ;  /* 0x0000001821217221 */ /* 0x008fe20000010000 */
[----:B------:R-:W-:Y:S01]  /*2130*/  FADD.FTZ R34, R34, R25 ;  /* 0x0000001922227221 */ /* 0x000fe20000010000 */
[----:B------:R-:W-:Y:S01]  /*2140*/  FADD.FTZ R35, R35, R26 ;  /* 0x0000001a23237221 */ /* 0x000fe20000010000 */
[----:B------:R-:W-:-:S02]  /*2150*/  FADD.FTZ R32, R32, R27 ;  /* 0x0000001b20207221 */ /* 0x000fc40000010000 */
[----:B------:R-:W3:Y:S01]  /*2160*/  LDS.128 R24, [R54+0xfc0] ;  /* 0x000fc00036187984 */ /* 0x000ee20000000c00 */
[----:B----4-:R-:W-:Y:S01]  /*2170*/  FADD.FTZ R33, R33, R16 ;  /* 0x0000001021217221 */ /* 0x010fe20000010000 */
        /* <DEDUP_REMOVED lines=53> */
[----:B------:R-:W-:Y:S01]  /*24d0*/  LDS.128 R28, [R54+0x1a40] ;  /* 0x001a4000361c7984 */ /* 0x000fe20000000c00 */
[----:B---3--:R-:W-:Y:S01]  /*24e0*/  FADD.FTZ R33, R33, R24 ;  /* 0x0000001821217221 */ /* 0x008fe20000010000 */
[----:B------:R-:W-:Y:S01]  /*24f0*/  FADD.FTZ R34, R34, R25 ;  /* 0x0000001922227221 */ /* 0x000fe20000010000 */
[----:B------:R-:W-:Y:S01]  /*2500*/  FADD.FTZ R35, R35, R26 ;  /* 0x0000001a23237221 */ /* 0x000fe20000010000 */
[----:B------:R-:W-:-:S02]  /*2510*/  FADD.FTZ R60, R32, R27 ;  /* 0x0000001b203c7221 */ /* 0x000fc40000010000 */
[----:B------:R-:W2:Y:S01]  /*2520*/  LDS.128 R24, [R54+0x1960] ;  /* 0x0019600036187984 */ /* 0x000ea20000000c00 */
[----:B----4-:R-:W-:Y:S01]  /*2530*/  FADD.FTZ R61, R33, R16 ;  /* 0x00000010213d7221 */ /* 0x010fe20000010000 */
[----:B------:R-:W-:Y:S01]  /*2540*/  FADD.FTZ R16, R34, R17 ;  /* 0x0000001122107221 */ /* 0x000fe20000010000 */
[----:B------:R-:W-:Y:S01]  /*2550*/  FADD.FTZ R17, R35, R18 ;  /* 0x0000001223117221 */ /* 0x000fe20000010000 */
[----:B------:R-:W-:Y:S01]  /*2560*/  FADD.FTZ R60, R60, R19 ;  /* 0x000000133c3c7221 */ /* 0x000fe20000010000 */
[----:B------:R-:W3:Y:S01]  /*2570*/  LDS.128 R32, [R54+0x1b20] ;  /* 0x001b200036207984 */ /* 0x000ee20000000c00 */
        /* <DEDUP_REMOVED lines=16> */
.L_x_269:
[----:B------:R-:W-:Y:S05]  /*2680*/  BSYNC B0 ;  /* 0x0000000000007941 */ /* 0x000fea0003800000 */
.L_x_268:
        /* <DEDUP_REMOVED lines=20> */
.L_x_271:
[----:B------:R-:W-:Y:S05]  /*27d0*/  BSYNC B0 ;  /* 0x0000000000007941 */ /* 0x000fea0003800000 */
.L_x_270:
[----:B------:R-:W-:Y:S02]  /*27e0*/  PRMT R29, R41, 0x7632, R29 ;  /* 0x00007632291d7816 */ /* 0x000fe4000000001d */
[----:B------:R-:W-:Y:S02]  /*27f0*/  PRMT R28, R43, 0x7632, R28 ;  /* 0x000076322b1c7816 */ /* 0x000fe4000000001c */
[----:B--2---:R-:W-:Y:S02]  /*2800*/  PRMT R27, R40, 0x7632, R27 ;  /* 0x00007632281b7816 */ /* 0x004fe4000000001b */
[----:B------:R-:W-:Y:S02]  /*2810*/  PRMT R26, R38, 0x7632, R26 ;  /* 0x00007632261a7816 */ /* 0x000fe4000000001a */
[----:B------:R-:W-:Y:S02]  /*2820*/  PRMT R25, R36, 0x7632, R25 ;  /* 0x0000763224197816 */ /* 0x000fe40000000019 */
[----:B------:R-:W-:-:S02]  /*2830*/  PRMT R24, R39, 0x7632, R24 ;  /* 0x0000763227187816 */ /* 0x000fc40000000018 */
[----:B------:R-:W-:Y:S01]  /*2840*/  PRMT R23, R12, 0x7632, R23 ;  /* 0x000076320c177816 */ /* 0x000fe20000000017 */
[----:B------:R-:W-:Y:S06]  /*2850*/  @!P0 BRA `(.L_x_272) ;  /* 0x00000010007c8947 */ /* 0x000fec0003800000 */
[----:B------:R-:W1:Y:S01]  /*2860*/  LDC.64 R16, c[0x0][0x258] ;  /* 0x00009600ff107b82 */ /* 0x000e620000000a00 */
[----:B------:R-:W-:-:S05]  /*2870*/  LOP3.LUT R18, R45, 0x1, RZ, 0xc0, !PT ;  /* 0x000000012d127812 */ /* 0x000fca00078ec0ff */
[----:B------:R-:W-:Y:S02]  /*2880*/  IMAD R19, R18, R3, RZ ;  /* 0x0000000312137224 */ /* 0x000fe400078e02ff */
[----:B------:R-:W2:Y:S02]  /*2890*/  LDC.64 R32, c[0x0][0x260] ;  /* 0x00009800ff207b82 */ /* 0x000ea40000000a00 */
[C---:B------:R-:W-:Y:S01]  /*28a0*/  IMAD R18, R19.reuse, R2, RZ ;  /* 0x0000000213127224 */ /* 0x040fe200078e02ff */
[----:B------:R-:W-:-:S04]  /*28b0*/  IADD3 R19, R19, R0, RZ ;  /* 0x0000000013137210 */ /* 0x000fc80007ffe0ff */
[----:B------:R-:W-:Y:S01]  /*28c0*/  SHF.L.U32 R21, R18, 0x1, RZ ;  /* 0x0000000112157819 */ /* 0x000fe200000006ff */
[----:B-1----:R-:W-:-:S04]  /*28d0*/  IMAD.WIDE.U32 R16, R19, 0x4, R16 ;  /* 0x0000000413107825 */ /* 0x002fc800078e0010 */
[----:B--2---:R-:W-:Y:S01]  /*28e0*/  IMAD.WIDE R32, R21, 0x4, R32 ;  /* 0x0000000415207825 */ /* 0x004fe200078e0220 */
[----:B------:R-:W-:Y:S06]  /*28f0*/  @P3 BRA `(.L_x_273) ;  /* 0x0000000000603947 */ /* 0x000fec0003800000 */
[----:B------:R-:W1:Y:S01]  /*2900*/  S2R R4, SR_LANEID ;  /* 0x0000000000047919 */ /* 0x000e620000000000 */
[----:B------:R-:W-:Y:S01]  /*2910*/  HFMA2.MMA R20, -RZ, RZ, 0, 5.9604644775390625e-08 ;  /* 0x00000001ff147435 */ /* 0x000fe200000001ff */
[----:B------:R-:W-:Y:S01]  /*2920*/  VOTEU.ANY UR5, UPT, PT ;  /* 0x0000000000057886 */ /* 0x000fe200038e0100 */
[----:B------:R-:W-:Y:S01]  /*2930*/  LOP3.LUT P0, RZ, R45, 0x2, RZ, 0xc0, !PT ;  /* 0x000000022dff7812 */ /* 0x000fe2000780c0ff */
[----:B------:R-:W-:Y:S01]  /*2940*/  UFLO.U32 UR10, UR5 ;  /* 0x00000005000a72bd */ /* 0x000fe200080e0000 */
[----:B------:R-:W-:Y:S01]  /*2950*/  LEA R18, P6, R50, R32, 0x3 ;  /* 0x0000002032127211 */ /* 0x000fe200078c18ff */
[----:B------:R-:W-:Y:S01]  /*2960*/  UPOPC UR5, UR5 ;  /* 0x00000005000572bf */ /* 0x000fe20008000000 */
[----:B------:R-:W-:Y:S02]  /*2970*/  SEL R31, R2, RZ, !P0 ;  /* 0x000000ff021f7207 */ /* 0x000fe40004000000 */
[----:B------:R-:W-:Y:S02]  /*2980*/  LEA.HI.X R19, R50, R33, RZ, 0x3, P6 ;  /* 0x0000002132137211 */ /* 0x000fe400030f1cff */
[----:B------:R-:W-:-:S02]  /*2990*/  SEL R20, R20, 0xffffffff, !P0 ;  /* 0xffffffff14147807 */ /* 0x000fc40004000000 */
[----:B------:R-:W-:Y:S01]  /*29a0*/  ISETP.NE.AND P0, PT, R31, -0x1, PT ;  /* 0xffffffff1f00780c */ /* 0x000fe20003f05270 */
[----:B------:R2:W-:Y:S02]  /*29b0*/  STG.E.64 desc[UR14][R18.64], R14 ;  /* 0x0000000e12007986 */ /* 0x0005e4000c101b0e */
[----:B------:R-:W-:Y:S01]  /*29c0*/  IMAD R21, R20, UR5, RZ ;  /* 0x0000000514157c24 */ /* 0x000fe2000f8e02ff */
[----:B-1----:R-:W-:-:S13]  /*29d0*/  ISETP.EQ.U32.AND P5, PT, R4, UR10, PT ;  /* 0x0000000a04007c0c */ /* 0x002fda000bfa2070 */
[----:B------:R-:W-:Y:S06]  /*29e0*/  @P5 MEMBAR.ALL.GPU ;  /* 0x0000000000005992 */ /* 0x000fec000000a000 */
[----:B------:R-:W-:-:S00]  /*29f0*/  @P5 ERRBAR ;  /* 0x00000000000059ab */ /* 0x000fc00000000000 */
[----:B------:R-:W-:Y:S06]  /*2a00*/  @P5 CGAERRBAR ;  /* 0x00000000000055ab */ /* 0x000fec0000000000 */
[----:B------:R2:W-:Y:S01]  /*2a10*/  @P5 REDG.E.ADD.S32.STRONG.GPU desc[UR14][R16.64], R21 ;  /* 0x000000151000598e */ /* 0x0005e2000c10e38e */
[----:B------:R-:W-:Y:S05]  /*2a20*/  @!P0 BRA `(.L_x_273) ;  /* 0x0000000000148947 */ /* 0x000fea0003800000 */
.L_x_274:
[----:B--2---:R-:W2:Y:S04]  /*2a30*/  LDG.E.STRONG.GPU R18, desc[UR14][R16.64] ;  /* 0x0000000e10127981 */ /* 0x004ea8000c1ef900 */
[----:B--2---:R-:W-:Y:S01]  /*2a40*/  CCTL.IVALL ;  /* 0x00000000ff00798f */ /* 0x004fe20002000000 */
[----:B------:R-:W-:Y:S05]  /*2a50*/  YIELD ;  /* 0x0000000000007946 */ /* 0x000fea0003800000 */
[----:B------:R-:W-:-:S13]  /*2a60*/  ISETP.NE.AND P0, PT, R18, R31, PT ;  /* 0x0000001f1200720c */ /* 0x000fda0003f05270 */
[----:B------:R-:W-:Y:S05]  /*2a70*/  @P0 BRA `(.L_x_274) ;  /* 0xfffffffc00ec0947 */ /* 0x000fea000383ffff */
.L_x_273:
[----:B------:R-:W-:Y:S01]  /*2a80*/  ISETP.NE.AND P0, PT, R2, RZ, PT ;  /* 0x000000ff0200720c */ /* 0x000fe20003f05270 */
[----:B------:R-:W-:Y:S05]  /*2a90*/  WARPSYNC.ALL ;  /* 0x0000000000007948 */ /* 0x000fea0003800000 */
[----:B------:R-:W-:Y:S07]  /*2aa0*/  BAR.SYNC.DEFER_BLOCKING 0x0 ;  /* 0x0000000000007b1d */ /* 0x000fee0000010000 */
[----:B------:R-:W-:Y:S05]  /*2ab0*/  @!P0 BRA `(.L_x_272) ;  /* 0x0000000c00e48947 */ /* 0x000fea0003800000 */
[----:B--2---:R-:W-:Y:S02]  /*2ac0*/  IADD3 R16, R2, -0x1, RZ ;  /* 0xffffffff02107810 */ /* 0x004fe40007ffe0ff */
        /* <DEDUP_REMOVED lines=11> */
.L_x_278:
[C---:B------:R-:W-:Y:S02]  /*2b80*/  ISETP.EQ.OR P5, PT, R31.reuse, UR16, P3 ;  /* 0x000000101f007c0c */ /* 0x040fe40009fa2670 */
[----:B------:R-:W-:-:S04]  /*2b90*/  IADD3 R19, R31, 0x1, RZ ;  /* 0x000000011f137810 */ /* 0x000fc80007ffe0ff */
[----:B------:R-:W-:-:S07]  /*2ba0*/  ISETP.EQ.OR P6, PT, R19, UR16, P3 ;  /* 0x0000001013007c0c */ /* 0x000fce0009fc2670 */
[----:B------:R-:W-:-:S04]  /*2bb0*/  @!P5 IMAD R17, R3, R31, R0 ;  /* 0x0000001f0311d224 */ /* 0x000fc800078e0200 */
[----:B------:R-:W-:-:S04]  /*2bc0*/  @!P5 IMAD.WIDE.U32 R16, R17, 0x8, R32 ;  /* 0x000000081110d825 */ /* 0x000fc800078e0020 */
[----:B------:R-:W-:Y:S02]  /*2bd0*/  @!P6 IMAD R19, R3, R19, R0 ;  /* 0x000000130313e224 */ /* 0x000fe400078e0200 */
[----:B------:R-:W0:Y:S02]  /*2be0*/  @!P5 LDG.E.64 R16, desc[UR14][R16.64] ;  /* 0x0000000e1010d981 */ /* 0x000e24000c1e1b00 */
[----:B------:R-:W-:-:S06]  /*2bf0*/  @!P6 IMAD.WIDE.U32 R18, R19, 0x8, R32 ;  /* 0x000000081312e825 */ /* 0x000fcc00078e0020 */
[----:B------:R-:W2:Y:S01]  /*2c00*/  @!P6 LDG.E.64 R18, desc[UR14][R18.64] ;  /* 0x0000000e1212e981 */ /* 0x000ea2000c1e1b00 */
[C---:B------:R-:W-:Y:S02]  /*2c10*/  IADD3 R20, R31.reuse, 0x2, RZ ;  /* 0x000000021f147810 */ /* 0x040fe40007ffe0ff */
[----:B------:R-:W-:Y:S01]  /*2c20*/  IADD3 R21, R31, 0x3, RZ ;  /* 0x000000031f157810 */ /* 0x000fe20007ffe0ff */
[----:B0-----:R-:W-:Y:S01]  /*2c30*/  @!P5 FADD.FTZ R14, R14, R16 ;  /* 0x000000100e0ed221 */ /* 0x001fe20000010000 */
[----:B------:R-:W-:Y:S01]  /*2c40*/  @!P5 FADD.FTZ R15, R15, R17 ;  /* 0x000000110f0fd221 */ /* 0x000fe20000010000 */
[----:B------:R-:W-:Y:S02]  /*2c50*/  ISETP.EQ.OR P5, PT, R20, UR16, P3 ;  /* 0x0000001014007c0c */ /* 0x000fe40009fa2670 */
[----:B--2---:R-:W-:Y:S01]  /*2c60*/  @!P6 FADD.FTZ R14, R14, R18 ;  /* 0x000000120e0ee221 */ /* 0x004fe20000010000 */
        /* <DEDUP_REMOVED lines=100> */
.L_x_277:
        /* <DEDUP_REMOVED lines=12> */
[C---:B------:R-:W-:Y:S02]  /*3370*/  IADD3 R21, R31.reuse, 0x3, RZ ;  /* 0x000000031f157810 */ /* 0x040fe40007ffe0ff */
[----:B------:R-:W-:Y:S02]  /*3380*/  ISETP.EQ.OR P0, PT, R20, UR16, P3 ;  /* 0x0000001014007c0c */ /* 0x000fe40009f02670 */
[----:B------:R-:W-:Y:S01]  /*3390*/  IADD3 R31, R31, 0x4, RZ ;  /* 0x000000041f1f7810 */ /* 0x000fe20007ffe0ff */
[----:B0-----:R-:W-:Y:S01]  /*33a0*/  @!P6 FADD.FTZ R14, R14, R16 ;  /* 0x000000100e0ee221 */ /* 0x001fe20000010000 */
[----:B------:R-:W-:Y:S01]  /*33b0*/  @!P6 FADD.FTZ R15, R15, R17 ;  /* 0x000000110f0fe221 */ /* 0x000fe20000010000 */
[----:B------:R-:W-:-:S08]  /*33c0*/  ISETP.EQ.OR P6, PT, R21, UR16, P3 ;  /* 0x0000001015007c0c */ /* 0x000fd00009fc2670 */
[----:B------:R-:W-:-:S04]  /*33d0*/  @!P0 IMAD R17, R3, R20, R0 ;  /* 0x0000001403118224 */ /* 0x000fc800078e0200 */
[----:B------:R-:W-:-:S04]  /*33e0*/  @!P0 IMAD.WIDE.U32 R16, R17, 0x8, R32 ;  /* 0x0000000811108825 */ /* 0x000fc800078e0020 */
[----:B--2---:R-:W-:Y:S01]  /*33f0*/  @!P5 FADD.FTZ R14, R14, R18 ;  /* 0x000000120e0ed221 */ /* 0x004fe20000010000 */
        /* <DEDUP_REMOVED lines=40> */
.L_x_279:
[----:B------:R-:W-:-:S13]  /*3680*/  ISETP.NE.OR P0, PT, R30, RZ, P0 ;  /* 0x000000ff1e00720c */ /* 0x000fda0000705670 */
[----:B------:R-:W-:Y:S05]  /*3690*/  @!P0 BRA `(.L_x_275) ;  /* 0x00000000007c8947 */ /* 0x000fea0003800000 */
.L_x_276:
[----:B------:R-:W-:-:S13]  /*36a0*/  ISETP.EQ.OR P6, PT, R31, UR16, P3 ;  /* 0x000000101f007c0c */ /* 0x000fda0009fc2670 */
[----:B------:R-:W-:-:S04]  /*36b0*/  @!P6 IMAD R17, R3, R31, R0 ;  /* 0x0000001f0311e224 */ /* 0x000fc800078e0200 */
[----:B------:R-:W-:-:S06]  /*36c0*/  @!P6 IMAD.WIDE.U32 R16, R17, 0x8, R32 ;  /* 0x000000081110e825 */ /* 0x000fcc00078e0020 */
[----:B------:R-:W0:Y:S01]  /*36d0*/  @!P6 LDG.E.64 R16, desc[UR14][R16.64] ;  /* 0x0000000e1010e981 */ /* 0x000e22000c1e1b00 */
[C---:B------:R-:W-:Y:S02]  /*36e0*/  IADD3 R19, R31.reuse, 0x1, RZ ;  /* 0x000000011f137810 */ /* 0x040fe40007ffe0ff */
[----:B------:R-:W-:Y:S02]  /*36f0*/  IADD3 R21, R31, 0x2, RZ ;  /* 0x000000021f157810 */ /* 0x000fe40007ffe0ff */
[----:B------:R-:W-:Y:S02]  /*3700*/  ISETP.EQ.OR P0, PT, R19, UR16, P3 ;  /* 0x0000001013007c0c */ /* 0x000fe40009f02670 */
[----:B------:R-:W-:Y:S02]  /*3710*/  IADD3 R35, R31, 0x3, RZ ;  /* 0x000000031f237810 */ /* 0x000fe40007ffe0ff */
[----:B------:R-:W-:-:S09]  /*3720*/  ISETP.EQ.OR P5, PT, R21, UR16, P3 ;  /* 0x0000001015007c0c */ /* 0x000fd20009fa2670 */
[----:B------:R-:W-:-:S04]  /*3730*/  @!P0 IMAD R19, R3, R19, R0 ;  /* 0x0000001303138224 */ /* 0x000fc800078e0200 */
[----:B------:R-:W-:Y:S02]  /*3740*/  @!P5 IMAD R21, R3, R21, R0 ;  /* 0x000000150315d224 */ /* 0x000fe400078e0200 */
[----:B0-----:R-:W-:Y:S01]  /*3750*/  @!P6 FADD.FTZ R14, R14, R16 ;  /* 0x000000100e0ee221 */ /* 0x001fe20000010000 */
        /* <DEDUP_REMOVED lines=19> */
.L_x_275:
        /* <DEDUP_REMOVED lines=8> */
[----:B------:R-:W0:Y:S02]  /*3910*/  LDG.E.64 R16, desc[UR14][R16.64] ;  /* 0x0000000e10107981 */ /* 0x000e24000c1e1b00 */
[----:B0-----:R-:W-:Y:S01]  /*3920*/  FADD.FTZ R14, R14, R16 ;  /* 0x000000100e0e7221 */ /* 0x001fe20000010000 */
[----:B------:R-:W-:-:S07]  /*3930*/  FADD.FTZ R15, R15, R17 ;  /* 0x000000110f0f7221 */ /* 0x000fce0000010000 */
.L_x_281:
[----:B------:R-:W-:Y:S05]  /*3940*/  BSYNC B0 ;  /* 0x0000000000007941 */ /* 0x000fea0003800000 */
.L_x_280:
        /* <DEDUP_REMOVED lines=10> */
[----:B------:R-:W0:Y:S04]  /*39f0*/  @!P5 LDG.E.64 R16, desc[UR14][R16.64] ;  /* 0x0000000e1010d981 */ /* 0x000e28000c1e1b00 */
[----:B------:R-:W2:Y:S01]  /*3a00*/  @!P0 LDG.E.64 R18, desc[UR14][R18.64] ;  /* 0x0000000e12128981 */ /* 0x000ea2000c1e1b00 */
[----:B0-----:R-:W-:Y:S01]  /*3a10*/  @!P5 FADD.FTZ R14, R14, R16 ;  /* 0x000000100e0ed221 */ /* 0x001fe20000010000 */
[----:B------:R-:W-:-:S03]  /*3a20*/  @!P5 FADD.FTZ R15, R15, R17 ;  /* 0x000000110f0fd221 */ /* 0x000fc60000010000 */
[----:B--2---:R-:W-:Y:S01]  /*3a30*/  @!P0 FADD.FTZ R14, R14, R18 ;  /* 0x000000120e0e8221 */ /* 0x004fe20000010000 */
[----:B------:R-:W-:-:S07]  /*3a40*/  @!P0 FADD.FTZ R15, R15, R19 ;  /* 0x000000130f0f8221 */ /* 0x000fce0000010000 */
.L_x_272:
[----:B------:R-:W1:Y:S01]  /*3a50*/  S2UR UR10, SR_CgaCtaId ;  /* 0x00000000000a79c3 */ /* 0x000e620000008800 */
[----:B------:R-:W-:Y:S01]  /*3a60*/  UMOV UR5, 0x400 ;  /* 0x0000040000057882 */ /* 0x000fe20000000000 */
[----:B--2---:R-:W-:Y:S01]  /*3a70*/  SHF.R.U32.HI R18, RZ, 0x1, R52 ;  /* 0x00000001ff127819 */ /* 0x004fe20000011634 */
[----:B------:R-:W-:Y:S01]  /*3a80*/  ULDC.64 UR18, c[0x0][0x290] ;  /* 0x0000a40000127ab9 */ /* 0x000fe20000000a00 */
[----:B------:R-:W-:Y:S02]  /*3a90*/  SHF.L.U32 R42, R42, 0x10, RZ ;  /* 0x000000102a2a7819 */ /* 0x000fe400000006ff */
[----:B------:R-:W-:Y:S01]  /*3aa0*/  SHF.L.U32 R22, R22, 0x10, RZ ;  /* 0x0000001016167819 */ /* 0x000fe200000006ff */
[----:B------:R-:W-:Y:S01]  /*3ab0*/  IMAD.WIDE.U32 R18, R18, -0x6db6db6d, RZ ;  /* 0x9249249312127825 */ /* 0x000fe200078e00ff */
[----:B------:R-:W2:Y:S03]  /*3ac0*/  LDC R21, c[0x0][0x2ac] ;  /* 0x0000ab00ff157b82 */ /* 0x000ea60000000800 */
[----:B------:R-:W-:Y:S01]  /*3ad0*/  FADD.FTZ R42, R42, -UR13 ;  /* 0x8000000d2a2a7e21 */ /* 0x000fe20008010000 */
[----:B------:R-:W-:Y:S01]  /*3ae0*/  SHF.L.U32 R43, R43, 0x10, RZ ;  /* 0x000000102b2b7819 */ /* 0x000fe200000006ff */
[----:B------:R-:W-:Y:S01]  /*3af0*/  FADD.FTZ R22, R22, -UR13 ;  /* 0x8000000d16167e21 */ /* 0x000fe20008010000 */
[----:B------:R-:W-:Y:S01]  /*3b00*/  SHF.R.U32.HI R18, RZ, 0x2, R19 ;  /* 0x00000002ff127819 */ /* 0x000fe20000011613 */
[----:B------:R-:W-:Y:S01]  /*3b10*/  FMUL.FTZ R33, R42, UR11 ;  /* 0x0000000b2a217c20 */ /* 0x000fe20008410000 */
[----:B------:R-:W-:Y:S01]  /*3b20*/  SHF.L.U32 R28, R28, 0x10, RZ ;  /* 0x000000101c1c7819 */ /* 0x000fe200000006ff */
[----:B------:R-:W-:Y:S01]  /*3b30*/  FMUL.FTZ R31, R22, UR11 ;  /* 0x0000000b161f7c20 */ /* 0x000fe20008410000 */
[----:B-1----:R-:W-:Y:S01]  /*3b40*/  ULEA UR5, UR10, UR5, 0x18 ;  /* 0x000000050a057291 */ /* 0x002fe2000f8ec03f */
[----:B--2---:R-:W-:-:S08]  /*3b50*/  IMAD R18, R21, UR16, R18 ;  /* 0x0000001015127c24 */ /* 0x004fd0000f8e0212 */
[----:B------:R0:W-:Y:S01]  /*3b60*/  @!P3 STS.64 [UR5+0x88], R14 ;  /* 0x0000880eff00b988 */ /* 0x0001e20008000a05 */
[----:B------:R-:W-:Y:S01]  /*3b70*/  BAR.SYNC.DEFER_BLOCKING 0x0 ;  /* 0x0000000000007b1d */ /* 0x000fe20000010000 */
[C---:B------:R-:W-:Y:S02]  /*3b80*/  IADD3 R19, R18.reuse, 0x40, RZ ;  /* 0x0000004012137810 */ /* 0x040fe40007ffe0ff */
[----:B------:R-:W-:Y:S02]  /*3b90*/  IADD3 R18, R18, 0x60, RZ ;  /* 0x0000006012127810 */ /* 0x000fe40007ffe0ff */
[----:B------:R-:W-:Y:S02]  /*3ba0*/  ISETP.GE.U32.AND P0, PT, R19, UR18, PT ;  /* 0x0000001213007c0c */ /* 0x000fe4000bf06070 */
[----:B------:R-:W-:Y:S02]  /*3bb0*/  ISETP.GE.U32.AND P3, PT, R18, UR18, PT ;  /* 0x0000001212007c0c */ /* 0x000fe4000bf66070 */
[----:B------:R-:W-:-:S02]  /*3bc0*/  SHF.R.S32.HI R19, RZ, 0x1f, R19 ;  /* 0x0000001fff137819 */ /* 0x000fc40000011413 */
[----:B------:R-:W-:Y:S02]  /*3bd0*/  SHF.R.S32.HI R18, RZ, 0x1f, R18 ;  /* 0x0000001fff127819 */ /* 0x000fe40000011412 */
[----:B------:R-:W-:Y:S02]  /*3be0*/  ISETP.GE.AND.EX P0, PT, R19, UR19, PT, P0 ;  /* 0x0000001313007c0c */ /* 0x000fe4000bf06300 */
[----:B------:R-:W-:Y:S02]  /*3bf0*/  ISETP.GE.AND.EX P3, PT, R18, UR19, PT, P3 ;  /* 0x0000001312007c0c */ /* 0x000fe4000bf66330 */
[----:B0-----:R-:W-:Y:S01]  /*3c00*/  SHF.L.U32 R14, R41, 0x10, RZ ;  /* 0x00000010290e7819 */ /* 0x001fe200000006ff */
[----:B------:R-:W0:Y:S01]  /*3c10*/  LDS.64 R16, [UR5+0x88] ;  /* 0x00008805ff107984 */ /* 0x000e220008000a00 */
[----:B------:R-:W-:Y:S02]  /*3c20*/  ULDC UR5, c[0x0][0x2bc] ;  /* 0x0000af0000057ab9 */ /* 0x000fe40000000800 */
[----:B0-----:R-:W-:Y:S01]  /*3c30*/  FMUL.FTZ R18, R16, UR5 ;  /* 0x0000000510127c20 */ /* 0x001fe20008410000 */
        /* <DEDUP_REMOVED lines=21> */
.L_x_282:
        /* <DEDUP_REMOVED lines=20> */
.L_x_284:
[----:B------:R-:W-:Y:S05]  /*3ed0*/  BSYNC B0 ;  /* 0x0000000000007941 */ /* 0x000fea0003800000 */
.L_x_283:
        /* <DEDUP_REMOVED lines=25> */
.L_x_285:
[----:B------:R-:W-:Y:S04]  /*4070*/  BSSY B0, `(.L_x_286) ;  /* 0x0000014000007945 */ /* 0x000fe80003800000 */
[----:B------:R-:W-:Y:S05]  /*4080*/  @!P2 BRA `(.L_x_287) ;  /* 0x000000000048a947 */ /* 0x000fea0003800000 */
[C-C-:B0-----:R-:W-:Y:S01]  /*4090*/  FFMA.FTZ R15, R18.reuse, R43, R19.reuse ;  /* 0x0000002b120f7223 */ /* 0x141fe20000010013 */
        /* <DEDUP_REMOVED lines=17> */
.L_x_287:
[----:B------:R-:W-:Y:S05]  /*41b0*/  BSYNC B0 ;  /* 0x0000000000007941 */ /* 0x000fea0003800000 */
.L_x_286:
[----:B------:R-:W-:Y:S02]  /*41c0*/  SHF.L.U32 R38, R38, 0x10, RZ ;  /* 0x0000001026267819 */ /* 0x000fe400000006ff */
[----:B------:R-:W-:Y:S02]  /*41d0*/  SHF.L.U32 R26, R26, 0x10, RZ ;  /* 0x000000101a1a7819 */ /* 0x000fe400000006ff */
[----:B------:R-:W-:Y:S01]  /*41e0*/  SHF.L.U32 R36, R36, 0x10, RZ ;  /* 0x0000001024247819 */ /* 0x000fe200000006ff */
        /* <DEDUP_REMOVED lines=10> */
[----:B01----:R-:W-:Y:S01]  /*4290*/  FFMA.FTZ R16, R28, R13, R8 ;  /* 0x0000000d1c107223 */ /* 0x003fe20000010008 */
        /* <DEDUP_REMOVED lines=17> */
.L_x_288:
[----:B------:R-:W-:Y:S04]  /*43b0*/  BSSY B0, `(.L_x_289) ;  /* 0x0000014000007945 */ /* 0x000fe80003800000 */
[----:B------:R-:W-:Y:S05]  /*43c0*/  @!P0 BRA `(.L_x_290) ;  /* 0x0000000000488947 */ /* 0x000fea0003800000 */
[C-C-:B01----:R-:W-:Y:S01]  /*43d0*/  FFMA.FTZ R15, R18.reuse, R29, R19.reuse ;  /* 0x0000001d120f7223 */ /* 0x143fe20000010013 */
[----:B------:R-:W-:Y:S01]  /*43e0*/  FFMA.FTZ R17, R18, R28, R19 ;  /* 0x0000001c12117223 */ /* 0x000fe20000010013 */
[----:B------:R-:W-:Y:S02]  /*43f0*/  ULDC.64 UR18, c[0x0][0x288] ;  /* 0x0000a20000127ab9 */ /* 0x000fe40000000a00 */
[----:B------:R-:W-:Y:S01]  /*4400*/  FFMA.FTZ R36, R36, R37, -R15 ;  /* 0x0000002524247223 */ /* 0x000fe2000001080f */
[----:B------:R-:W-:Y:S01]  /*4410*/  FFMA.FTZ R17, R14, R13, -R17 ;  /* 0x0000000d0e117223 */ /* 0x000fe20000010811 */
[----:B------:R-:W-:Y:S01]  /*4420*/  MOV R14, R56 ;  /* 0x00000038000e7202 */ /* 0x000fe20000000f00 */
[----:B------:R-:W-:Y:S01]  /*4430*/  IMAD R21, R9, UR18, RZ ;  /* 0x0000001209157c24 */ /* 0x000fe2000f8e02ff */
[----:B------:R-:W-:Y:S01]  /*4440*/  MOV R15, R59 ;  /* 0x0000003b000f7202 */ /* 0x000fe20000000f00 */
[----:B------:R-:W-:Y:S02]  /*4450*/  FMUL.FTZ R20, R17, UR11 ;  /* 0x0000000b11147c20 */ /* 0x000fe40008410000 */
[----:B------:R-:W-:-:S02]  /*4460*/  IMAD R25, R48, UR19, R21 ;  /* 0x0000001330197c24 */ /* 0x000fc4000f8e0215 */
[----:B------:R-:W-:Y:S01]  /*4470*/  FMUL.FTZ R21, R36, UR11 ;  /* 0x0000000b24157c20 */ /* 0x000fe20008410000 */
[----:B------:R-:W-:Y:S01]  /*4480*/  IMAD.WIDE.U32 R14, R48, UR18, R14 ;  /* 0x00000012300e7c25 */ /* 0x000fe2000f8e000e */
[----:B------:R-:W-:Y:S02]  /*4490*/  ULDC.64 UR18, c[0x0][0x210] ;  /* 0x0000840000127ab9 */ /* 0x000fe40000000a00 */
[----:B------:R-:W-:Y:S02]  /*44a0*/  LEA R16, P0, R14, UR18, 0x1 ;  /* 0x000000120e107c11 */ /* 0x000fe4000f8008ff */
[----:B------:R-:W-:Y:S02]  /*44b0*/  IADD3 R25, R15, R25, RZ ;  /* 0x000000190f197210 */ /* 0x000fe40007ffe0ff */
[----:B------:R-:W-:Y:S02]  /*44c0*/  F2FP.BF16.F32.PACK_AB R15, R20, R21 ;  /* 0x00000015140f723e */ /* 0x000fe400000010ff */
[----:B------:R-:W-:-:S05]  /*44d0*/  LEA.HI.X R17, R14, UR19, R25, 0x1, P0 ;  /* 0x000000130e117c11 */ /* 0x000fca00080f0c19 */
[----:B------:R2:W-:Y:S02]  /*44e0*/  STG.E desc[UR14][R16.64], R15 ;  /* 0x0000000f10007986 */ /* 0x0005e4000c10190e */
.L_x_290:
[----:B------:R-:W-:Y:S05]  /*44f0*/  BSYNC B0 ;  /* 0x0000000000007941 */ /* 0x000fea0003800000 */
.L_x_289:
        /* <DEDUP_REMOVED lines=10> */
[----:B012---:R-:W-:-:S05]  /*45a0*/  FMUL.FTZ R15, R10, -1.4426950216293334961 ;  /* 0xbfb8aa3b0a0f7820 */ /* 0x007fca0000410000 */
        /* <DEDUP_REMOVED lines=14> */
.L_x_291:
[----:B------:R-:W-:Y:S04]  /*4690*/  BSSY B0, `(.L_x_292) ;  /* 0x0000013000007945 */ /* 0x000fe80003800000 */
[----:B------:R-:W-:Y:S05]  /*46a0*/  @!P3 BRA `(.L_x_293) ;  /* 0x000000000044b947 */ /* 0x000fea0003800000 */
[----:B------:R-:W-:Y:S01]  /*46b0*/  ULDC.64 UR18, c[0x0][0x288] ;  /* 0x0000a20000127ab9 */ /* 0x000fe20000000a00 */
[C-C-:B012---:R-:W-:Y:S01]  /*46c0*/  FFMA.FTZ R15, R18.reuse, R39, R19.reuse ;  /* 0x00000027120f7223 */ /* 0x147fe20000010013 */
        /* <DEDUP_REMOVED lines=15> */
.L_x_293:
[----:B------:R-:W-:Y:S05]  /*47c0*/  BSYNC B0 ;  /* 0x0000000000007941 */ /* 0x000fea0003800000 */
.L_x_292:
[----:B------:R-:W-:Y:S02]  /*47d0*/  IADD3 R44, R3, R44, RZ ;  /* 0x0000002c032c7210 */ /* 0x000fe40007ffe0ff */
[----:B------:R-:W-:Y:S02]  /*47e0*/  IADD3 R45, R45, 0x1, RZ ;  /* 0x000000012d2d7810 */ /* 0x000fe40007ffe0ff */
[----:B------:R-:W-:-:S13]  /*47f0*/  ISETP.GE.AND P0, PT, R44, UR4, PT ;  /* 0x000000042c007c0c */ /* 0x000fda000bf06270 */
[----:B------:R-:W-:Y:S05]  /*4800*/  @!P0 BRA `(.L_x_294) ;  /* 0xffffffb800e88947 */ /* 0x000fea000383ffff */
.L_x_259:
[----:B------:R-:W4:Y:S01]  /*4810*/  LDC R6, c[0x0][0xc] ;  /* 0x00000300ff067b82 */ /* 0x000f220000000800 */
[----:B------:R-:W-:Y:S01]  /*4820*/  ISETP.NE.AND P2, PT, R52, RZ, PT ;  /* 0x000000ff3400720c */ /* 0x000fe20003f45270 */
[----:B------:R-:W-:Y:S06]  /*4830*/  BSSY B0, `(.L_x_295) ;  /* 0x0000015000007945 */ /* 0x000fec0003800000 */
[----:B------:R-:W5:Y:S08]  /*4840*/  LDC R7, c[0x0][0x10] ;  /* 0x00000400ff077b82 */ /* 0x000f700000000800 */
[----:B------:R-:W0:Y:S01]  /*4850*/  LDC.64 R2, c[0x0][0x258] ;  /* 0x00009600ff027b82 */ /* 0x000e220000000a00 */
[----:B----4-:R-:W-:-:S02]  /*4860*/  IADD3 R4, R6, -0x1, RZ ;  /* 0xffffffff06047810 */ /* 0x010fc40007ffe0ff */
[----:B------:R-:W-:Y:S02]  /*4870*/  ISETP.NE.AND P1, PT, R6, 0x1, PT ;  /* 0x000000010600780c */ /* 0x000fe40003f25270 */
[----:B------:R-:W-:Y:S02]  /*4880*/  ISETP.NE.AND P0, PT, R4, UR16, PT ;  /* 0x0000001004007c0c */ /* 0x000fe4000bf05270 */
[C---:B-----5:R-:W-:Y:S02]  /*4890*/  IADD3 R5, R7.reuse, -0x1, RZ ;  /* 0xffffffff07057810 */ /* 0x060fe40007ffe0ff */
[----:B------:R-:W-:Y:S02]  /*48a0*/  SHF.L.U32 R4, R7, 0x1, RZ ;  /* 0x0000000107047819 */ /* 0x000fe400000006ff */
[----:B------:R-:W-:Y:S02]  /*48b0*/  ISETP.NE.OR P0, PT, R0, R5, P0 ;  /* 0x000000050000720c */ /* 0x000fe40000705670 */
[----:B------:R-:W-:-:S05]  /*48c0*/  SEL R5, R4, RZ, P1 ;  /* 0x000000ff04057207 */ /* 0x000fca0000800000 */
[----:B0-----:R-:W-:Y:S01]  /*48d0*/  IMAD.WIDE.U32 R2, R5, 0x4, R2 ;  /* 0x0000000405027825 */ /* 0x001fe200078e0002 */
[----:B------:R-:W-:Y:S06]  /*48e0*/  @P2 BRA `(.L_x_296) ;  /* 0x0000000000242947 */ /* 0x000fec0003800000 */
[----:B------:R-:W0:Y:S01]  /*48f0*/  S2R R0, SR_LANEID ;  /* 0x0000000000007919 */ /* 0x000e220000000000 */
[----:B------:R-:W-:Y:S02]  /*4900*/  VOTEU.ANY UR4, UPT, PT ;  /* 0x0000000000047886 */ /* 0x000fe400038e0100 */
[----:B------:R-:W-:Y:S02]  /*4910*/  UFLO.U32 UR5, UR4 ;  /* 0x00000004000572bd */ /* 0x000fe400080e0000 */
[----:B------:R-:W4:Y:S04]  /*4920*/  POPC R5, UR4 ;  /* 0x0000000400057d09 */ /* 0x000f280008000000 */
[----:B0-----:R-:W-:-:S13]  /*4930*/  ISETP.EQ.U32.AND P1, PT, R0, UR5, PT ;  /* 0x0000000500007c0c */ /* 0x001fda000bf22070 */
[----:B------:R-:W-:Y:S06]  /*4940*/  @P1 MEMBAR.ALL.GPU ;  /* 0x0000000000001992 */ /* 0x000fec000000a000 */
[----:B------:R-:W-:-:S00]  /*4950*/  @P1 ERRBAR ;  /* 0x00000000000019ab */ /* 0x000fc00000000000 */
[----:B------:R-:W-:Y:S06]  /*4960*/  @P1 CGAERRBAR ;  /* 0x00000000000015ab */ /* 0x000fec0000000000 */
[----:B----4-:R0:W-:Y:S02]  /*4970*/  @P1 REDG.E.ADD.S32.STRONG.GPU desc[UR14][R2.64], R5 ;  /* 0x000000050200198e */ /* 0x0101e4000c10e38e */
.L_x_296:
[----:B------:R-:W-:Y:S05]  /*4980*/  BSYNC B0 ;  /* 0x0000000000007941 */ /* 0x000fea0003800000 */
.L_x_295:
[----:B------:R-:W-:Y:S05]  /*4990*/  @P0 EXIT ;  /* 0x000000000000094d */ /* 0x000fea0003800000 */
[----:B------:R-:W-:Y:S05]  /*49a0*/  @P2 BRA `(.L_x_297) ;  /* 0x0000000000202947 */ /* 0x000fea0003800000 */
[----:B------:R-:W-:-:S05]  /*49b0*/  IMAD R0, R6, R7, RZ ;  /* 0x0000000706007224 */ /* 0x000fca00078e02ff */
[----:B------:R-:W-:-:S13]  /*49c0*/  ISETP.NE.AND P0, PT, R0, -0x1, PT ;  /* 0xffffffff0000780c */ /* 0x000fda0003f05270 */
[----:B------:R-:W-:Y:S05]  /*49d0*/  @!P0 BRA `(.L_x_297) ;  /* 0x0000000000148947 */ /* 0x000fea0003800000 */
.L_x_298:
[----:B0-----:R-:W4:Y:S04]  /*49e0*/  LDG.E.STRONG.GPU R5, desc[UR14][R2.64] ;  /* 0x0000000e02057981 */ /* 0x001f28000c1ef900 */
[----:B----4-:R-:W-:Y:S01]  /*49f0*/  CCTL.IVALL ;  /* 0x00000000ff00798f */ /* 0x010fe20002000000 */
[----:B------:R-:W-:Y:S05]  /*4a00*/  YIELD ;  /* 0x0000000000007946 */ /* 0x000fea0003800000 */
[----:B------:R-:W-:-:S13]  /*4a10*/  ISETP.NE.AND P0, PT, R5, R0, PT ;  /* 0x000000000500720c */ /* 0x000fda0003f05270 */
[----:B------:R-:W-:Y:S05]  /*4a20*/  @P0 BRA `(.L_x_298) ;  /* 0xfffffffc00ec0947 */ /* 0x000fea000383ffff */
.L_x_297:
[----:B------:R-:W-:Y:S05]  /*4a30*/  WARPSYNC.ALL ;  /* 0x0000000000007948 */ /* 0x000fea0003800000 */
[----:B------:R-:W4:Y:S08]  /*4a40*/  LDC.64 R22, c[0x0][0x288] ;  /* 0x0000a200ff167b82 */ /* 0x000f300000000a00 */
[----:B------:R-:W-:Y:S01]  /*4a50*/  BAR.SYNC.DEFER_BLOCKING 0x0 ;  /* 0x0000000000007b1d */ /* 0x000fe20000010000 */
[----:B----4-:R-:W-:-:S04]  /*4a60*/  LEA.HI R0, P0, R23, R22, RZ, 0x1 ;  /* 0x0000001617007211 */ /* 0x010fc800078108ff */
[----:B0-----:R-:W-:-:S04]  /*4a70*/  IADD3.X R3, RZ, R23, RZ, P0, !PT ;  /* 0x00000017ff037210 */ /* 0x001fc800007fe4ff */
[--C-:B------:R-:W-:Y:S02]  /*4a80*/  SHF.R.S64 R25, R0, 0x1, R3.reuse ;  /* 0x0000000100197819 */ /* 0x100fe40000001003 */
[----:B------:R-:W-:Y:S02]  /*4a90*/  SHF.R.S32.HI R0, RZ, 0x1f, R52 ;  /* 0x0000001fff007819 */ /* 0x000fe40000011434 */
[----:B------:R-:W-:Y:S02]  /*4aa0*/  SHF.R.S32.HI R27, RZ, 0x1, R3 ;  /* 0x00000001ff1b7819 */ /* 0x000fe40000011403 */
[----:B------:R-:W-:-:S04]  /*4ab0*/  ISETP.GT.U32.AND P0, PT, R25, R52, PT ;  /* 0x000000341900720c */ /* 0x000fc80003f04070 */
[----:B------:R-:W-:-:S13]  /*4ac0*/  ISETP.GT.AND.EX P0, PT, R27, R0, PT, P0 ;  /* 0x000000001b00720c */ /* 0x000fda0003f04300 */
[----:B------:R-:W-:Y:S05]  /*4ad0*/  @!P0 EXIT ;  /* 0x000000000000894d */ /* 0x000fea0003800000 */
[C---:B------:R-:W-:Y:S01]  /*4ae0*/  IMAD.WIDE.U32 R2, R22.reuse, 0x3, RZ ;  /* 0x0000000316027825 */ /* 0x040fe200078e00ff */
[----:B------:R-:W-:Y:S01]  /*4af0*/  LEA R5, R23, R23, 0x1 ;  /* 0x0000001717057211 */ /* 0x000fe200078e08ff */
[----:B-123--:R-:W0:Y:S01]  /*4b00*/  LDC.64 R14, c[0x0][0x218] ;  /* 0x00008600ff0e7b82 */ /* 0x00ee220000000a00 */
        /* <DEDUP_REMOVED lines=10> */
.L_x_299:
[----:B------:R-:W-:-:S04]  /*4bb0*/  LEA R6, P0, R52, UR4, 0x2 ;  /* 0x0000000434067c11 */ /* 0x000fc8000f8010ff */
[----:B------:R-:W-:Y:S02]  /*4bc0*/  LEA.HI.X R7, R52, UR5, R0, 0x2, P0 ;  /* 0x0000000534077c11 */ /* 0x000fe400080f1400 */
[-C--:B------:R-:W-:Y:S02]  /*4bd0*/  LEA R8, P0, R25, R6.reuse, 0x2 ;  /* 0x0000000619087211 */ /* 0x080fe400078010ff */
[-C--:B------:R-:W-:Y:S01]  /*4be0*/  LEA R12, P2, R29, R6.reuse, 0x2 ;  /* 0x000000061d0c7211 */ /* 0x080fe200078410ff */
[----:B------:R-:W2:Y:S01]  /*4bf0*/  LDG.E R0, desc[UR14][R6.64] ;  /* 0x0000000e06007981 */ /* 0x000ea2000c1e1900 */
[----:B------:R-:W-:Y:S02]  /*4c00*/  LEA R10, P1, R22, R6, 0x2 ;  /* 0x00000006160a7211 */ /* 0x000fe400078210ff */
[C---:B------:R-:W-:Y:S02]  /*4c10*/  IADD3.X R9, R7.reuse, R33, RZ, P0, !PT ;  /* 0x0000002107097210 */ /* 0x040fe400007fe4ff */
[----:B------:R-:W-:-:S02]  /*4c20*/  IADD3.X R13, R7, R31, RZ, P2, !PT ;  /* 0x0000001f070d7210 */ /* 0x000fc400017fe4ff */
[----:B------:R-:W-:Y:S02]  /*4c30*/  IADD3.X R11, R23, R7, RZ, P1, !PT ;  /* 0x00000007170b7210 */ /* 0x000fe40000ffe4ff */
        /* <DEDUP_REMOVED lines=8> */
[----:B--2---:R-:W-:Y:S02]  /*4cc0*/  F2FP.BF16.F32.PACK_AB R19, R9, R0 ;  /* 0x000000000913723e */ /* 0x004fe400000010ff */
[----:B------:R-:W-:Y:S02]  /*4cd0*/  SHF.R.S32.HI R0, RZ, 0x1f, R52 ;  /* 0x0000001fff007819 */ /* 0x000fe40000011434 */
[----:B---3--:R-:W-:Y:S01]  /*4ce0*/  F2FP.BF16.F32.PACK_AB R21, R13, R10 ;  /* 0x0000000a0d15723e */ /* 0x008fe200000010ff */
[----:B------:R2:W-:Y:S04]  /*4cf0*/  STG.E desc[UR14][R2.64], R19 ;  /* 0x0000001302007986 */ /* 0x0005e8000c10190e */
[----:B------:R2:W-:Y:S01]  /*4d00*/  STG.E desc[UR14][R4.64], R21 ;  /* 0x0000001504007986 */ /* 0x0005e2000c10190e */
[----:B------:R-:W-:-:S13]  /*4d10*/  ISETP.GT.AND.EX P0, PT, R27, R0, PT, P0 ;  /* 0x000000001b00720c */ /* 0x000fda0003f04300 */
[----:B--2---:R-:W-:Y:S05]  /*4d20*/  @P0 BRA `(.L_x_299) ;  /* 0xfffffffc00a00947 */ /* 0x004fea000383ffff */
[----:B------:R-:W-:Y:S05]  /*4d30*/  EXIT ;  /* 0x000000000000794d */ /* 0x000fea0003800000 */
.L_x_300:
        /* <DEDUP_REMOVED lines=12> */
.L_x_3256:


//--------------------- .text._Z35group_norm_nhwc_bwd_one_pass_kernelI11Bf16IOBf16WLi256ELi28ELi448EEv26Group_norm_nhwc_bwd_params --------------------------
	.section	.text._Z35group_norm_nhwc_bwd_one_pass_kernelI11Bf16IOBf16WLi256ELi28ELi448EEv26Group_norm_nhwc_bwd_params,"ax",@progbits
	.align	128
        .global         _Z35group_norm_nhwc_bwd_one_pass_kernelI11Bf16IOBf16WLi256ELi28ELi448EEv26Group_norm_nhwc_bwd_params
        .type           _Z35group_norm_nhwc_bwd_one_pass_kernelI11Bf16IOBf16WLi256ELi28ELi448EEv26Group_norm_nhwc_bwd_params,@function
        .size           _Z35group_norm_nhwc_bwd_one_pass_kernelI11Bf16IOBf16WLi256ELi28ELi448EEv26Group_norm_nhwc_bwd_params,(.L_x_3257 - _Z35group_norm_nhwc_bwd_one_pass_kernelI11Bf16IOBf16WLi256ELi28ELi448EEv26Group_norm_nhwc_bwd_params)
        .other          _Z35group_norm_nhwc_bwd_one_pass_kernelI11Bf16IOBf16WLi256ELi28ELi448EEv26Group_norm_nhwc_bwd_params,@"STO_CUDA_ENTRY STV_DEFAULT"
_Z35group_norm_nhwc_bwd_one_pass_kernelI11Bf16IOBf16WLi256ELi28ELi448EEv26Group_norm_nhwc_bwd_params:
.text._Z35group_norm_nhwc_bwd_one_pass_kernelI11Bf16IOBf16WLi256ELi28ELi448EEv26Group_norm_nhwc_bwd_params:
        /* <DEDUP_REMOVED lines=20> */
[--C-:B------:R-:W-:Y:S01]  /*0140*/  SHF.R.S32.HI R3, RZ, 0x1f, R0.reuse ;  /* 0x0000001fff037819 */ /* 0x100fe20000011400 */
[----:B------:R-:W-:Y:S01]  /*0150*/  ULEA.HI UR11, UP0, UR13, UR12, URZ, 0x1 ;  /* 0x0000000c0d0b7291 */ /* 0x000fe2000f81083f */
[----:B------:R-:W-:Y:S01]  /*0160*/  SHF.R.U32.HI R5, RZ, 0x2, R5 ;  /* 0x00000002ff057819 */ /* 0x000fe20000011605 */
[----:B------:R-:W-:Y:S01]  /*0170*/  UIADD3 UR10, UR9, UR10, URZ ;  /* 0x0000000a090a7290 */ /* 0x000fe2000fffe03f */
[----:B------:R-:W-:Y:S01]  /*0180*/  LEA.HI R3, R3, R0, RZ, 0x5 ;  /* 0x0000000003037211 */ /* 0x000fe200078f28ff */
[----:B------:R-:W-:Y:S01]  /*0190*/  UIADD3.X UR12, URZ, UR13, URZ, UP0, !UPT ;  /* 0x0000000d3f0c7290 */ /* 0x000fe200087fe43f */
[----:B------:R-:W2:Y:S01]  /*01a0*/  S2UR UR7, SR_CgaCtaId ;  /* 0x00000000000779c3 */ /* 0x000ea20000008800 */
[----:B------:R-:W-:Y:S01]  /*01b0*/  ULEA.HI UR9, UP0, UR10, UR8, URZ, 0x1 ;  /* 0x000000080a097291 */ /* 0x000fe2000f81083f */
[----:B------:R-:W-:Y:S01]  /*01c0*/  LOP3.LUT R2, R2, 0xfffffffd, RZ, 0xc0, !PT ;  /* 0xfffffffd02027812 */ /* 0x000fe200078ec0ff */
[----:B------:R-:W-:Y:S01]  /*01d0*/  UMOV UR4, 0x400 ;  /* 0x0000040000047882 */ /* 0x000fe20000000000 */
[----:B------:R-:W-:Y:S01]  /*01e0*/  IMAD R57, R5, -0xe, R0 ;  /* 0xfffffff205397824 */ /* 0x000fe200078e0200 */
[----:B------:R-:W-:Y:S01]  /*01f0*/  UIADD3.X UR10, URZ, UR10, URZ, UP0, !UPT ;  /* 0x0000000a3f0a7290 */ /* 0x000fe200087fe43f */
[----:B------:R-:W-:Y:S01]  /*0200*/  SHF.R.S32.HI R3, RZ, 0x5, R3 ;  /* 0x00000005ff037819 */ /* 0x000fe20000011403 */
[----:B------:R-:W-:-:S02]  /*0210*/  USHF.R.S32.HI UR8, URZ, 0x1, UR12 ;  /* 0x000000013f087899 */ /* 0x000fc4000801140c */
[----:B------:R-:W-:Y:S01]  /*0220*/  USHF.R.S64 UR9, UR9, 0x1, UR10 ;  /* 0x0000000109097899 */ /* 0x000fe2000800100a */
[----:B------:R-:W-:Y:S01]  /*0230*/  SHF.L.U32 R57, R57, 0x1, RZ ;  /* 0x0000000139397819 */ /* 0x000fe200000006ff */
[----:B------:R-:W-:Y:S01]  /*0240*/  USHF.R.S32.HI UR10, URZ, 0x1, UR10 ;  /* 0x000000013f0a7899 */ /* 0x000fe2000801140a */
[----:B------:R-:W-:-:S03]  /*0250*/  ULDC.U8 UR17, c[0x0][0x2a4] ;  /* 0x0000a90000117ab9 */ /* 0x000fc60000000000 */
[----:B------:R-:W-:Y:S01]  /*0260*/  USHF.L.U64.HI UR10, UR9, 0x2, UR10 ;  /* 0x00000002090a7899 */ /* 0x000fe2000801020a */
[----:B0-----:R-:W-:-:S05]  /*0270*/  IMAD R14, R14, UR16, R5 ;  /* 0x000000100e0e7c24 */ /* 0x001fca000f8e0205 */
[C---:B------:R-:W-:Y:S02]  /*0280*/  ISETP.LT.U32.AND P0, PT, R14.reuse, UR18, PT ;  /* 0x000000120e007c0c */ /* 0x040fe4000bf01070 */
[----:B------:R-:W-:Y:S01]  /*0290*/  SHF.R.S32.HI R6, RZ, 0x1f, R14 ;  /* 0x0000001fff067819 */ /* 0x000fe2000001140e */
[----:B--2---:R-:W-:Y:S01]  /*02a0*/  ULEA UR4, UR7, UR4, 0x18 ;  /* 0x0000000407047291 */ /* 0x004fe2000f8ec03f */
[----:B------:R-:W-:Y:S01]  /*02b0*/  IADD3 R66, R14, 0x20, RZ ;  /* 0x000000200e427810 */ /* 0x000fe20007ffe0ff */
[----:B------:R-:W-:Y:S01]  /*02c0*/  USHF.R.S64 UR7, UR11, 0x1, UR12 ;  /* 0x000000010b077899 */ /* 0x000fe2000800100c */
[----:B------:R-:W-:Y:S02]  /*02d0*/  ISETP.LT.AND.EX P0, PT, R6, UR19, !P1, P0 ;  /* 0x0000001306007c0c */ /* 0x000fe4000cf01300 */
[C---:B------:R-:W-:Y:S01]  /*02e0*/  IADD3 R65, R14.reuse, 0x40, RZ ;  /* 0x000000400e417810 */ /* 0x040fe20007ffe0ff */
[----:B------:R-:W-:Y:S01]  /*02f0*/  USHF.L.U64.HI UR8, UR7, 0x2, UR8 ;  /* 0x0000000207087899 */ /* 0x000fe20008010208 */
[----:B------:R-:W-:-:S02]  /*0300*/  IADD3 R64, R14, 0x60, RZ ;  /* 0x000000600e407810 */ /* 0x000fc40007ffe0ff */
[C---:B------:R-:W-:Y:S02]  /*0310*/  IADD3 R63, R14.reuse, 0x80, RZ ;  /* 0x000000800e3f7810 */ /* 0x040fe40007ffe0ff */
[----:B------:R-:W-:Y:S02]  /*0320*/  IADD3 R62, R14, 0xa0, RZ ;  /* 0x000000a00e3e7810 */ /* 0x000fe40007ffe0ff */
[----:B------:R-:W-:Y:S02]  /*0330*/  ISETP.LT.U32.AND P5, PT, R66, UR18, PT ;  /* 0x0000001242007c0c */ /* 0x000fe4000bfa1070 */
[----:B------:R-:W-:Y:S02]  /*0340*/  ISETP.LT.U32.AND P4, PT, R65, UR18, PT ;  /* 0x0000001241007c0c */ /* 0x000fe4000bf81070 */
[----:B------:R-:W-:Y:S02]  /*0350*/  @P0 LOP3.LUT R2, R2, 0x2, RZ, 0xfc, !PT ;  /* 0x0000000202020812 */ /* 0x000fe400078efcff */
[----:B------:R-:W-:-:S02]  /*0360*/  ISETP.LT.U32.AND P3, PT, R64, UR18, PT ;  /* 0x0000001240007c0c */ /* 0x000fc4000bf61070 */
[----:B------:R-:W-:Y:S02]  /*0370*/  ISETP.LT.U32.AND P2, PT, R63, UR18, PT ;  /* 0x000000123f007c0c */ /* 0x000fe4000bf41070 */
[----:B------:R-:W-:Y:S02]  /*0380*/  SHF.R.S32.HI R8, RZ, 0x1f, R66 ;  /* 0x0000001fff087819 */ /* 0x000fe40000011442 */
[----:B------:R-:W-:Y:S02]  /*0390*/  SHF.R.S32.HI R7, RZ, 0x1f, R65 ;  /* 0x0000001fff077819 */ /* 0x000fe40000011441 */
[----:B------:R-:W-:Y:S02]  /*03a0*/  SHF.R.S32.HI R6, RZ, 0x1f, R64 ;  /* 0x0000001fff067819 */ /* 0x000fe40000011440 */
[----:B------:R-:W-:Y:S02]  /*03b0*/  SHF.R.S32.HI R5, RZ, 0x1f, R63 ;  /* 0x0000001fff057819 */ /* 0x000fe4000001143f */
[----:B------:R-:W-:-:S02]  /*03c0*/  ISETP.LT.U32.AND P0, PT, R62, UR18, PT ;  /* 0x000000123e007c0c */ /* 0x000fc4000bf01070 */
[----:B------:R-:W-:Y:S02]  /*03d0*/  SHF.R.S32.HI R4, RZ, 0x1f, R62 ;  /* 0x0000001fff047819 */ /* 0x000fe4000001143e */
[----:B------:R-:W-:Y:S02]  /*03e0*/  IADD3 R61, R14, 0xc0, RZ ;  /* 0x000000c00e3d7810 */ /* 0x000fe40007ffe0ff */
[----:B------:R-:W-:Y:S02]  /*03f0*/  ISETP.LT.AND.EX P5, PT, R8, UR19, !P1, P5 ;  /* 0x0000001308007c0c */ /* 0x000fe4000cfa1350 */
[----:B------:R-:W-:Y:S02]  /*0400*/  ISETP.LT.AND.EX P4, PT, R7, UR19, !P1, P4 ;  /* 0x0000001307007c0c */ /* 0x000fe4000cf81340 */
[----:B------:R-:W-:Y:S02]  /*0410*/  ISETP.LT.AND.EX P3, PT, R6, UR19, !P1, P3 ;  /* 0x0000001306007c0c */ /* 0x000fe4000cf61330 */
[----:B------:R-:W-:-:S02]  /*0420*/  ISETP.LT.AND.EX P2, PT, R5, UR19, !P1, P2 ;  /* 0x0000001305007c0c */ /* 0x000fc4000cf41320 */
[----:B------:R-:W-:Y:S01]  /*0430*/  LEA R60, R3, UR4, 0x3 ;  /* 0x00000004033c7c11 */ /* 0x000fe2000f8e18ff */
[----:B------:R-:W-:Y:S01]  /*0440*/  UMOV UR4, URZ ;  /* 0x0000003f00047c82 */ /* 0x000fe20008000000 */
[----:B------:R-:W-:Y:S02]  /*0450*/  ISETP.LT.AND.EX P1, PT, R4, UR19, !P1, P0 ;  /* 0x0000001304007c0c */ /* 0x000fe4000cf21300 */
[----:B------:R-:W-:Y:S02]  /*0460*/  IADD3 R58, R14, 0xe0, RZ ;  /* 0x000000e00e3a7810 */ /* 0x000fe40007ffe0ff */
[----:B-1----:R-:W-:-:S09]  /*0470*/  SHF.R.S32.HI R3, RZ, 0x1f, R61 ;  /* 0x0000001fff037819 */ /* 0x002fd2000001143d */
.L_x_352:
[----:B0-----:R-:W0:Y:S01]  /*0480*/  LDC R8, c[0x0][0x2a0] ;  /* 0x0000a800ff087b82 */ /* 0x001e220000000800 */
[----:B------:R-:W-:Y:S01]  /*0490*/  IABS R9, UR6 ;  /* 0x0000000600097c13 */ /* 0x000fe20008000000 */
[----:B------:R-:W-:Y:S01]  /*04a0*/  ULDC.64 UR12, c[0x0][0x298] ;  /* 0x0000a600000c7ab9 */ /* 0x000fe20000000a00 */
[----:B------:R-:W-:Y:S02]  /*04b0*/  LOP3.LUT P6, RZ, R2, 0x2, RZ, 0xc0, !PT ;  /* 0x0000000202ff7812 */ /* 0x000fe400078cc0ff */
[----:B------:R-:W-:Y:S02]  /*04c0*/  CS2R R44, SRZ ;  /* 0x00000000002c7805 */ /* 0x000fe4000001ff00 */
[----:B------:R-:W-:Y:S02]  /*04d0*/  SHF.R.S32.HI R12, RZ, 0x1f, R14 ;  /* 0x0000001fff0c7819 */ /* 0x000fe4000001140e */
[----:B------:R-:W-:Y:S01]  /*04e0*/  SHF.R.S32.HI R15, RZ, 0x1f, R66 ;  /* 0x0000001fff0f7819 */ /* 0x000fe20000011442 */
[----:B-1----:R-:W1:Y:S01]  /*04f0*/  @P5 LDC.64 R36, c[0x0][0x230] ;  /* 0x00008c00ff245b82 */ /* 0x002e620000000a00 */
[----:B------:R-:W-:-:S02]  /*0500*/  SHF.R.S32.HI R17, RZ, 0x1f, R65 ;  /* 0x0000001fff117819 */ /* 0x000fc40000011441 */
[----:B--234-:R-:W-:Y:S02]  /*0510*/  SHF.R.S32.HI R19, RZ, 0x1f, R64 ;  /* 0x0000001fff137819 */ /* 0x01cfe40000011440 */
[----:B------:R-:W-:Y:S02]  /*0520*/  SHF.R.S32.HI R42, RZ, 0x1f, R62 ;  /* 0x0000001fff2a7819 */ /* 0x000fe4000001143e */
[----:B------:R-:W-:Y:S01]  /*0530*/  SHF.R.S32.HI R43, RZ, 0x1f, R61 ;  /* 0x0000001fff2b7819 */ /* 0x000fe2000001143d */
[----:B------:R-:W2:Y:S01]  /*0540*/  @P6 LDC.64 R40, c[0x0][0x230] ;  /* 0x00008c00ff286b82 */ /* 0x000ea20000000a00 */
[----:B0-----:R-:W-:-:S07]  /*0550*/  IABS R6, R8 ;  /* 0x0000000800067213 */ /* 0x001fce0000000000 */
[----:B------:R-:W0:Y:S01]  /*0560*/  @P6 LDC.64 R38, c[0x0][0x228] ;  /* 0x00008a00ff266b82 */ /* 0x000e220000000a00 */
[----:B------:R-:W3:Y:S07]  /*0570*/  I2F.RP R3, R6 ;  /* 0x0000000600037306 */ /* 0x000eee0000209400 */
[----:B------:R-:W4:Y:S08]  /*0580*/  @P5 LDC.64 R34, c[0x0][0x228] ;  /* 0x00008a00ff225b82 */ /* 0x000f300000000a00 */
[----:B------:R-:W4:Y:S01]  /*0590*/  @P4 LDC.64 R32, c[0x0][0x230] ;  /* 0x00008c00ff204b82 */ /* 0x000f220000000a00 */
[----:B---3--:R-:W3:Y:S07]  /*05a0*/  MUFU.RCP R3, R3 ;  /* 0x0000000300037308 */ /* 0x008eee0000001000 */
[----:B------:R-:W4:Y:S08]  /*05b0*/  @P4 LDC.64 R30, c[0x0][0x228] ;  /* 0x00008a00ff1e4b82 */ /* 0x000f300000000a00 */
[----:B------:R-:W4:Y:S01]  /*05c0*/  @P3 LDC.64 R28, c[0x0][0x230] ;  /* 0x00008c00ff1c3b82 */ /* 0x000f220000000a00 */
[----:B---3--:R-:W-:-:S04]  /*05d0*/  IADD3 R4, R3, 0xffffffe, RZ ;  /* 0x0ffffffe03047810 */ /* 0x008fc80007ffe0ff */
[----:B------:R3:W1:Y:S03]  /*05e0*/  F2I.FTZ.U32.TRUNC.NTZ R5, R4 ;  /* 0x0000000400057305 */ /* 0x000666000021f000 */
[----:B------:R-:W4:Y:S01]  /*05f0*/  @P3 LDC.64 R26, c[0x0][0x228] ;  /* 0x00008a00ff1a3b82 */ /* 0x000f220000000a00 */
[----:B---3--:R-:W-:-:S07]  /*0600*/  HFMA2.MMA R4, -RZ, RZ, 0, 0 ;  /* 0x00000000ff047435 */ /* 0x008fce00000001ff */
[----:B------:R-:W3:Y:S01]  /*0610*/  @P2 LDC.64 R24, c[0x0][0x230] ;  /* 0x00008c00ff182b82 */ /* 0x000ee20000000a00 */
[----:B-1----:R-:W-:-:S07]  /*0620*/  IADD3 R7, RZ, -R5, RZ ;  /* 0x80000005ff077210 */ /* 0x002fce0007ffe0ff */
[----:B------:R-:W1:Y:S01]  /*0630*/  @P2 LDC.64 R22, c[0x0][0x228] ;  /* 0x00008a00ff162b82 */ /* 0x000e620000000a00 */
[----:B------:R-:W-:-:S04]  /*0640*/  IMAD R7, R7, R6, RZ ;  /* 0x0000000607077224 */ /* 0x000fc800078e02ff */
[----:B------:R-:W-:Y:S01]  /*0650*/  IMAD.HI.U32 R5, R5, R7, R4 ;  /* 0x0000000705057227 */ /* 0x000fe200078e0004 */
[----:B------:R-:W-:Y:S02]  /*0660*/  MOV R7, R9 ;  /* 0x0000000900077202 */ /* 0x000fe40000000f00 */
[----:B------:R-:W-:-:S03]  /*0670*/  SHF.R.S32.HI R9, RZ, 0x1f, R57 ;  /* 0x0000001fff097819 */ /* 0x000fc60000011439 */
[----:B------:R-:W-:-:S05]  /*0680*/  IMAD.HI.U32 R5, R5, R7, RZ ;  /* 0x0000000705057227 */ /* 0x000fca00078e00ff */
[----:B------:R-:W-:-:S05]  /*0690*/  IADD3 R3, -R5, RZ, RZ ;  /* 0x000000ff05037210 */ /* 0x000fca0007ffe1ff */
[----:B------:R-:W-:-:S05]  /*06a0*/  IMAD R3, R6, R3, R7 ;  /* 0x0000000306037224 */ /* 0x000fca00078e0207 */
[----:B------:R-:W-:-:S13]  /*06b0*/  ISETP.GT.U32.AND P0, PT, R6, R3, PT ;  /* 0x000000030600720c */ /* 0x000fda0003f04070 */
[-C--:B------:R-:W-:Y:S02]  /*06c0*/  @!P0 IADD3 R3, R3, -R6.reuse, RZ ;  /* 0x8000000603038210 */ /* 0x080fe40007ffe0ff */
[----:B------:R-:W-:Y:S02]  /*06d0*/  @!P0 IADD3 R5, R5, 0x1, RZ ;  /* 0x0000000105058810 */ /* 0x000fe40007ffe0ff */
[----:B------:R-:W-:Y:S02]  /*06e0*/  ISETP.GT.U32.AND P0, PT, R6, R3, PT ;  /* 0x000000030600720c */ /* 0x000fe40003f04070 */
[----:B------:R-:W-:-:S04]  /*06f0*/  IADD3 R4, R3, -R6, RZ ;  /* 0x8000000603047210 */ /* 0x000fc80007ffe0ff */
[----:B------:R-:W-:Y:S02]  /*0700*/  SEL R4, R4, R3, !P0 ;  /* 0x0000000304047207 */ /* 0x000fe40004000000 */
[----:B------:R-:W-:Y:S02]  /*0710*/  ISETP.GE.U32.AND P0, PT, R3, R6, PT ;  /* 0x000000060300720c */ /* 0x000fe40003f06070 */
[----:B------:R-:W-:Y:S01]  /*0720*/  LOP3.LUT R3, R8, UR6, RZ, 0x3c, !PT ;  /* 0x0000000608037c12 */ /* 0x000fe2000f8e3cff */
[----:B------:R-:W2:Y:S10]  /*0730*/  @P6 LDC.64 R6, c[0x0][0x288] ;  /* 0x0000a200ff066b82 */ /* 0x000eb40000000a00 */
[----:B------:R-:W-:-:S02]  /*0740*/  @P0 IADD3 R5, R5, 0x1, RZ ;  /* 0x0000000105050810 */ /* 0x000fc40007ffe0ff */
[----:B------:R-:W-:-:S13]  /*0750*/  ISETP.LE.AND P0, PT, RZ, UR6, PT ;  /* 0x00000006ff007c0c */ /* 0x000fda000bf03270 */
[----:B------:R-:W-:Y:S02]  /*0760*/  @!P0 IADD3 R4, -R4, RZ, RZ ;  /* 0x000000ff04048210 */ /* 0x000fe40007ffe1ff */
[----:B------:R-:W-:Y:S02]  /*0770*/  ISETP.GE.AND P0, PT, R3, RZ, PT ;  /* 0x000000ff0300720c */ /* 0x000fe40003f06270 */
[----:B------:R-:W-:-:S11]  /*0780*/  LOP3.LUT R3, RZ, R8, RZ, 0x33, !PT ;  /* 0x00000008ff037212 */ /* 0x000fd600078e33ff */
[----:B------:R-:W-:Y:S02]  /*0790*/  @!P0 IADD3 R5, -R5, RZ, RZ ;  /* 0x000000ff05058210 */ /* 0x000fe40007ffe1ff */
[----:B------:R-:W-:-:S04]  /*07a0*/  ISETP.NE.AND P0, PT, R8, RZ, PT ;  /* 0x000000ff0800720c */ /* 0x000fc80003f05270 */
[C---:B------:R-:W-:Y:S02]  /*07b0*/  SEL R55, R3.reuse, R4, !P0 ;  /* 0x0000000403377207 */ /* 0x040fe40004000000 */
[----:B------:R-:W-:Y:S02]  /*07c0*/  SEL R3, R3, R5, !P0 ;  /* 0x0000000503037207 */ /* 0x000fe40004000000 */
[----:B------:R-:W0:Y:S01]  /*07d0*/  @P5 LDC.64 R4, c[0x0][0x288] ;  /* 0x0000a200ff045b82 */ /* 0x000e220000000a00 */
[----:B------:R-:W-:Y:S01]  /*07e0*/  IMAD R18, R55, 0x1c, RZ ;  /* 0x0000001c37127824 */ /* 0x000fe200078e02ff */
[----:B------:R-:W-:-:S04]  /*07f0*/  SHF.R.S32.HI R10, RZ, 0x1f, R3 ;  /* 0x0000001fff0a7819 */ /* 0x000fc80000011403 */
[----:B------:R-:W-:Y:S01]  /*0800*/  IADD3 R8, P0, R57, R18, RZ ;  /* 0x0000001239087210 */ /* 0x000fe20007f1e0ff */
[----:B------:R-:W-:-:S03]  /*0810*/  IMAD R10, R10, UR12, RZ ;  /* 0x0000000c0a0a7c24 */ /* 0x000fc6000f8e02ff */
[----:B------:R-:W-:Y:S01]  /*0820*/  LEA.HI.X.SX32 R9, R18, R9, 0x1, P0 ;  /* 0x0000000912097211 */ /* 0x000fe200000f0eff */
[C---:B------:R-:W-:Y:S02]  /*0830*/  IMAD R11, R3.reuse, UR13, R10 ;  /* 0x0000000d030b7c24 */ /* 0x040fe4000f8e020a */
[----:B------:R-:W-:Y:S01]  /*0840*/  IMAD.WIDE.U32 R8, R3, UR12, R8 ;  /* 0x0000000c03087c25 */ /* 0x000fe2000f8e0008 */
[----:B------:R-:W-:-:S03]  /*0850*/  ULDC.64 UR12, c[0x0][0x290] ;  /* 0x0000a400000c7ab9 */ /* 0x000fc60000000a00 */
[----:B--2---:R-:W-:Y:S01]  /*0860*/  @P6 IMAD R3, R12, R6, RZ ;  /* 0x000000060c036224 */ /* 0x004fe200078e02ff */
[----:B------:R-:W-:Y:S02]  /*0870*/  IADD3 R11, R9, R11, RZ ;  /* 0x0000000b090b7210 */ /* 0x000fe40007ffe0ff */
[----:B------:R-:W-:Y:S01]  /*0880*/  @P6 MOV R10, R8 ;  /* 0x00000008000a6202 */ /* 0x000fe20000000f00 */
[C---:B------:R-:W-:Y:S02]  /*0890*/  @P6 IMAD R3, R14.reuse, R7, R3 ;  /* 0x000000070e036224 */ /* 0x040fe400078e0203 */
[----:B0-----:R-:W-:Y:S02]  /*08a0*/  @P5 IMAD R15, R15, R4, RZ ;  /* 0x000000040f0f5224 */ /* 0x001fe400078e02ff */
[----:B------:R-:W-:Y:S02]  /*08b0*/  @P6 IMAD.WIDE.U32 R12, R14, R6, R10 ;  /* 0x000000060e0c6225 */ /* 0x000fe400078e000a */
[----:B------:R-:W0:Y:S02]  /*08c0*/  @P4 LDC.64 R6, c[0x0][0x288] ;  /* 0x0000a200ff064b82 */ /* 0x000e240000000a00 */
[----:B------:R-:W-:Y:S01]  /*08d0*/  @P5 IMAD R15, R66, R5, R15 ;  /* 0x00000005420f5224 */ /* 0x000fe200078e020f */
[----:B------:R-:W-:-:S02]  /*08e0*/  @P6 IADD3 R13, R13, R3, RZ ;  /* 0x000000030d0d6210 */ /* 0x000fc40007ffe0ff */
[C---:B------:R-:W-:Y:S02]  /*08f0*/  @P6 SHF.L.U32 R3, R12.reuse, 0x1, RZ ;  /* 0x000000010c036819 */ /* 0x040fe400000006ff */
[----:B------:R-:W-:Y:S02]  /*0900*/  @P6 SHF.L.U64.HI R16, R12, 0x1, R13 ;  /* 0x000000010c106819 */ /* 0x000fe4000001020d */
[----:B------:R-:W-:Y:S02]  /*0910*/  @P5 MOV R12, R8 ;  /* 0x00000008000c5202 */ /* 0x000fe40000000f00 */
[----:B------:R-:W-:Y:S02]  /*0920*/  @P5 MOV R13, R11 ;  /* 0x0000000b000d5202 */ /* 0x000fe40000000f00 */
[----:B------:R-:W-:Y:S01]  /*0930*/  @P6 IADD3 R40, P0, R3, R40, RZ ;  /* 0x0000002803286210 */ /* 0x000fe20007f1e0ff */
[----:B------:R-:W-:-:S03]  /*0940*/  @P5 IMAD.WIDE.U32 R12, R66, R4, R12 ;  /* 0x00000004420c5225 */ /* 0x000fc600078e000c */
[----:B------:R-:W-:Y:S01]  /*0950*/  @P6 IADD3.X R41, R16, R41, RZ, P0, !PT ;  /* 0x0000002910296210 */ /* 0x000fe200007fe4ff */
[----:B------:R-:W2:Y:S01]  /*0960*/  @P3 LDC.64 R4, c[0x0][0x288] ;  /* 0x0000a200ff043b82 */ /* 0x000ea20000000a00 */
[----:B------:R-:W-:Y:S02]  /*0970*/  @P6 IADD3 R38, P0, R3, R38, RZ ;  /* 0x0000002603266210 */ /* 0x000fe40007f1e0ff */
[----:B------:R-:W-:Y:S02]  /*0980*/  @P5 IADD3 R13, R13, R15, RZ ;  /* 0x0000000f0d0d5210 */ /* 0x000fe40007ffe0ff */
[----:B------:R-:W-:Y:S02]  /*0990*/  @P5 SHF.L.U32 R3, R12, 0x1, RZ ;  /* 0x000000010c035819 */ /* 0x000fe400000006ff */
[----:B------:R-:W-:Y:S02]  /*09a0*/  @P6 IADD3.X R39, R16, R39, RZ, P0, !PT ;  /* 0x0000002710276210 */ /* 0x000fe400007fe4ff */
[----:B------:R-:W-:Y:S01]  /*09b0*/  @P5 SHF.L.U64.HI R20, R12, 0x1, R13 ;  /* 0x000000010c145819 */ /* 0x000fe2000001020d */
[----:B0-----:R-:W-:Y:S01]  /*09c0*/  @P4 IMAD R12, R17, R6, RZ ;  /* 0x00000006110c4224 */ /* 0x001fe200078e02ff */
[----:B------:R-:W-:-:S02]  /*09d0*/  @P5 IADD3 R36, P0, R3, R36, RZ ;  /* 0x0000002403245210 */ /* 0x000fc40007f1e0ff */
[----:B------:R-:W-:Y:S02]  /*09e0*/  @P4 MOV R16, R8 ;  /* 0x0000000800104202 */ /* 0x000fe40000000f00 */
[----:B------:R-:W-:Y:S02]  /*09f0*/  @P5 IADD3.X R37, R20, R37, RZ, P0, !PT ;  /* 0x0000002514255210 */ /* 0x000fe400007fe4ff */
[----:B------:R-:W-:Y:S02]  /*0a00*/  @P4 MOV R17, R11 ;  /* 0x0000000b00114202 */ /* 0x000fe40000000f00 */
[----:B----4-:R-:W-:Y:S01]  /*0a10*/  @P5 IADD3 R34, P0, R3, R34, RZ ;  /* 0x0000002203225210 */ /* 0x010fe20007f1e0ff */
[C---:B------:R-:W-:Y:S02]  /*0a20*/  @P4 IMAD R3, R65.reuse, R7, R12 ;  /* 0x0000000741034224 */ /* 0x040fe400078e020c */
[----:B------:R-:W0:Y:S01]  /*0a30*/  @P2 LDC.64 R12, c[0x0][0x288] ;  /* 0x0000a200ff0c2b82 */ /* 0x000e220000000a00 */
[----:B------:R-:W-:Y:S01]  /*0a40*/  @P4 IMAD.WIDE.U32 R6, R65, R6, R16 ;  /* 0x0000000641064225 */ /* 0x000fe200078e0010 */
[----:B------:R-:W-:-:S02]  /*0a50*/  @P3 MOV R16, R8 ;  /* 0x0000000800103202 */ /* 0x000fc40000000f00 */
[----:B------:R-:W-:Y:S01]  /*0a60*/  @P3 MOV R17, R11 ;  /* 0x0000000b00113202 */ /* 0x000fe20000000f00 */
[-C--:B--2---:R-:W-:Y:S01]  /*0a70*/  @P3 IMAD R15, R19, R4.reuse, RZ ;  /* 0x00000004130f3224 */ /* 0x084fe200078e02ff */
[----:B------:R-:W-:Y:S02]  /*0a80*/  @P4 IADD3 R7, R7, R3, RZ ;  /* 0x0000000307074210 */ /* 0x000fe40007ffe0ff */
[----:B------:R-:W-:Y:S01]  /*0a90*/  @P4 SHF.L.U32 R3, R6, 0x1, RZ ;  /* 0x0000000106034819 */ /* 0x000fe200000006ff */
[----:B------:R-:W-:Y:S01]  /*0aa0*/  @P3 IMAD R15, R64, R5, R15 ;  /* 0x00000005400f3224 */ /* 0x000fe200078e020f */
[----:B------:R-:W-:Y:S01]  /*0ab0*/  @P5 IADD3.X R35, R20, R35, RZ, P0, !PT ;  /* 0x0000002314235210 */ /* 0x000fe200007fe4ff */
[----:B------:R-:W-:Y:S01]  /*0ac0*/  @P3 IMAD.WIDE.U32 R4, R64, R4, R16 ;  /* 0x0000000440043225 */ /* 0x000fe200078e0010 */
[----:B------:R-:W-:Y:S02]  /*0ad0*/  @P4 SHF.L.U64.HI R20, R6, 0x1, R7 ;  /* 0x0000000106144819 */ /* 0x000fe40000010207 */
[----:B------:R-:W-:Y:S01]  /*0ae0*/  @P4 IADD3 R32, P0, R3, R32, RZ ;  /* 0x0000002003204210 */ /* 0x000fe20007f1e0ff */
[----:B------:R-:W2:Y:S01]  /*0af0*/  @P1 LDC.64 R6, c[0x0][0x288] ;  /* 0x0000a200ff061b82 */ /* 0x000ea20000000a00 */
[----:B------:R-:W-:-:S02]  /*0b00*/  SHF.R.S32.HI R19, RZ, 0x1f, R63 ;  /* 0x0000001fff137819 */ /* 0x000fc4000001143f */
[C---:B------:R-:W-:Y:S02]  /*0b10*/  @P4 IADD3.X R33, R20.reuse, R33, RZ, P0, !PT ;  /* 0x0000002114214210 */ /* 0x040fe400007fe4ff */
[----:B------:R-:W-:Y:S02]  /*0b20*/  @P4 IADD3 R30, P0, R3, R30, RZ ;  /* 0x0000001e031e4210 */ /* 0x000fe40007f1e0ff */
[----:B------:R-:W-:Y:S02]  /*0b30*/  @P3 IADD3 R3, R5, R15, RZ ;  /* 0x0000000f05033210 */ /* 0x000fe40007ffe0ff */
[----:B------:R-:W-:Y:S01]  /*0b40*/  @P4 IADD3.X R31, R20, R31, RZ, P0, !PT ;  /* 0x0000001f141f4210 */ /* 0x000fe200007fe4ff */
[----:B0-----:R-:W-:Y:S01]  /*0b50*/  @P2 IMAD R20, R19, R12, RZ ;  /* 0x0000000c13142224 */ /* 0x001fe200078e02ff */
[C---:B------:R-:W-:Y:S02]  /*0b60*/  @P3 SHF.L.U32 R15, R4.reuse, 0x1, RZ ;  /* 0x00000001040f3819 */ /* 0x040fe400000006ff */
[----:B------:R-:W-:Y:S01]  /*0b70*/  @P3 SHF.L.U64.HI R16, R4, 0x1, R3 ;  /* 0x0000000104103819 */ /* 0x000fe20000010203 */
[----:B------:R-:W-:Y:S01]  /*0b80*/  @P2 IMAD R19, R63, R13, R20 ;  /* 0x0000000d3f132224 */ /* 0x000fe200078e0214 */
[----:B------:R-:W-:Y:S01]  /*0b90*/  @P2 MOV R4, R8 ;  /* 0x0000000800042202 */ /* 0x000fe20000000f00 */
[----:B------:R-:W0:Y:S01]  /*0ba0*/  @P1 LDC.64 R20, c[0x0][0x230] ;  /* 0x00008c00ff141b82 */ /* 0x000e220000000a00 */
[----:B------:R-:W-:-:S02]  /*0bb0*/  @P2 MOV R5, R11 ;  /* 0x0000000b00052202 */ /* 0x000fc40000000f00 */
[----:B------:R-:W-:Y:S02]  /*0bc0*/  @P3 IADD3 R28, P0, R15, R28, RZ ;  /* 0x0000001c0f1c3210 */ /* 0x000fe40007f1e0ff */
[----:B------:R-:W-:Y:S01]  /*0bd0*/  SHF.R.U32.HI R17, RZ, 0x1, R0 ;  /* 0x00000001ff117819 */ /* 0x000fe20000011600 */
[----:B------:R-:W-:Y:S01]  /*0be0*/  @P2 IMAD.WIDE.U32 R12, R63, R12, R4 ;  /* 0x0000000c3f0c2225 */ /* 0x000fe200078e0004 */
[----:B------:R-:W-:Y:S01]  /*0bf0*/  @P3 IADD3.X R29, R16, R29, RZ, P0, !PT ;  /* 0x0000001d101d3210 */ /* 0x000fe200007fe4ff */
[----:B------:R-:W4:Y:S01]  /*0c00*/  LDC R3, c[0x0][0x2ac] ;  /* 0x0000ab00ff037b82 */ /* 0x000f220000000800 */
[----:B------:R-:W-:Y:S02]  /*0c10*/  @P3 IADD3 R26, P0, R15, R26, RZ ;  /* 0x0000001a0f1a3210 */ /* 0x000fe40007f1e0ff */
[----:B------:R-:W-:Y:S01]  /*0c20*/  @P2 IADD3 R13, R13, R19, RZ ;  /* 0x000000130d0d2210 */ /* 0x000fe20007ffe0ff */
[----:B--2---:R-:W-:Y:S01]  /*0c30*/  @P1 IMAD R19, R42, R6, RZ ;  /* 0x000000062a131224 */ /* 0x004fe200078e02ff */
[----:B------:R-:W-:-:S02]  /*0c40*/  @P2 SHF.L.U32 R15, R12, 0x1, RZ ;  /* 0x000000010c0f2819 */ /* 0x000fc400000006ff */
[----:B------:R-:W-:Y:S01]  /*0c50*/  @P2 SHF.L.U64.HI R42, R12, 0x1, R13 ;  /* 0x000000010c2a2819 */ /* 0x000fe2000001020d */
[----:B------:R-:W2:Y:S01]  /*0c60*/  @P1 LDC.64 R4, c[0x0][0x228] ;  /* 0x00008a00ff041b82 */ /* 0x000ea20000000a00 */
[----:B------:R-:W-:Y:S01]  /*0c70*/  @P1 MOV R12, R8 ;  /* 0x00000008000c1202 */ /* 0x000fe20000000f00 */
[----:B------:R-:W-:Y:S01]  /*0c80*/  @P1 IMAD R7, R62, R7, R19 ;  /* 0x000000073e071224 */ /* 0x000fe200078e0213 */
[----:B------:R-:W-:Y:S02]  /*0c90*/  @P1 MOV R13, R11 ;  /* 0x0000000b000d1202 */ /* 0x000fe40000000f00 */
[----:B------:R-:W-:Y:S01]  /*0ca0*/  @P3 IADD3.X R27, R16, R27, RZ, P0, !PT ;  /* 0x0000001b101b3210 */ /* 0x000fe200007fe4ff */
[----:B------:R-:W-:Y:S01]  /*0cb0*/  IMAD.WIDE.U32 R16, R17, -0x6db6db6d, RZ ;  /* 0x9249249311107825 */ /* 0x000fe200078e00ff */
[----:B---3--:R-:W-:-:S03]  /*0cc0*/  @P2 IADD3 R24, P0, R15, R24, RZ ;  /* 0x000000180f182210 */ /* 0x008fc60007f1e0ff */
[----:B------:R-:W-:Y:S01]  /*0cd0*/  @P1 IMAD.WIDE.U32 R12, R62, R6, R12 ;  /* 0x000000063e0c1225 */ /* 0x000fe200078e000c */
[----:B------:R-:W-:Y:S02]  /*0ce0*/  @P2 IADD3.X R25, R42, R25, RZ, P0, !PT ;  /* 0x000000192a192210 */ /* 0x000fe400007fe4ff */
[----:B-1----:R-:W-:Y:S01]  /*0cf0*/  @P2 IADD3 R22, P0, R15, R22, RZ ;  /* 0x000000160f162210 */ /* 0x002fe20007f1e0ff */
[----:B------:R-:W-:Y:S01]  /*0d00*/  HFMA2.MMA R15, -RZ, RZ, 0, 0 ;  /* 0x00000000ff0f7435 */ /* 0x000fe200000001ff */
[----:B------:R-:W-:Y:S02]  /*0d10*/  @P1 IADD3 R13, R13, R7, RZ ;  /* 0x000000070d0d1210 */ /* 0x000fe40007ffe0ff */
[----:B------:R-:W-:Y:S02]  /*0d20*/  SHF.R.U32.HI R16, RZ, 0x2, R17 ;  /* 0x00000002ff107819 */ /* 0x000fe40000011611 */
[----:B------:R-:W-:Y:S02]  /*0d30*/  @P1 SHF.L.U32 R7, R12, 0x1, RZ ;  /* 0x000000010c071819 */ /* 0x000fe400000006ff */
[----:B------:R-:W-:Y:S01]  /*0d40*/  @P2 IADD3.X R23, R42, R23, RZ, P0, !PT ;  /* 0x000000172a172210 */ /* 0x000fe200007fe4ff */
[----:B----4-:R-:W-:Y:S01]  /*0d50*/  IMAD R3, R3, UR16, R16 ;  /* 0x0000001003037c24 */ /* 0x010fe2000f8e0210 */
[----:B------:R-:W-:-:S02]  /*0d60*/  @P1 SHF.L.U64.HI R12, R12, 0x1, R13 ;  /* 0x000000010c0c1819 */ /* 0x000fc4000001020d */
[----:B0-----:R-:W-:Y:S02]  /*0d70*/  @P1 IADD3 R20, P0, R7, R20, RZ ;  /* 0x0000001407141210 */ /* 0x001fe40007f1e0ff */
[----:B------:R-:W-:Y:S02]  /*0d80*/  IADD3 R3, R3, 0xc0, RZ ;  /* 0x000000c003037810 */ /* 0x000fe40007ffe0ff */
[----:B------:R-:W-:Y:S02]  /*0d90*/  @P1 IADD3.X R21, R12, R21, RZ, P0, !PT ;  /* 0x000000150c151210 */ /* 0x000fe400007fe4ff */
[----:B--2---:R-:W-:-:S04]  /*0da0*/  @P1 IADD3 R4, P0, R7, R4, RZ ;  /* 0x0000000407041210 */ /* 0x004fc80007f1e0ff */
[----:B------:R-:W-:Y:S02]  /*0db0*/  @P1 IADD3.X R5, R12, R5, RZ, P0, !PT ;  /* 0x000000050c051210 */ /* 0x000fe400007fe4ff */
[----:B------:R-:W-:Y:S02]  /*0dc0*/  ISETP.GE.U32.AND P0, PT, R3, UR12, PT ;  /* 0x0000000c03007c0c */ /* 0x000fe4000bf06070 */
[----:B------:R-:W-:-:S04]  /*0dd0*/  SHF.R.S32.HI R3, RZ, 0x1f, R3 ;  /* 0x0000001fff037819 */ /* 0x000fc80000011403 */
[----:B------:R-:W-:-:S04]  /*0de0*/  ISETP.GE.AND.EX P0, PT, R3, UR13, PT, P0 ;  /* 0x0000000d03007c0c */ /* 0x000fc8000bf06300 */
[----:B------:R-:W-:-:S13]  /*0df0*/  ISETP.LT.U32.AND P0, PT, R0, 0x1c0, !P0 ;  /* 0x000001c00000780c */ /* 0x000fda0004701070 */
[----:B------:R-:W0:Y:S01]  /*0e00*/  @P0 LDC.64 R12, c[0x0][0x288] ;  /* 0x0000a200ff0c0b82 */ /* 0x000e220000000a00 */
[----:B------:R-:W-:-:S07]  /*0e10*/  @P0 MOV R17, R11 ;  /* 0x0000000b00110202 */ /* 0x000fce0000000f00 */
[----:B------:R-:W1:Y:S01]  /*0e20*/  @P0 LDC.64 R6, c[0x0][0x230] ;  /* 0x00008c00ff060b82 */ /* 0x000e620000000a00 */
[----:B0-----:R-:W-:-:S04]  /*0e30*/  @P0 IMAD R16, R43, R12, RZ ;  /* 0x0000000c2b100224 */ /* 0x001fc800078e02ff */
[----:B------:R-:W-:Y:S01]  /*0e40*/  @P0 IMAD R13, R61, R13, R16 ;  /* 0x0000000d3d0d0224 */ /* 0x000fe200078e0210 */
[----:B------:R-:W-:-:S05]  /*0e50*/  @P0 MOV R16, R8 ;  /* 0x0000000800100202 */ /* 0x000fca0000000f00 */
[----:B------:R-:W-:-:S05]  /*0e60*/  @P0 IMAD.WIDE.U32 R16, R61, R12, R16 ;  /* 0x0000000c3d100225 */ /* 0x000fca00078e0010 */
        /* <DEDUP_REMOVED lines=16> */
[----:B------:R-:W-:Y:S02]  /*0f70*/  @!P0 MOV R16, R8 ;  /* 0x0000000800108202 */ /* 0x000fe40000000f00 */
[----:B------:R-:W-:-:S05]  /*0f80*/  @!P0 MOV R17, R11 ;  /* 0x0000000b00118202 */ /* 0x000fca0000000f00 */
[----:B------:R-:W1:Y:S01]  /*0f90*/  @!P0 LDC.64 R6, c[0x0][0x230] ;  /* 0x00008c00ff068b82 */ /* 0x000e620000000a00 */
[-C--:B0-----:R-:W-:Y:S02]  /*0fa0*/  @!P0 IMAD R3, R59, R12.reuse, RZ ;  /* 0x0000000c3b038224 */ /* 0x081fe400078e02ff */
[----:B------:R-:W-:-:S04]  /*0fb0*/  @!P0 IMAD.WIDE.U32 R16, R58, R12, R16 ;  /* 0x0000000c3a108225 */ /* 0x000fc800078e0010 */
[----:B------:R-:W-:-:S05]  /*0fc0*/  @!P0 IMAD R3, R58, R13, R3 ;  /* 0x0000000d3a038224 */ /* 0x000fca00078e0203 */
[----:B------:R-:W-:Y:S02]  /*0fd0*/  @!P0 IADD3 R13, R17, R3, RZ ;  /* 0x00000003110d8210 */ /* 0x000fe40007ffe0ff */
[C---:B------:R-:W-:Y:S02]  /*0fe0*/  @!P0 SHF.L.U32 R3, R16.reuse, 0x1, RZ ;  /* 0x0000000110038819 */ /* 0x040fe400000006ff */
[----:B------:R-:W-:Y:S02]  /*0ff0*/  @!P0 SHF.L.U64.HI R16, R16, 0x1, R13 ;  /* 0x0000000110108819 */ /* 0x000fe4000001020d */
[----:B------:R-:W0:Y:S01]  /*1000*/  @!P0 LDC.64 R12, c[0x0][0x228] ;  /* 0x00008a00ff0c8b82 */ /* 0x000e220000000a00 */
[----:B-1----:R-:W-:Y:S01]  /*1010*/  @!P0 IADD3 R6, P6, R3, R6, RZ ;  /* 0x0000000603068210 */ /* 0x002fe20007fde0ff */
[----:B------:R-:W-:-:S03]  /*1020*/  UIMAD.WIDE UR12, UR6, 0x8, UR12 ;  /* 0x00000008060c78a5 */ /* 0x000fc6000f8e020c */
[----:B------:R-:W-:-:S03]  /*1030*/  @!P0 IADD3.X R7, R16, R7, RZ, P6, !PT ;  /* 0x0000000710078210 */ /* 0x000fc600037fe4ff */
[----:B------:R-:W-:Y:S02]  /*1040*/  MOV R17, UR13 ;  /* 0x0000000d00117c02 */ /* 0x000fe40008000f00 */
[----:B0-----:R-:W-:-:S04]  /*1050*/  @!P0 IADD3 R12, P6, R3, R12, RZ ;  /* 0x0000000c030c8210 */ /* 0x001fc80007fde0ff */
[----:B------:R-:W-:Y:S02]  /*1060*/  @!P0 IADD3.X R13, R16, R13, RZ, P6, !PT ;  /* 0x0000000d100d8210 */ /* 0x000fe400037fe4ff */
[----:B------:R-:W-:Y:S02]  /*1070*/  MOV R16, UR12 ;  /* 0x0000000c00107c02 */ /* 0x000fe40008000f00 */
[----:B------:R-:W-:Y:S01]  /*1080*/  LOP3.LUT P6, RZ, R2, 0x2, RZ, 0xc0, !PT ;  /* 0x0000000202ff7812 */ /* 0x000fe200078cc0ff */
[----:B------:R-:W-:Y:S01]  /*1090*/  HFMA2.MMA R54, -RZ, RZ, 0, 0 ;  /* 0x00000000ff367435 */ /* 0x000fe200000001ff */
[----:B------:R-:W-:Y:S02]  /*10a0*/  CS2R R52, SRZ ;  /* 0x0000000000347805 */ /* 0x000fe4000001ff00 */
[----:B------:R-:W-:Y:S01]  /*10b0*/  CS2R R42, SRZ ;  /* 0x00000000002a7805 */ /* 0x000fe2000001ff00 */
[----:B------:R-:W2:Y:S01]  /*10c0*/  LDG.E.64 R16, desc[UR14][R16.64] ;  /* 0x0000000e10107981 */ /* 0x000ea2000c1e1b00 */
[----:B------:R-:W-:-:S02]  /*10d0*/  CS2R R50, SRZ ;  /* 0x0000000000327805 */ /* 0x000fc4000001ff00 */
[----:B------:R-:W-:Y:S02]  /*10e0*/  CS2R R48, SRZ ;  /* 0x0000000000307805 */ /* 0x000fe4000001ff00 */
[----:B------:R-:W-:Y:S01]  /*10f0*/  CS2R R46, SRZ ;  /* 0x00000000002e7805 */ /* 0x000fe2000001ff00 */
[----:B------:R-:W5:Y:S04]  /*1100*/  @P5 LDG.E R52, desc[UR14][R34.64] ;  /* 0x0000000e22345981 */ /* 0x000f68000c1e1900 */
[----:B------:R-:W5:Y:S04]  /*1110*/  @P5 LDG.E R43, desc[UR14][R36.64] ;  /* 0x0000000e242b5981 */ /* 0x000f68000c1e1900 */
[----:B------:R0:W3:Y:S04]  /*1120*/  @P6 LDG.E R54, desc[UR14][R40.64] ;  /* 0x0000000e28366981 */ /* 0x0000e8000c1e1900 */
[----:B------:R-:W5:Y:S04]  /*1130*/  @P6 LDG.E R53, desc[UR14][R38.64] ;  /* 0x0000000e26356981 */ /* 0x000f68000c1e1900 */
[----:B------:R-:W5:Y:S01]  /*1140*/  @P4 LDG.E R42, desc[UR14][R32.64] ;  /* 0x0000000e202a4981 */ /* 0x000f62000c1e1900 */
[----:B0-----:R-:W-:-:S03]  /*1150*/  CS2R R40, SRZ ;  /* 0x0000000000287805 */ /* 0x001fc6000001ff00 */
        /* <DEDUP_REMOVED lines=9> */
[----:B------:R-:W-:Y:S01]  /*11f0*/  BSSY B0, `(.L_x_302) ;  /* 0x0000024000007945 */ /* 0x000fe20003800000 */
[----:B------:R-:W-:Y:S01]  /*1200*/  HFMA2.MMA R3, -RZ, RZ, 0, 0 ;  /* 0x00000000ff037435 */ /* 0x000fe200000001ff */
[----:B------:R1:W5:Y:S01]  /*1210*/  @P1 LDG.E R46, desc[UR14][R4.64] ;  /* 0x0000000e042e1981 */ /* 0x000362000c1e1900 */
[----:B0-----:R-:W-:-:S02]  /*1220*/  MOV R6, RZ ;  /* 0x000000ff00067202 */ /* 0x001fc40000000f00 */
        /* <DEDUP_REMOVED lines=23> */
[----:B------:R-:W2:Y:S04]  /*13a0*/  @P0 LDG.E.U16 R18, desc[UR14][R6.64] ;  /* 0x0000000e06120981 */ /* 0x000ea8000c1e1500 */
[----:B------:R-:W3:Y:S01]  /*13b0*/  @P0 LDG.E.U16 R17, desc[UR14][R6.64+0x2] ;  /* 0x0000020e06110981 */ /* 0x000ee2000c1e1500 */
[----:B0-----:R-:W-:-:S05]  /*13c0*/  IMAD.WIDE R12, R3, 0x2, R12 ;  /* 0x00000002030c7825 */ /* 0x001fca00078e020c */
[----:B------:R-:W4:Y:S04]  /*13d0*/  LDG.E.U16 R3, desc[UR14][R12.64] ;  /* 0x0000000e0c037981 */ /* 0x000f28000c1e1500 */
[----:B------:R-:W4:Y:S01]  /*13e0*/  LDG.E.U16 R16, desc[UR14][R12.64+0x2] ;  /* 0x0000020e0c107981 */ /* 0x000f22000c1e1500 */
[----:B--2---:R-:W-:Y:S02]  /*13f0*/  @P0 SHF.L.U32 R4, R18, 0x10, RZ ;  /* 0x0000001012040819 */ /* 0x004fe400000006ff */
[----:B---3--:R-:W-:Y:S02]  /*1400*/  @P0 SHF.L.U32 R5, R17, 0x10, RZ ;  /* 0x0000001011050819 */ /* 0x008fe400000006ff */
[----:B----4-:R-:W-:Y:S02]  /*1410*/  SHF.L.U32 R3, R3, 0x10, RZ ;  /* 0x0000001003037819 */ /* 0x010fe400000006ff */
[----:B------:R-:W-:-:S07]  /*1420*/  SHF.L.U32 R6, R16, 0x10, RZ ;  /* 0x0000001010067819 */ /* 0x000fce00000006ff */
.L_x_303:
[----:B------:R-:W-:Y:S05]  /*1430*/  BSYNC B0 ;  /* 0x0000000000007941 */ /* 0x000fea0003800000 */
.L_x_302:
        /* <DEDUP_REMOVED lines=31> */
.L_x_304:
[----:B------:R-:W-:Y:S01]  /*1630*/  FMUL.FTZ R18, R16, R3 ;  /* 0x0000000310127220 */ /* 0x000fe20000410000 */
[----:B------:R-:W-:Y:S01]  /*1640*/  PRMT R20, R43, 0x7632, R20 ;  /* 0x000076322b147816 */ /* 0x000fe20000000014 */
[----:B------:R-:W-:Y:S01]  /*1650*/  FMUL.FTZ R19, R13, R6 ;  /* 0x000000060d137220 */ /* 0x000fe20000410000 */
[----:B------:R-:W-:Y:S01]  /*1660*/  SHF.L.U32 R21, R43, 0x10, RZ ;  /* 0x000000102b157819 */ /* 0x000fe200000006ff */
[C---:B------:R-:W-:Y:S01]  /*1670*/  FFMA.FTZ R17, R7.reuse, R18, RZ ;  /* 0x0000001207117223 */ /* 0x040fe200000100ff */
[----:B------:R-:W-:Y:S01]  /*1680*/  FADD.FTZ R18, RZ, R18 ;  /* 0x00000012ff127221 */ /* 0x000fe20000010000 */
[----:B------:R-:W-:Y:S01]  /*1690*/  SHF.L.U32 R22, R20, 0x10, RZ ;  /* 0x0000001014167819 */ /* 0x000fe200000006ff */
[----:B------:R-:W-:Y:S01]  /*16a0*/  FFMA.FTZ R24, R7, R16, RZ ;  /* 0x0000001007187223 */ /* 0x000fe200000100ff */
[----:B------:R-:W-:Y:S01]  /*16b0*/  FFMA.FTZ R17, R12, R19, R17 ;  /* 0x000000130c117223 */ /* 0x000fe20000010011 */
[----:B------:R-:W-:Y:S01]  /*16c0*/  FADD.FTZ R18, R19, R18 ;  /* 0x0000001213127221 */ /* 0x000fe20000010000 */
[----:B------:R-:W-:Y:S01]  /*16d0*/  PRMT R19, R52, 0x7632, R19 ;  /* 0x0000763234137816 */ /* 0x000fe20000000013 */
[----:B------:R-:W-:Y:S01]  /*16e0*/  FADD.FTZ R21, R21, -UR18 ;  /* 0x8000001215157e21 */ /* 0x000fe20008010000 */
[----:B------:R-:W-:Y:S01]  /*16f0*/  FADD.FTZ R22, R22, -UR18 ;  /* 0x8000001216167e21 */ /* 0x000fe20008010000 */
[----:B------:R-:W-:-:S02]  /*1700*/  SHF.L.U32 R20, R52, 0x10, RZ ;  /* 0x0000001034147819 */ /* 0x000fc400000006ff */
        /* <DEDUP_REMOVED lines=22> */
.L_x_305:
[----:B------:R-:W-:Y:S01]  /*1870*/  FADD.FTZ R7, RZ, R16 ;  /* 0x00000010ff077221 */ /* 0x000fe20000010000 */
[----:B------:R-:W-:Y:S01]  /*1880*/  FFMA.FTZ R23, R12, R13, RZ ;  /* 0x0000000d0c177223 */ /* 0x000fe200000100ff */
[----:B------:R-:W-:Y:S01]  /*1890*/  FADD.FTZ R12, RZ, R13 ;  /* 0x0000000dff0c7221 */ /* 0x000fe20000010000 */
[----:B------:R-:W-:Y:S01]  /*18a0*/  FMUL.FTZ R16, R20, R3 ;  /* 0x0000000314107220 */ /* 0x000fe20000410000 */
[----:B------:R-:W-:Y:S01]  /*18b0*/  FFMA.FTZ R24, R21, R20, R24 ;  /* 0x0000001415187223 */ /* 0x000fe20000010018 */
[----:B------:R-:W-:Y:S01]  /*18c0*/  FADD.FTZ R20, R7, R20 ;  /* 0x0000001407147221 */ /* 0x000fe20000010000 */
[----:B------:R-:W-:Y:S01]  /*18d0*/  FADD.FTZ R7, R12, R19 ;  /* 0x000000130c077221 */ /* 0x000fe20000010000 */
[----:B------:R-:W-:Y:S01]  /*18e0*/  PRMT R12, R42, 0x7632, R12 ;  /* 0x000076322a0c7816 */ /* 0x000fe2000000000c */
[----:B------:R-:W-:Y:S01]  /*18f0*/  FFMA.FTZ R17, R21, R16, R17 ;  /* 0x0000001015117223 */ /* 0x000fe20000010011 */
[----:B------:R-:W-:Y:S01]  /*1900*/  FADD.FTZ R18, R18, R16 ;  /* 0x0000001012127221 */ /* 0x000fe20000010000 */
[----:B------:R-:W-:Y:S01]  /*1910*/  FMUL.FTZ R13, R19, R6 ;  /* 0x00000006130d7220 */ /* 0x000fe20000410000 */
[----:B------:R-:W-:Y:S01]  /*1920*/  SHF.L.U32 R16, R42, 0x10, RZ ;  /* 0x000000102a107819 */ /* 0x000fe200000006ff */
[----:B------:R-:W-:Y:S01]  /*1930*/  FFMA.FTZ R38, R22, R19, R23 ;  /* 0x0000001316267223 */ /* 0x000fe20000010017 */
[----:B------:R-:W-:Y:S01]  /*1940*/  SHF.L.U32 R12, R12, 0x10, RZ ;  /* 0x000000100c0c7819 */ /* 0x000fe200000006ff */
[--C-:B------:R-:W-:Y:S01]  /*1950*/  FFMA.FTZ R22, R22, R13, R17.reuse ;  /* 0x0000000d16167223 */ /* 0x100fe20000010011 */
[----:B------:R-:W-:Y:S01]  /*1960*/  PRMT R17, R50, 0x7632, R17 ;  /* 0x0000763232117816 */ /* 0x000fe20000000011 */
[----:B------:R-:W-:Y:S01]  /*1970*/  FADD.FTZ R23, R16, -UR18 ;  /* 0x8000001210177e21 */ /* 0x000fe20008010000 */
[----:B------:R-:W-:Y:S01]  /*1980*/  FADD.FTZ R13, R13, R18 ;  /* 0x000000120d0d7221 */ /* 0x000fe20000010000 */
[----:B------:R-:W-:Y:S01]  /*1990*/  FADD.FTZ R12, R12, -UR18 ;  /* 0x800000120c0c7e21 */ /* 0x000fe20008010000 */
[----:B------:R-:W-:Y:S01]  /*19a0*/  SHF.L.U32 R21, R50, 0x10, RZ ;  /* 0x0000001032157819 */ /* 0x000fe200000006ff */
[----:B------:R-:W-:Y:S01]  /*19b0*/  FMUL.FTZ R23, R23, UR19 ;  /* 0x0000001317177c20 */ /* 0x000fe20008410000 */
[----:B------:R-:W-:Y:S01]  /*19c0*/  PRMT R19, R51, 0x7632, R19 ;  /* 0x0000763233137816 */ /* 0x000fe20000000013 */
        /* <DEDUP_REMOVED lines=21> */
.L_x_306:
[----:B------:R-:W-:Y:S01]  /*1b20*/  FADD.FTZ R17, R20, R21 ;  /* 0x0000001514117221 */ /* 0x000fe20000010000 */
[----:B------:R-:W-:Y:S01]  /*1b30*/  FMUL.FTZ R25, R21, R3 ;  /* 0x0000000315197220 */ /* 0x000fe20000410000 */
[----:B------:R-:W-:Y:S01]  /*1b40*/  FFMA.FTZ R18, R23, R21, R24 ;  /* 0x0000001517127223 */ /* 0x000fe20000010018 */
[----:B------:R-:W-:Y:S02]  /*1b50*/  SHF.L.U32 R20, R51, 0x10, RZ ;  /* 0x0000001033147819 */ /* 0x000fe400000006ff */
[----:B------:R-:W-:Y:S01]  /*1b60*/  SHF.L.U32 R21, R19, 0x10, RZ ;  /* 0x0000001013157819 */ /* 0x000fe200000006ff */
[--C-:B------:R-:W-:Y:S01]  /*1b70*/  FFMA.FTZ R23, R23, R25, R22.reuse ;  /* 0x0000001917177223 */ /* 0x100fe20000010016 */
[----:B------:R-:W-:Y:S01]  /*1b80*/  FADD.FTZ R13, R13, R25 ;  /* 0x000000190d0d7221 */ /* 0x000fe20000010000 */
[----:B------:R-:W-:Y:S01]  /*1b90*/  PRMT R22, R49, 0x7632, R22 ;  /* 0x0000763231167816 */ /* 0x000fe20000000016 */
[----:B------:R-:W-:Y:S01]  /*1ba0*/  FADD.FTZ R24, R20, -UR18 ;  /* 0x8000001214187e21 */ /* 0x000fe20008010000 */
[----:B------:R-:W-:Y:S01]  /*1bb0*/  FADD.FTZ R25, R21, -UR18 ;  /* 0x8000001215197e21 */ /* 0x000fe20008010000 */
[----:B------:R-:W-:-:S02]  /*1bc0*/  SHF.L.U32 R19, R49, 0x10, RZ ;  /* 0x0000001031137819 */ /* 0x000fc400000006ff */
        /* <DEDUP_REMOVED lines=23> */
.L_x_307:
        /* <DEDUP_REMOVED lines=36> */
.L_x_308:
        /* <DEDUP_REMOVED lines=34> */
.L_x_309:
        /* <DEDUP_REMOVED lines=37> */
.L_x_310:
        /* <DEDUP_REMOVED lines=36> */
.L_x_311:
        /* <DEDUP_REMOVED lines=98> */
.L_x_313:
[----:B------:R-:W-:Y:S05]  /*2c50*/  BSYNC B0 ;  /* 0x0000000000007941 */ /* 0x000fea0003800000 */
.L_x_312:
        /* <DEDUP_REMOVED lines=161> */
.L_x_315:
[----:B------:R-:W-:Y:S05]  /*3670*/  BSYNC B0 ;  /* 0x0000000000007941 */ /* 0x000fea0003800000 */
.L_x_314:
        /* <DEDUP_REMOVED lines=20> */
.L_x_317:
[----:B------:R-:W-:Y:S05]  /*37c0*/  BSYNC B0 ;  /* 0x0000000000007941 */ /* 0x000fea0003800000 */
.L_x_316:
        /* <DEDUP_REMOVED lines=50> */
.L_x_320:
[----:B------:R-:W2:Y:S04]  /*3af0*/  LDG.E.STRONG.GPU R20, desc[UR14][R24.64] ;  /* 0x0000000e18147981 */ /* 0x000ea8000c1ef900 */
[----:B--2---:R-:W-:Y:S01]  /*3b00*/  CCTL.IVALL ;  /* 0x00000000ff00798f */ /* 0x004fe20002000000 */
[----:B------:R-:W-:Y:S05]  /*3b10*/  YIELD ;  /* 0x0000000000007946 */ /* 0x000fea0003800000 */
[----:B------:R-:W-:-:S13]  /*3b20*/  ISETP.NE.AND P6, PT, R20, R19, PT ;  /* 0x000000131400720c */ /* 0x000fda0003fc5270 */
[----:B------:R-:W-:Y:S05]  /*3b30*/  @P6 BRA `(.L_x_320) ;  /* 0xfffffffc00ec6947 */ /* 0x000fea000383ffff */
.L_x_319:
        /* <DEDUP_REMOVED lines=23> */
.L_x_324:
        /* <DEDUP_REMOVED lines=115> */
.L_x_323:
        /* <DEDUP_REMOVED lines=63> */
.L_x_325:
[----:B------:R-:W-:-:S04]  /*47d0*/  LOP3.LUT P6, RZ, R2, 0x1, RZ, 0xc0, !PT ;  /* 0x0000000102ff7812 */ /* 0x000fc800078cc0ff */
[----:B------:R-:W-:-:S13]  /*47e0*/  ISETP.NE.OR P6, PT, R20, RZ, P6 ;  /* 0x000000ff1400720c */ /* 0x000fda00037c5670 */
[----:B------:R-:W-:Y:S05]  /*47f0*/  @!P6 BRA `(.L_x_321) ;  /* 0x00000000007ce947 */ /* 0x000fea0003800000 */
.L_x_322:
        /* <DEDUP_REMOVED lines=31> */
.L_x_321:
        /* <DEDUP_REMOVED lines=10> */
.L_x_327:
[----:B------:R-:W-:Y:S05]  /*4a90*/  BSYNC B0 ;  /* 0x0000000000007941 */ /* 0x000fea0003800000 */
.L_x_326:
        /* <DEDUP_REMOVED lines=17> */
.L_x_318:
        /* <DEDUP_REMOVED lines=43> */
.L_x_328:
        /* <DEDUP_REMOVED lines=22> */
.L_x_330:
[----:B------:R-:W-:Y:S05]  /*4fc0*/  BSYNC B0 ;  /* 0x0000000000007941 */ /* 0x000fea0003800000 */
.L_x_329:
        /* <DEDUP_REMOVED lines=28> */
.L_x_331:
[----:B------:R-:W-:Y:S04]  /*5190*/  BSSY B0, `(.L_x_332) ;  /* 0x0000015000007945 */ /* 0x000fe80003800000 */
[----:B------:R-:W-:Y:S05]  /*51a0*/  @!P5 BRA `(.L_x_333) ;  /* 0x00000000004cd947 */ /* 0x000fea0003800000 */
[----:B------:R-:W-:Y:S01]  /*51b0*/  SHF.R.S32.HI R12, RZ, 0x1f, R66 ;  /* 0x0000001fff0c7819 */ /* 0x000fe20000011442 */
[----:B------:R-:W-:Y:S01]  /*51c0*/  ULDC.64 UR12, c[0x0][0x288] ;  /* 0x0000a200000c7ab9 */ /* 0x000fe20000000a00 */
[----:B0-----:R-:W-:Y:S01]  /*51d0*/  MOV R13, R11 ;  /* 0x0000000b000d7202 */ /* 0x001fe20000000f00 */
[----:B------:R-:W-:Y:S02]  /*51e0*/  FFMA.FTZ R25, R17, R25, R20 ;  /* 0x0000001911197223 */ /* 0x000fe40000010014 */
[----:B------:R-:W-:Y:S01]  /*51f0*/  IMAD R19, R12, UR12, RZ ;  /* 0x0000000c0c137c24 */ /* 0x000fe2000f8e02ff */
[----:B------:R-:W-:Y:S01]  /*5200*/  MOV R12, R8 ;  /* 0x00000008000c7202 */ /* 0x000fe20000000f00 */
[----:B------:R-:W-:Y:S02]  /*5210*/  FFMA.FTZ R25, R52, R3, -R25 ;  /* 0x0000000334197223 */ /* 0x000fe40000010819 */
[C---:B------:R-:W-:Y:S02]  /*5220*/  IMAD R19, R66.reuse, UR13, R19 ;  /* 0x0000000d42137c24 */ /* 0x040fe4000f8e0213 */
[----:B------:R-:W-:Y:S01]  /*5230*/  IMAD.WIDE.U32 R12, R66, UR12, R12 ;  /* 0x0000000c420c7c25 */ /* 0x000fe2000f8e000c */
[----:B------:R-:W-:-:S04]  /*5240*/  ULDC.64 UR12, c[0x0][0x210] ;  /* 0x00008400000c7ab9 */ /* 0x000fc80000000a00 */
[----:B------:R-:W-:Y:S01]  /*5250*/  IADD3 R19, R13, R19, RZ ;  /* 0x000000130d137210 */ /* 0x000fe20007ffe0ff */
[----:B------:R-:W-:Y:S01]  /*5260*/  FMUL.FTZ R13, R25, UR19 ;  /* 0x00000013190d7c20 */ /* 0x000fe20008410000 */
[----:B------:R-:W-:-:S04]  /*5270*/  LEA R18, P0, R12, UR12, 0x1 ;  /* 0x0000000c0c127c11 */ /* 0x000fc8000f8008ff */
[----:B------:R-:W-:Y:S01]  /*5280*/  LEA.HI.X R19, R12, UR13, R19, 0x1, P0 ;  /* 0x0000000d0c137c11 */ /* 0x000fe200080f0c13 */
[----:B------:R-:W-:-:S04]  /*5290*/  FFMA.FTZ R12, R17, R23, R20 ;  /* 0x00000017110c7223 */ /* 0x000fc80000010014 */
[----:B------:R-:W-:-:S04]  /*52a0*/  FFMA.FTZ R12, R55, R6, -R12 ;  /* 0x00000006370c7223 */ /* 0x000fc8000001080c */
[----:B------:R-:W-:-:S05]  /*52b0*/  FMUL.FTZ R12, R12, UR19 ;  /* 0x000000130c0c7c20 */ /* 0x000fca0008410000 */
[----:B------:R-:W-:-:S05]  /*52c0*/  F2FP.BF16.F32.PACK_AB R13, R12, R13 ;  /* 0x0000000d0c0d723e */ /* 0x000fca00000010ff */
[----:B------:R1:W-:Y:S02]  /*52d0*/  STG.E desc[UR14][R18.64], R13 ;  /* 0x0000000d12007986 */ /* 0x0003e4000c10190e */
.L_x_333:
[----:B------:R-:W-:Y:S05]  /*52e0*/  BSYNC B0 ;  /* 0x0000000000007941 */ /* 0x000fea0003800000 */
.L_x_332:
        /* <DEDUP_REMOVED lines=27> */
.L_x_334:
[----:B------:R-:W-:Y:S04]  /*54a0*/  BSSY B0, `(.L_x_335) ;  /* 0x0000015000007945 */ /* 0x000fe80003800000 */
[----:B------:R-:W-:Y:S05]  /*54b0*/  @!P4 BRA `(.L_x_336) ;  /* 0x00000000004cc947 */ /* 0x000fea0003800000 */
[----:B------:R-:W-:Y:S01]  /*54c0*/  SHF.R.S32.HI R12, RZ, 0x1f, R65 ;  /* 0x0000001fff0c7819 */ /* 0x000fe20000011441 */
[----:B------:R-:W-:Y:S01]  /*54d0*/  ULDC.64 UR12, c[0x0][0x288] ;  /* 0x0000a200000c7ab9 */ /* 0x000fe20000000a00 */
[----:B01----:R-:W-:Y:S01]  /*54e0*/  MOV R13, R11 ;  /* 0x0000000b000d7202 */ /* 0x003fe20000000f00 */
[C-C-:B------:R-:W-:Y:S01]  /*54f0*/  FFMA.FTZ R25, R17.reuse, R25, R20.reuse ;  /* 0x0000001911197223 */ /* 0x140fe20000010014 */
[----:B------:R-:W-:Y:S01]  /*5500*/  FFMA.FTZ R24, R17, R24, R20 ;  /* 0x0000001811187223 */ /* 0x000fe20000010014 */
        /* <DEDUP_REMOVED lines=10> */
[----:B------:R-:W-:-:S04]  /*55b0*/  FFMA.FTZ R12, R23, R6, -R24 ;  /* 0x00000006170c7223 */ /* 0x000fc80000010818 */
[----:B------:R-:W-:-:S05]  /*55c0*/  FMUL.FTZ R12, R12, UR19 ;  /* 0x000000130c0c7c20 */ /* 0x000fca0008410000 */
[----:B------:R-:W-:-:S05]  /*55d0*/  F2FP.BF16.F32.PACK_AB R13, R12, R13 ;  /* 0x0000000d0c0d723e */ /* 0x000fca00000010ff */
[----:B------:R2:W-:Y:S02]  /*55e0*/  STG.E desc[UR14][R18.64], R13 ;  /* 0x0000000d12007986 */ /* 0x0005e4000c10190e */
.L_x_336:
[----:B------:R-:W-:Y:S05]  /*55f0*/  BSYNC B0 ;  /* 0x0000000000007941 */ /* 0x000fea0003800000 */
.L_x_335:
        /* <DEDUP_REMOVED lines=10> */
[----:B012---:R-:W-:-:S03]  /*56a0*/  FFMA.FTZ R13, R26, R6, R5 ;  /* 0x000000061a0d7223 */ /* 0x007fc60000010005 */
        /* <DEDUP_REMOVED lines=16> */
.L_x_337:
[----:B------:R-:W-:Y:S04]  /*57b0*/  BSSY B0, `(.L_x_338) ;  /* 0x0000015000007945 */ /* 0x000fe80003800000 */
[----:B------:R-:W-:Y:S05]  /*57c0*/  @!P3 BRA `(.L_x_339) ;  /* 0x00000000004cb947 */ /* 0x000fea0003800000 */
[----:B------:R-:W-:Y:S01]  /*57d0*/  SHF.R.S32.HI R12, RZ, 0x1f, R64 ;  /* 0x0000001fff0c7819 */ /* 0x000fe20000011440 */
[----:B------:R-:W-:Y:S01]  /*57e0*/  ULDC.64 UR12, c[0x0][0x288] ;  /* 0x0000a200000c7ab9 */ /* 0x000fe20000000a00 */
[----:B012---:R-:W-:Y:S01]  /*57f0*/  MOV R13, R11 ;  /* 0x0000000b000d7202 */ /* 0x007fe20000000f00 */
        /* <DEDUP_REMOVED lines=16> */
.L_x_339:
[----:B------:R-:W-:Y:S05]  /*5900*/  BSYNC B0 ;  /* 0x0000000000007941 */ /* 0x000fea0003800000 */
.L_x_338:
        /* <DEDUP_REMOVED lines=10> */
[----:B0123--:R-:W-:-:S03]  /*59b0*/  FFMA.FTZ R13, R26, R6, R5 ;  /* 0x000000061a0d7223 */ /* 0x00ffc60000010005 */
        /* <DEDUP_REMOVED lines=16> */
.L_x_340:
[----:B------:R-:W-:Y:S04]  /*5ac0*/  BSSY B0, `(.L_x_341) ;  /* 0x0000015000007945 */ /* 0x000fe80003800000 */
[----:B------:R-:W-:Y:S05]  /*5ad0*/  @!P2 BRA `(.L_x_342) ;  /* 0x00000000004ca947 */ /* 0x000fea0003800000 */
[----:B------:R-:W-:Y:S01]  /*5ae0*/  SHF.R.S32.HI R12, RZ, 0x1f, R63 ;  /* 0x0000001fff0c7819 */ /* 0x000fe2000001143f */
[----:B------:R-:W-:Y:S01]  /*5af0*/  ULDC.64 UR12, c[0x0][0x288] ;  /* 0x0000a200000c7ab9 */ /* 0x000fe20000000a00 */
[----:B0123--:R-:W-:Y:S01]  /*5b00*/  MOV R13, R11 ;  /* 0x0000000b000d7202 */ /* 0x00ffe20000000f00 */
        /* <DEDUP_REMOVED lines=16> */
.L_x_342:
[----:B------:R-:W-:Y:S05]  /*5c10*/  BSYNC B0 ;  /* 0x0000000000007941 */ /* 0x000fea0003800000 */
.L_x_341:
[----:B------:R-:W-:Y:S02]  /*5c20*/  IMAD R7, R22, UR16, R7 ;  /* 0x0000001016077c24 */ /* 0x000fe4000f8e0207 */
[----:B------:R-:W-:Y:S01]  /*5c30*/  FADD.FTZ R25, R48, -UR18 ;  /* 0x8000001230197e21 */ /* 0x000fe20008010000 */
[----:B------:R-:W-:Y:S01]  /*5c40*/  FADD.FTZ R22, R31, -UR18 ;  /* 0x800000121f167e21 */ /* 0x000fe20008010000 */
[----:B------:R-:W-:Y:S02]  /*5c50*/  SHF.L.U32 R46, R46, 0x10, RZ ;  /* 0x000000102e2e7819 */ /* 0x000fe400000006ff */
[----:B------:R-:W-:Y:S01]  /*5c60*/  SHF.L.U32 R23, R30, 0x10, RZ ;  /* 0x000000101e177819 */ /* 0x000fe200000006ff */
[----:B------:R-:W-:Y:S01]  /*5c70*/  FMUL.FTZ R25, R25, UR19 ;  /* 0x0000001319197c20 */ /* 0x000fe20008410000 */
[----:B------:R-:W-:Y:S01]  /*5c80*/  SHF.L.U32 R15, R15, 0x10, RZ ;  /* 0x000000100f0f7819 */ /* 0x000fe200000006ff */
[----:B------:R-:W-:Y:S01]  /*5c90*/  FMUL.FTZ R22, R22, UR19 ;  /* 0x0000001316167c20 */ /* 0x000fe20008410000 */
[----:B------:R-:W-:Y:S06]  /*5ca0*/  @!P6 BRA `(.L_x_343) ;  /* 0x000000000048e947 */ /* 0x000fec0003800000 */
[----:B------:R-:W-:Y:S01]  /*5cb0*/  FFMA.FTZ R12, R25, R3, R4 ;  /* 0x00000003190c7223 */ /* 0x000fe20000010004 */
[----:B01234-:R-:W-:-:S03]  /*5cc0*/  FFMA.FTZ R13, R22, R6, R5 ;  /* 0x00000006160d7223 */ /* 0x01ffc60000010005 */
        /* <DEDUP_REMOVED lines=16> */
.L_x_343:
[----:B------:R-:W-:Y:S04]  /*5dd0*/  BSSY B0, `(.L_x_344) ;  /* 0x0000015000007945 */ /* 0x000fe80003800000 */
[----:B------:R-:W-:Y:S05]  /*5de0*/  @!P1 BRA `(.L_x_345) ;  /* 0x00000000004c9947 */ /* 0x000fea0003800000 */
[----:B------:R-:W-:Y:S01]  /*5df0*/  SHF.R.S32.HI R12, RZ, 0x1f, R62 ;  /* 0x0000001fff0c7819 */ /* 0x000fe2000001143e */
[----:B------:R-:W-:Y:S01]  /*5e00*/  ULDC.64 UR12, c[0x0][0x288] ;  /* 0x0000a200000c7ab9 */ /* 0x000fe20000000a00 */
[----:B01234-:R-:W-:Y:S01]  /*5e10*/  MOV R13, R11 ;  /* 0x0000000b000d7202 */ /* 0x01ffe20000000f00 */
        /* <DEDUP_REMOVED lines=16> */
.L_x_345:
[----:B------:R-:W-:Y:S05]  /*5f20*/  BSYNC B0 ;  /* 0x0000000000007941 */ /* 0x000fea0003800000 */
.L_x_344:
[----:B------:R-:W-:Y:S01]  /*5f30*/  SHF.L.U32 R29, R29, 0x10, RZ ;  /* 0x000000101d1d7819 */ /* 0x000fe200000006ff */
[----:B------:R-:W-:Y:S01]  /*5f40*/  FADD.FTZ R15, R15, -UR18 ;  /* 0x800000120f0f7e21 */ /* 0x000fe20008010000 */
[----:B------:R-:W-:Y:S01]  /*5f50*/  SHF.L.U32 R23, R28, 0x10, RZ ;  /* 0x000000101c177819 */ /* 0x000fe200000006ff */
[----:B------:R-:W-:Y:S01]  /*5f60*/  ULDC.64 UR12, c[0x0][0x290] ;  /* 0x0000a400000c7ab9 */ /* 0x000fe20000000a00 */
[----:B------:R-:W-:Y:S01]  /*5f70*/  IADD3 R28, R7, 0xc0, RZ ;  /* 0x000000c0071c7810 */ /* 0x000fe20007ffe0ff */
[----:B------:R-:W-:Y:S01]  /*5f80*/  FADD.FTZ R29, R29, -UR18 ;  /* 0x800000121d1d7e21 */ /* 0x000fe20008010000 */
[----:B------:R-:W-:Y:S01]  /*5f90*/  SHF.L.U32 R22, R45, 0x10, RZ ;  /* 0x000000102d167819 */ /* 0x000fe200000006ff */
[----:B------:R-:W-:Y:S01]  /*5fa0*/  FMUL.FTZ R27, R15, UR19 ;  /* 0x000000130f1b7c20 */ /* 0x000fe20008410000 */
[----:B------:R-:W-:Y:S01]  /*5fb0*/  SHF.R.S32.HI R30, RZ, 0x1f, R28 ;  /* 0x0000001fff1e7819 */ /* 0x000fe2000001141c */
[----:B------:R-:W-:Y:S01]  /*5fc0*/  FMUL.FTZ R29, R29, UR19 ;  /* 0x000000131d1d7c20 */ /* 0x000fe20008410000 */
[----:B------:R-:W-:Y:S06]  /*5fd0*/  @!P6 BRA `(.L_x_346) ;  /* 0x000000000048e947 */ /* 0x000fec0003800000 */
[----:B------:R-:W-:Y:S01]  /*5fe0*/  FFMA.FTZ R7, R27, R3, R4 ;  /* 0x000000031b077223 */ /* 0x000fe20000010004 */
[----:B------:R-:W-:-:S03]  /*5ff0*/  FFMA.FTZ R12, R29, R6, R5 ;  /* 0x000000061d0c7223 */ /* 0x000fc60000010005 */
[----:B01234-:R-:W-:Y:S01]  /*6000*/  FMUL.FTZ R13, R7, -1.4426950216293334961 ;  /* 0xbfb8aa3b070d7820 */ /* 0x01ffe20000410000 */
        /* <DEDUP_REMOVED lines=15> */
.L_x_346:
[----:B------:R-:W-:Y:S01]  /*6100*/  ISETP.GE.U32.AND P0, PT, R28, UR12, PT ;  /* 0x0000000c1c007c0c */ /* 0x000fe2000bf06070 */
[----:B------:R-:W-:Y:S03]  /*6110*/  BSSY B0, `(.L_x_347) ;  /* 0x0000017000007945 */ /* 0x000fe60003800000 */
[----:B------:R-:W-:-:S04]  /*6120*/  ISETP.GE.AND.EX P0, PT, R30, UR13, PT, P0 ;  /* 0x0000000d1e007c0c */ /* 0x000fc8000bf06300 */
[----:B------:R-:W-:-:S13]  /*6130*/  ISETP.LT.U32.AND P0, PT, R0, 0x1c0, !P0 ;  /* 0x000001c00000780c */ /* 0x000fda0004701070 */
[----:B------:R-:W-:Y:S05]  /*6140*/  @!P0 BRA `(.L_x_348) ;  /* 0x00000000004c8947 */ /* 0x000fea0003800000 */
[----:B------:R-:W-:Y:S01]  /*6150*/  SHF.R.S32.HI R7, RZ, 0x1f, R61 ;  /* 0x0000001fff077819 */ /* 0x000fe2000001143d */
[----:B------:R-:W-:Y:S01]  /*6160*/  ULDC.64 UR20, c[0x0][0x288] ;  /* 0x0000a20000147ab9 */ /* 0x000fe20000000a00 */
[----:B------:R-:W-:Y:S02]  /*6170*/  MOV R12, R8 ;  /* 0x00000008000c7202 */ /* 0x000fe40000000f00 */
[----:B01234-:R-:W-:Y:S01]  /*6180*/  MOV R13, R11 ;  /* 0x0000000b000d7202 */ /* 0x01ffe20000000f00 */
        /* <DEDUP_REMOVED lines=11> */
[----:B------:R-:W-:Y:S01]  /*6240*/  FMUL.FTZ R12, R7, UR19 ;  /* 0x00000013070c7c20 */ /* 0x000fe20008410000 */
[----:B------:R-:W-:-:S05]  /*6250*/  FMUL.FTZ R7, R23, UR19 ;  /* 0x0000001317077c20 */ /* 0x000fca0008410000 */
[----:B------:R-:W-:-:S05]  /*6260*/  F2FP.BF16.F32.PACK_AB R7, R7, R12 ;  /* 0x0000000c0707723e */ /* 0x000fca00000010ff */
[----:B------:R0:W-:Y:S02]  /*6270*/  STG.E desc[UR14][R18.64], R7 ;  /* 0x0000000712007986 */ /* 0x0001e4000c10190e */
.L_x_348:
[----:B------:R-:W-:Y:S05]  /*6280*/  BSYNC B0 ;  /* 0x0000000000007941 */ /* 0x000fea0003800000 */
.L_x_347:
[----:B------:R-:W-:Y:S02]  /*6290*/  SHF.L.U32 R40, R40, 0x10, RZ ;  /* 0x0000001028287819 */ /* 0x000fe400000006ff */
[----:B------:R-:W-:Y:S02]  /*62a0*/  SHF.L.U32 R21, R21, 0x10, RZ ;  /* 0x0000001015157819 */ /* 0x000fe400000006ff */
[----:B------:R-:W-:Y:S01]  /*62b0*/  ISETP.GE.U32.AND P0, PT, R58, UR12, PT ;  /* 0x0000000c3a007c0c */ /* 0x000fe2000bf06070 */
[----:B------:R-:W-:Y:S01]  /*62c0*/  FADD.FTZ R40, R40, -UR18 ;  /* 0x8000001228287e21 */ /* 0x000fe20008010000 */
[----:B------:R-:W-:Y:S01]  /*62d0*/  SHF.L.U32 R44, R44, 0x10, RZ ;  /* 0x000000102c2c7819 */ /* 0x000fe200000006ff */
[----:B------:R-:W-:Y:S01]  /*62e0*/  FADD.FTZ R21, R21, -UR18 ;  /* 0x8000001215157e21 */ /* 0x000fe20008010000 */
[----:B------:R-:W-:Y:S01]  /*62f0*/  ISETP.GE.AND.EX P0, PT, R59, UR13, PT, P0 ;  /* 0x0000000d3b007c0c */ /* 0x000fe2000bf06300 */
[----:B------:R-:W-:Y:S01]  /*6300*/  FMUL.FTZ R23, R40, UR19 ;  /* 0x0000001328177c20 */ /* 0x000fe20008410000 */
[----:B0-----:R-:W-:Y:S01]  /*6310*/  SHF.L.U32 R7, R16, 0x10, RZ ;  /* 0x0000001010077819 */ /* 0x001fe200000006ff */
[----:B------:R-:W-:Y:S01]  /*6320*/  FMUL.FTZ R21, R21, UR19 ;  /* 0x0000001315157c20 */ /* 0x000fe20008410000 */
[----:B------:R-:W-:Y:S01]  /*6330*/  ISETP.GT.U32.OR P0, PT, R0, 0x1bf, P0 ;  /* 0x000001bf0000780c */ /* 0x000fe20000704470 */
[----:B------:R-:W-:-:S12]  /*6340*/  @!P6 BRA `(.L_x_349) ;  /* 0x000000000048e947 */ /* 0x000fd80003800000 */
[----:B------:R-:W-:Y:S01]  /*6350*/  FFMA.FTZ R4, R23, R3, R4 ;  /* 0x0000000317047223 */ /* 0x000fe20000010004 */
[----:B------:R-:W-:-:S03]  /*6360*/  FFMA.FTZ R5, R21, R6, R5 ;  /* 0x0000000615057223 */ /* 0x000fc60000010005 */
[----:B------:R-:W-:Y:S01]  /*6370*/  FMUL.FTZ R12, R4, -1.4426950216293334961 ;  /* 0xbfb8aa3b040c7820 */ /* 0x000fe20000410000 */
[----:B------:R-:W-:-:S05]  /*6380*/  FMUL.FTZ R15, R5, -1.4426950216293334961 ;  /* 0xbfb8aa3b050f7820 */ /* 0x000fca0000410000 */
[----:B------:R-:W1:Y:S08]  /*6390*/  MUFU.EX2 R12, R12 ;  /* 0x0000000c000c7308 */ /* 0x000e700000000800 */
[----:B------:R-:W0:Y:S01]  /*63a0*/  MUFU.EX2 R15, R15 ;  /* 0x0000000f000f7308 */ /* 0x000e220000000800 */
[----:B-1234-:R-:W-:-:S07]  /*63b0*/  FADD.FTZ R13, R12, 1 ;  /* 0x3f8000000c0d7421 */ /* 0x01efce0000010000 */
[----:B------:R-:W1:Y:S01]  /*63c0*/  MUFU.RCP R13, R13 ;  /* 0x0000000d000d7308 */ /* 0x000e620000001000 */
[----:B0-----:R-:W-:-:S07]  /*63d0*/  FADD.FTZ R16, R15, 1 ;  /* 0x3f8000000f107421 */ /* 0x001fce0000010000 */
[----:B------:R-:W0:Y:S01]  /*63e0*/  MUFU.RCP R16, R16 ;  /* 0x0000001000107308 */ /* 0x000e220000001000 */
[----:B-1----:R-:W-:Y:S01]  /*63f0*/  FADD.FTZ R19, -R13, 1 ;  /* 0x3f8000000d137421 */ /* 0x002fe20000010100 */
[----:B------:R-:W-:-:S03]  /*6400*/  FMUL.FTZ R44, R44, R13 ;  /* 0x0000000d2c2c7220 */ /* 0x000fc60000410000 */
[----:B------:R-:W-:Y:S01]  /*6410*/  FFMA.FTZ R19, R4, R19, 1 ;  /* 0x3f80000004137423 */ /* 0x000fe20000010013 */
[----:B0-----:R-:W-:Y:S01]  /*6420*/  FADD.FTZ R18, -R16, 1 ;  /* 0x3f80000010127421 */ /* 0x001fe20000010100 */
[----:B------:R-:W-:Y:S02]  /*6430*/  FMUL.FTZ R7, R7, R16 ;  /* 0x0000001007077220 */ /* 0x000fe40000410000 */
[----:B------:R-:W-:Y:S01]  /*6440*/  FMUL.FTZ R44, R44, R19 ;  /* 0x000000132c2c7220 */ /* 0x000fe20000410000 */
[----:B------:R-:W-:-:S04]  /*6450*/  FFMA.FTZ R18, R5, R18, 1 ;  /* 0x3f80000005127423 */ /* 0x000fc80000010012 */
[----:B------:R-:W-:-:S07]  /*6460*/  FMUL.FTZ R7, R7, R18 ;  /* 0x0000001207077220 */ /* 0x000fce0000410000 */
.L_x_349:
        /* <DEDUP_REMOVED lines=19> */
.L_x_351:
[----:B------:R-:W-:Y:S05]  /*65a0*/  BSYNC B0 ;  /* 0x0000000000007941 */ /* 0x000fea0003800000 */
.L_x_350:
[----:B------:R-:W-:Y:S01]  /*65b0*/  ULDC UR11, c[0x0][0x10] ;  /* 0x00000400000b7ab9 */ /* 0x000fe20000000800 */
[----:B------:R-:W-:Y:S02]  /*65c0*/  UIADD3 UR4, UR4, 0x1, URZ ;  /* 0x0000000104047890 */ /* 0x000fe4000fffe03f */
[----:B------:R-:W-:-:S04]  /*65d0*/  UIADD3 UR6, UR11, UR6, URZ ;  /* 0x000000060b067290 */ /* 0x000fc8000fffe03f */
[----:B------:R-:W-:-:S06]  /*65e0*/  UISETP.GE.AND UP0, UPT, UR6, UR5, UPT ;  /* 0x000000050600728c */ /* 0x000fcc000bf06270 */
[----:B------:R-:W-:-:S13]  /*65f0*/  PLOP3.LUT P0, PT, PT, PT, UP0, 0x80, 0x0 ;  /* 0x000000000000781c */ /* 0x000fda0003f0f008 */
[----:B------:R-:W-:Y:S05]  /*6600*/  @!P0 BRA `(.L_x_352) ;  /* 0xffffff9c009c8947 */ /* 0x000fea000383ffff */
.L_x_301:
[----:B------:R-:W5:Y:S01]  /*6610*/  LDC R6, c[0x0][0xc] ;  /* 0x00000300ff067b82 */ /* 0x000f620000000800 */
[----:B------:R-:W-:Y:S01]  /*6620*/  ISETP.NE.AND P1, PT, R0, RZ, PT ;  /* 0x000000ff0000720c */ /* 0x000fe20003f25270 */
[----:B------:R-:W-:Y:S06]  /*6630*/  BSSY B0, `(.L_x_353) ;  /* 0x0000011000007945 */ /* 0x000fec0003800000 */
[----:B------:R-:W1:Y:S08]  /*6640*/  LDC R7, c[0x0][0x10] ;  /* 0x00000400ff077b82 */ /* 0x000e700000000800 */
[----:B0-----:R-:W0:Y:S01]  /*6650*/  LDC.64 R2, c[0x0][0x258] ;  /* 0x00009600ff027b82 */ /* 0x001e220000000a00 */
[----:B-----5:R-:W-:-:S02]  /*6660*/  ISETP.NE.AND P0, PT, R6, 0x1, PT ;  /* 0x000000010600780c */ /* 0x020fc40003f05270 */
[----:B-1----:R-:W-:-:S04]  /*6670*/  SHF.L.U32 R4, R7, 0x1, RZ ;  /* 0x0000000107047819 */ /* 0x002fc800000006ff */
        /* <DEDUP_REMOVED lines=12> */
.L_x_354:
[----:B------:R-:W-:Y:S05]  /*6740*/  BSYNC B0 ;  /* 0x0000000000007941 */ /* 0x000fea0003800000 */
.L_x_353:
        /* <DEDUP_REMOVED lines=11> */
.L_x_356:
[----:B------:R-:W5:Y:S04]  /*6800*/  LDG.E.STRONG.GPU R5, desc[UR14][R2.64] ;  /* 0x0000000e02057981 */ /* 0x000f68000c1ef900 */
[----:B-----5:R-:W-:Y:S01]  /*6810*/  CCTL.IVALL ;  /* 0x00000000ff00798f */ /* 0x020fe20002000000 */
[----:B------:R-:W-:Y:S05]  /*6820*/  YIELD ;  /* 0x0000000000007946 */ /* 0x000fea0003800000 */
[----:B------:R-:W-:-:S13]  /*6830*/  ISETP.NE.AND P0, PT, R5, R4, PT ;  /* 0x000000040500720c */ /* 0x000fda0003f05270 */
[----:B------:R-:W-:Y:S05]  /*6840*/  @P0 BRA `(.L_x_356) ;  /* 0xfffffffc00ec0947 */ /* 0x000fea000383ffff */
.L_x_355:
[----:B------:R-:W-:Y:S05]  /*6850*/  WARPSYNC.ALL ;  /* 0x0000000000007948 */ /* 0x000fea0003800000 */
[----:B------:R-:W0:Y:S01]  /*6860*/  LDC.64 R22, c[0x0][0x288] ;  /* 0x0000a200ff167b82 */ /* 0x000e220000000a00 */
[----:B------:R-:W-:-:S07]  /*6870*/  SHF.R.S32.HI R4, RZ, 0x1f, R0 ;  /* 0x0000001fff047819 */ /* 0x000fce0000011400 */
[----:B------:R-:W-:Y:S01]  /*6880*/  BAR.SYNC.DEFER_BLOCKING 0x0 ;  /* 0x0000000000007b1d */ /* 0x000fe20000010000 */
[----:B0-----:R-:W-:-:S04]  /*6890*/  LEA.HI R2, P0, R23, R22, RZ, 0x1 ;  /* 0x0000001617027211 */ /* 0x001fc800078108ff */
[----:B------:R-:W-:-:S04]  /*68a0*/  IADD3.X R3, RZ, R23, RZ, P0, !PT ;  /* 0x00000017ff037210 */ /* 0x000fc800007fe4ff */
[--C-:B------:R-:W-:Y:S02]  /*68b0*/  SHF.R.S64 R25, R2, 0x1, R3.reuse ;  /* 0x0000000102197819 */ /* 0x100fe40000001003 */
[----:B--234-:R-:W-:Y:S02]  /*68c0*/  SHF.R.S32.HI R18, RZ, 0x1, R3 ;  /* 0x00000001ff127819 */ /* 0x01cfe40000011403 */
        /* <DEDUP_REMOVED lines=17> */
.L_x_357:
[----:B------:R-:W-:-:S04]  /*69e0*/  LEA R6, P0, R0, UR4, 0x2 ;  /* 0x0000000400067c11 */ /* 0x000fc8000f8010ff */
[----:B------:R-:W-:Y:S02]  /*69f0*/  LEA.HI.X R7, R0, UR5, R7, 0x2, P0 ;  /* 0x0000000500077c11 */ /* 0x000fe400080f1407 */
[-C--:B------:R-:W-:Y:S02]  /*6a00*/  LEA R8, P0, R25, R6.reuse, 0x2 ;  /* 0x0000000619087211 */ /* 0x080fe400078010ff */
[-C--:B------:R-:W-:Y:S01]  /*6a10*/  LEA R12, P2, R27, R6.reuse, 0x2 ;  /* 0x000000061b0c7211 */ /* 0x080fe200078410ff */
[----:B--2---:R2:W3:Y:S01]  /*6a20*/  LDG.E R2, desc[UR14][R6.64] ;  /* 0x0000000e06027981 */ /* 0x0044e2000c1e1900 */
[----:B------:R-:W-:Y:S02]  /*6a30*/  LEA R10, P1, R22, R6, 0x2 ;  /* 0x00000006160a7211 */ /* 0x000fe400078210ff */
[C---:B------:R-:W-:Y:S02]  /*6a40*/  IADD3.X R9, R7.reuse, R31, RZ, P0, !PT ;  /* 0x0000001f07097210 */ /* 0x040fe400007fe4ff */
[----:B------:R-:W-:-:S02]  /*6a50*/  IADD3.X R13, R7, R29, RZ, P2, !PT ;  /* 0x0000001d070d7210 */ /* 0x000fc400017fe4ff */
[----:B------:R-:W-:Y:S02]  /*6a60*/  IADD3.X R11, R23, R7, RZ, P1, !PT ;  /* 0x00000007170b7210 */ /* 0x000fe40000ffe4ff */
[----:B------:R-:W3:Y:S04]  /*6a70*/  LDG.E R9, desc[UR14][R8.64] ;  /* 0x0000000e08097981 */ /* 0x000ee8000c1e1900 */
[----:B------:R-:W4:Y:S04]  /*6a80*/  LDG.E R10, desc[UR14][R10.64] ;  /* 0x0000000e0a0a7981 */ /* 0x000f28000c1e1900 */
[----:B------:R-:W4:Y:S01]  /*6a90*/  LDG.E R13, desc[UR14][R12.64] ;  /* 0x0000000e0c0d7981 */ /* 0x000f22000c1e1900 */
[----:B------:R-:W-:-:S02]  /*6aa0*/  SHF.L.U32 R5, R0, 0x1, RZ ;  /* 0x0000000100057819 */ /* 0x000fc400000006ff */
[----:B------:R-:W-:-:S04]  /*6ab0*/  IADD3 R0, R0, 0x1c0, RZ ;  /* 0x000001c000007810 */ /* 0x000fc80007ffe0ff */
[----:B------:R-:W-:Y:S02]  /*6ac0*/  ISETP.GT.U32.AND P0, PT, R25, R0, PT ;  /* 0x000000001900720c */ /* 0x000fe40003f04070 */
[----:B--2---:R-:W-:-:S04]  /*6ad0*/  SHF.R.S32.HI R7, RZ, 0x1f, R0 ;  /* 0x0000001fff077819 */ /* 0x004fc80000011400 */
[----:B------:R-:W-:Y:S02]  /*6ae0*/  ISETP.GT.AND.EX P0, PT, R18, R7, PT, P0 ;  /* 0x000000071200720c */ /* 0x000fe40003f04300 */
[----:B---3--:R-:W-:Y:S01]  /*6af0*/  F2FP.BF16.F32.PACK_AB R19, R9, R2 ;  /* 0x000000020913723e */ /* 0x008fe200000010ff */
[----:B0-----:R-:W-:-:S04]  /*6b00*/  IMAD.WIDE R2, R5, 0x2, R14 ;  /* 0x0000000205027825 */ /* 0x001fc800078e020e */
[----:B-1----:R-:W-:Y:S01]  /*6b10*/  IMAD.WIDE R4, R5, 0x2, R16 ;  /* 0x0000000205047825 */ /* 0x002fe200078e0210 */
[----:B----4-:R-:W-:Y:S01]  /*6b20*/  F2FP.BF16.F32.PACK_AB R21, R13, R10 ;  /* 0x0000000a0d15723e */ /* 0x010fe200000010ff */
[----:B------:R2:W-:Y:S04]  /*6b30*/  STG.E desc[UR14][R2.64], R19 ;  /* 0x0000001302007986 */ /* 0x0005e8000c10190e */
[----:B------:R2:W-:Y:S01]  /*6b40*/  STG.E desc[UR14][R4.64], R21 ;  /* 0x0000001504007986 */ /* 0x0005e2000c10190e */
[----:B------:R-:W-:Y:S05]  /*6b50*/  @P0 BRA `(.L_x_357) ;  /* 0xfffffffc00a00947 */ /* 0x000fea000383ffff */
[----:B------:R-:W-:Y:S05]  /*6b60*/  EXIT ;  /* 0x000000000000794d */ /* 0x000fea0003800000 */
.L_x_358:
        /* <DEDUP_REMOVED lines=9> */
.L_x_3257:


//--------------------- .text._Z35group_norm_nhwc_bwd_one_pass_kernelI11Bf16IOBf16WLi512ELi28ELi448EEv26Group_norm_nhwc_bwd_params --------------------------
	.section	.text._Z35group_norm_nhwc_bwd_one_pass_kernelI11Bf16IOBf16WLi512ELi28ELi448EEv26Group_norm_nhwc_bwd_params,"ax",@progbits
	.align	128
        .global         _Z35group_norm_nhwc_bwd_one_pass_kernelI11Bf16IOBf16WLi512ELi28ELi448EEv26Group_norm_nhwc_bwd_params
        .type           _Z35group_norm_nhwc_bwd_one_pass_kernelI11Bf16IOBf16WLi512ELi28ELi448EEv26Group_norm_nhwc_bwd_params,@function
        .size           _Z35group_norm_nhwc_bwd_one_pass_kernelI11Bf16IOBf16WLi512ELi28ELi448EEv26Group_norm_nhwc_bwd_params,(.L_x_3258 - _Z35group_norm_nhwc_bwd_one_pass_kernelI11Bf16IOBf16WLi512ELi28ELi448EEv26Group_norm_nhwc_bwd_params)
        .other          _Z35group_norm_nhwc_bwd_one_pass_kernelI11Bf16IOBf16WLi512ELi28ELi448EEv26Group_norm_nhwc_bwd_params,@"STO_CUDA_ENTRY STV_DEFAULT"
_Z35group_norm_nhwc_bwd_one_pass_kernelI11Bf16IOBf16WLi512ELi28ELi448EEv26Group_norm_nhwc_bwd_params:
.text._Z35group_norm_nhwc_bwd_one_pass_kernelI11Bf16IOBf16WLi512ELi28ELi448EEv26Group_norm_nhwc_bwd_params:
        /* <DEDUP_REMOVED lines=110> */
.L_x_442:
[----:B0-----:R-:W0:Y:S01]  /*06e0*/  LDC R19, c[0x0][0x2a0] ;  /* 0x0000a800ff137b82 */ /* 0x001e220000000800 */
[----:B------:R-:W-:Y:S01]  /*06f0*/  IABS R18, R70 ;  /* 0x0000004600127213 */ /* 0x000fe20000000000 */
[----:B------:R-:W-:Y:S01]  /*0700*/  ULDC.64 UR12, c[0x0][0x298] ;  /* 0x0000a600000c7ab9 */ /* 0x000fe20000000a00 */
[----:B------:R-:W-:Y:S02]  /*0710*/  LOP3.LUT P6, RZ, R79, 0x80, RZ, 0xc0, !PT ;  /* 0x000000804fff7812 */ /* 0x000fe400078cc0ff */
        /* <DEDUP_REMOVED lines=208> */
[----:B------:R-:W-:Y:S02]  /*1420*/  SHF.R.S32.HI R89, RZ, 0x1f, R83 ;  /* 0x0000001fff597819 */ /* 0x000fe40000011453 */
        /* <DEDUP_REMOVED lines=9> */
[----:B------:R-:W-:-:S05]  /*14c0*/  @P4 MOV R14, R110 ;  /* 0x0000006e000e4202 */ /* 0x000fca0000000f00 */
[----:B------:R-:W-:Y:S01]  /*14d0*/  @P4 IMAD.WIDE.U32 R14, R19, R16, R14 ;  /* 0x00000010130e4225 */ /* 0x000fe200078e000e */
[----:B------:R-:W-:Y:S01]  /*14e0*/  IADD3 R19, R76, 0x160, RZ ;  /* 0x000001604c137810 */ /* 0x000fe20007ffe0ff */
[----:B------:R-:W0:Y:S01]  /*14f0*/  @P4 LDC.64 R16, c[0x0][0x228] ;  /* 0x00008a00ff104b82 */ /* 0x000e220000000a00 */
[----:B------:R-:W5:Y:S02]  /*1500*/  @P5 LDG.E R97, desc[UR8][R56.64] ;  /* 0x0000000838615981 */ /* 0x000f64000c1e1900 */
[----:B------:R-:W-:Y:S02]  /*1510*/  @P4 IADD3 R13, R15, R13, RZ ;  /* 0x0000000d0f0d4210 */ /* 0x000fe40007ffe0ff */
[C---:B------:R-:W-:Y:S01]  /*1520*/  @P4 SHF.L.U32 R31, R14.reuse, 0x1, RZ ;  /* 0x000000010e1f4819 */ /* 0x040fe200000006ff */
[----:B------:R-:W5:Y:S01]  /*1530*/  @P5 LDG.E R96, desc[UR8][R54.64] ;  /* 0x0000000836605981 */ /* 0x000f62000c1e1900 */
[----:B------:R-:W-:Y:S02]  /*1540*/  @P4 SHF.L.U64.HI R14, R14, 0x1, R13 ;  /* 0x000000010e0e4819 */ /* 0x000fe4000001020d */
[----:B------:R-:W-:-:S02]  /*1550*/  @P4 IADD3 R32, P0, R31, R32, RZ ;  /* 0x000000201f204210 */ /* 0x000fc40007f1e0ff */
        /* <DEDUP_REMOVED lines=15> */
[----:B------:R-:W-:Y:S02]  /*1650*/  @P3 IADD3.X R29, R14, R29, RZ, P0, !PT ;  /* 0x0000001d0e1d3210 */ /* 0x000fe400007fe4ff */
[----:B0-----:R-:W-:-:S04]  /*1660*/  @P3 IADD3 R22, P0, R23, R16, RZ ;  /* 0x0000001017163210 */ /* 0x001fc80007f1e0ff */
[----:B------:R-:W-:Y:S02]  /*1670*/  @P3 IADD3.X R23, R14, R17, RZ, P0, !PT ;  /* 0x000000110e173210 */ /* 0x000fe400007fe4ff */
[----:B------:R-:W0:Y:S01]  /*1680*/  LDC R17, c[0x0][0x2ac] ;  /* 0x0000ab00ff117b82 */ /* 0x000e220000000800 */
        /* <DEDUP_REMOVED lines=18> */
[----:B------:R-:W-:Y:S02]  /*17b0*/  @P0 IADD3 R13, R19, R13, RZ ;  /* 0x0000000d130d0210 */ /* 0x000fe40007ffe0ff */
[----:B-1----:R-:W-:Y:S02]  /*17c0*/  @P0 IADD3 R20, P6, R27, R14, RZ ;  /* 0x0000000e1b140210 */ /* 0x002fe40007fde0ff */
[----:B------:R-:W-:Y:S02]  /*17d0*/  @P0 SHF.L.U64.HI R18, R18, 0x1, R13 ;  /* 0x0000000112120819 */ /* 0x000fe4000001020d */
[----:B------:R-:W-:Y:S02]  /*17e0*/  MOV R19, RZ ;  /* 0x000000ff00137202 */ /* 0x000fe40000000f00 */
[----:B------:R-:W-:Y:S02]  /*17f0*/  @P0 IADD3.X R21, R18, R15, RZ, P6, !PT ;  /* 0x0000000f12150210 */ /* 0x000fe400037fe4ff */
[----:B------:R-:W0:Y:S01]  /*1800*/  @P0 LDC.64 R14, c[0x0][0x228] ;  /* 0x00008a00ff0e0b82 */ /* 0x000e220000000a00 */
[----:B------:R-:W-:-:S02]  /*1810*/  MOV R13, RZ ;  /* 0x000000ff000d7202 */ /* 0x000fc40000000f00 */
[----:B------:R1:W5:Y:S01]  /*1820*/  @P0 LDG.E R19, desc[UR8][R20.64] ;  /* 0x0000000814130981 */ /* 0x000362000c1e1900 */
[----:B0-----:R-:W-:Y:S02]  /*1830*/  @P0 IADD3 R26, P6, R27, R14, RZ ;  /* 0x0000000e1b1a0210 */ /* 0x001fe40007fde0ff */
[----:B------:R-:W-:Y:S02]  /*1840*/  IADD3 R14, R17, 0x1a0, RZ ;  /* 0x000001a0110e7810 */ /* 0x000fe40007ffe0ff */
[----:B------:R-:W-:Y:S02]  /*1850*/  @P0 IADD3.X R27, R18, R15, RZ, P6, !PT ;  /* 0x0000000f121b0210 */ /* 0x000fe400037fe4ff */
[----:B------:R-:W-:-:S03]  /*1860*/  SHF.R.S32.HI R15, RZ, 0x1f, R14 ;  /* 0x0000001fff0f7819 */ /* 0x000fc6000001140e */
[----:B------:R0:W5:Y:S01]  /*1870*/  @P0 LDG.E R13, desc[UR8][R26.64] ;  /* 0x000000081a0d0981 */ /* 0x000162000c1e1900 */
[----:B------:R-:W-:-:S04]  /*1880*/  ISETP.GE.U32.AND P0, PT, R14, UR12, PT ;  /* 0x0000000c0e007c0c */ /* 0x000fc8000bf06070 */
[----:B------:R-:W-:-:S04]  /*1890*/  ISETP.GE.AND.EX P0, PT, R15, UR13, PT, P0 ;  /* 0x0000000d0f007c0c */ /* 0x000fc8000bf06300 */
[----:B------:R-:W-:-:S13]  /*18a0*/  ISETP.LT.U32.AND P0, PT, R77, 0x1c0, !P0 ;  /* 0x000001c04d00780c */ /* 0x000fda0004701070 */
[----:B------:R-:W2:Y:S08]  /*18b0*/  @P0 LDC.64 R24, c[0x0][0x288] ;  /* 0x0000a200ff180b82 */ /* 0x000eb00000000a00 */
[----:B------:R-:W3:Y:S01]  /*18c0*/  @P0 LDC.64 R14, c[0x0][0x230] ;  /* 0x00008c00ff0e0b82 */ /* 0x000ee20000000a00 */
[----:B-1----:R-:W-:Y:S02]  /*18d0*/  @P0 MOV R20, R110 ;  /* 0x0000006e00140202 */ /* 0x002fe40000000f00 */
[----:B------:R-:W-:Y:S01]  /*18e0*/  @P0 MOV R21, R113 ;  /* 0x0000007100150202 */ /* 0x000fe20000000f00 */
[----:B--2---:R-:W-:-:S04]  /*18f0*/  @P0 IMAD R16, R89, R24, RZ ;  /* 0x0000001859100224 */ /* 0x004fc800078e02ff */
[C---:B0-----:R-:W-:Y:S02]  /*1900*/  @P0 IMAD R27, R83.reuse, R25, R16 ;  /* 0x00000019531b0224 */ /* 0x041fe400078e0210 */
[----:B------:R-:W-:-:S05]  /*1910*/  @P0 IMAD.WIDE.U32 R24, R83, R24, R20 ;  /* 0x0000001853180225 */ /* 0x000fca00078e0014 */
[----:B------:R-:W-:Y:S02]  /*1920*/  @P0 IADD3 R21, R25, R27, RZ ;  /* 0x0000001b19150210 */ /* 0x000fe40007ffe0ff */
[C---:B------:R-:W-:Y:S02]  /*1930*/  @P0 SHF.L.U32 R83, R24.reuse, 0x1, RZ ;  /* 0x0000000118530819 */ /* 0x040fe400000006ff */
[----:B------:R-:W-:Y:S02]  /*1940*/  @P0 SHF.L.U64.HI R24, R24, 0x1, R21 ;  /* 0x0000000118180819 */ /* 0x000fe40000010215 */
[----:B---3--:R-:W-:-:S04]  /*1950*/  @P0 IADD3 R20, P6, R83, R14, RZ ;  /* 0x0000000e53140210 */ /* 0x008fc80007fde0ff */
[C---:B------:R-:W-:Y:S02]  /*1960*/  @P0 IADD3.X R21, R24.reuse, R15, RZ, P6, !PT ;  /* 0x0000000f18150210 */ /* 0x040fe400037fe4ff */
[----:B------:R-:W0:Y:S03]  /*1970*/  @P0 LDC.64 R14, c[0x0][0x228] ;  /* 0x00008a00ff0e0b82 */ /* 0x000e260000000a00 */
[----:B------:R1:W5:Y:S01]  /*1980*/  @P0 LDG.E R68, desc[UR8][R20.64] ;  /* 0x0000000814440981 */ /* 0x000362000c1e1900 */
[----:B0-----:R-:W-:Y:S02]  /*1990*/  @P0 IADD3 R82, P6, R83, R14, RZ ;  /* 0x0000000e53520210 */ /* 0x001fe40007fde0ff */
[----:B------:R-:W-:Y:S02]  /*19a0*/  MOV R14, RZ ;  /* 0x000000ff000e7202 */ /* 0x000fe40000000f00 */
[----:B------:R-:W-:-:S02]  /*19b0*/  @P0 IADD3.X R83, R24, R15, RZ, P6, !PT ;  /* 0x0000000f18530210 */ /* 0x000fc400037fe4ff */
[----:B------:R-:W-:-:S03]  /*19c0*/  IADD3 R15, R17, 0x1c0, RZ ;  /* 0x000001c0110f7810 */ /* 0x000fc60007ffe0ff */
[----:B------:R0:W5:Y:S01]  /*19d0*/  @P0 LDG.E R14, desc[UR8][R82.64] ;  /* 0x00000008520e0981 */ /* 0x000162000c1e1900 */
[----:B------:R-:W-:Y:S02]  /*19e0*/  SHF.R.S32.HI R16, RZ, 0x1f, R15 ;  /* 0x0000001fff107819 */ /* 0x000fe4000001140f */
[----:B------:R-:W-:-:S04]  /*19f0*/  ISETP.GE.U32.AND P0, PT, R15, UR12, PT ;  /* 0x0000000c0f007c0c */ /* 0x000fc8000bf06070 */
[----:B------:R-:W-:-:S04]  /*1a00*/  ISETP.GE.AND.EX P0, PT, R16, UR13, PT, P0 ;  /* 0x0000000d10007c0c */ /* 0x000fc8000bf06300 */
[----:B------:R-:W-:-:S13]  /*1a10*/  ISETP.LT.U32.AND P0, PT, R77, 0x1c0, !P0 ;  /* 0x000001c04d00780c */ /* 0x000fda0004701070 */
[----:B------:R-:W2:Y:S01]  /*1a20*/  @P0 LDC.64 R24, c[0x0][0x288] ;  /* 0x0000a200ff180b82 */ /* 0x000ea20000000a00 */
[----:B------:R-:W-:-:S07]  /*1a30*/  IADD3 R15, R76, 0x1c0, RZ ;  /* 0x000001c04c0f7810 */ /* 0x000fce0007ffe0ff */
[----:B------:R-:W3:Y:S01]  /*1a40*/  @P0 LDC.64 R26, c[0x0][0x230] ;  /* 0x00008c00ff1a0b82 */ /* 0x000ee20000000a00 */
[----:B------:R-:W-:Y:S02]  /*1a50*/  SHF.R.S32.HI R89, RZ, 0x1f, R15 ;  /* 0x0000001fff597819 */ /* 0x000fe4000001140f */
[----:B-1----:R-:W-:-:S05]  /*1a60*/  @P0 MOV R20, R110 ;  /* 0x0000006e00140202 */ /* 0x002fca0000000f00 */
[----:B0-----:R-:W0:Y:S01]  /*1a70*/  @P0 LDC.64 R82, c[0x0][0x228] ;  /* 0x00008a00ff520b82 */ /* 0x001e220000000a00 */
[----:B------:R-:W-:Y:S01]  /*1a80*/  @P0 MOV R21, R113 ;  /* 0x0000007100150202 */ /* 0x000fe20000000f00 */
[-C--:B--2---:R-:W-:Y:S02]  /*1a90*/  @P0 IMAD R16, R89, R24.reuse, RZ ;  /* 0x0000001859100224 */ /* 0x084fe400078e02ff */
[----:B------:R-:W-:-:S04]  /*1aa0*/  @P0 IMAD.WIDE.U32 R20, R15, R24, R20 ;  /* 0x000000180f140225 */ /* 0x000fc800078e0014 */
[----:B------:R-:W-:Y:S01]  /*1ab0*/  @P0 IMAD R25, R15, R25, R16 ;  /* 0x000000190f190224 */ /* 0x000fe200078e0210 */
[----:B------:R-:W-:-:S04]  /*1ac0*/  @P0 SHF.L.U32 R15, R20, 0x1, RZ ;  /* 0x00000001140f0819 */ /* 0x000fc800000006ff */
[----:B------:R-:W-:Y:S02]  /*1ad0*/  @P0 IADD3 R21, R21, R25, RZ ;  /* 0x0000001915150210 */ /* 0x000fe40007ffe0ff */
[----:B---3--:R-:W-:Y:S02]  /*1ae0*/  @P0 IADD3 R26, P6, R15, R26, RZ ;  /* 0x0000001a0f1a0210 */ /* 0x008fe40007fde0ff */
[----:B------:R-:W-:-:S04]  /*1af0*/  @P0 SHF.L.U64.HI R20, R20, 0x1, R21 ;  /* 0x0000000114140819 */ /* 0x000fc80000010215 */
[C---:B------:R-:W-:Y:S02]  /*1b00*/  @P0 IADD3.X R27, R20.reuse, R27, RZ, P6, !PT ;  /* 0x0000001b141b0210 */ /* 0x040fe400037fe4ff */
[----:B0-----:R-:W-:Y:S02]  /*1b10*/  @P0 IADD3 R82, P6, R15, R82, RZ ;  /* 0x000000520f520210 */ /* 0x001fe40007fde0ff */
        /* <DEDUP_REMOVED lines=51> */
[----:B------:R-:W-:Y:S02]  /*1e50*/  MOV R107, 0x3f800000 ;  /* 0x3f800000006b7802 */ /* 0x000fe40000000f00 */
[----:B------:R-:W-:-:S02]  /*1e60*/  CS2R R102, SRZ ;  /* 0x0000000000667805 */ /* 0x000fc4000001ff00 */
[----:B------:R-:W-:Y:S02]  /*1e70*/  MOV R106, RZ ;  /* 0x000000ff006a7202 */ /* 0x000fe40000000f00 */
[----:B------:R-:W-:Y:S01]  /*1e80*/  CS2R R100, SRZ ;  /* 0x0000000000647805 */ /* 0x000fe2000001ff00 */
[----:B------:R2:W5:Y:S04]  /*1e90*/  @P2 LDG.E R105, desc[UR8][R80.64] ;  /* 0x0000000850692981 */ /* 0x000568000c1e1900 */
[----:B------:R3:W5:Y:S04]  /*1ea0*/  @P2 LDG.E R104, desc[UR8][R66.64] ;  /* 0x0000000842682981 */ /* 0x000768000c1e1900 */
[----:B------:R3:W5:Y:S04]  /*1eb0*/  @P5 LDG.E R98, desc[UR8][R52.64] ;  /* 0x0000000834625981 */ /* 0x000768000c1e1900 */
[----:B------:R3:W5:Y:S01]  /*1ec0*/  @P5 LDG.E R95, desc[UR8][R50.64] ;  /* 0x00000008325f5981 */ /* 0x000762000c1e1900 */
[----:B0-----:R-:W-:-:S03]  /*1ed0*/  IMAD.WIDE R20, R70, 0x8, R20 ;  /* 0x0000000846147825 */ /* 0x001fc600078e0214 */
[----:B------:R3:W5:Y:S04]  /*1ee0*/  @P1 LDG.E R101, desc[UR8][R60.64] ;  /* 0x000000083c651981 */ /* 0x000768000c1e1900 */
[----:B------:R3:W5:Y:S04]  /*1ef0*/  @P1 LDG.E R100, desc[UR8][R58.64] ;  /* 0x000000083a641981 */ /* 0x000768000c1e1900 */
[----:B------:R-:W1:Y:S01]  /*1f00*/  LDG.E.64 R20, desc[UR8][R20.64] ;  /* 0x0000000814147981 */ /* 0x000e62000c1e1b00 */
[----:B------:R-:W-:-:S03]  /*1f10*/  ISETP.NE.AND P5, PT, R86, RZ, PT ;  /* 0x000000ff5600720c */ /* 0x000fc60003fa5270 */
[----:B------:R3:W5:Y:S04]  /*1f20*/  @P6 LDG.E R102, desc[UR8][R24.64] ;  /* 0x0000000818666981 */ /* 0x000768000c1e1900 */
[----:B------:R3:W5:Y:S06]  /*1f30*/  @P6 LDG.E R99, desc[UR8][R26.64] ;  /* 0x000000081a636981 */ /* 0x00076c000c1e1900 */
[----:B------:R3:W5:Y:S04]  /*1f40*/  @P5 LDG.E R93, desc[UR8][R48.64] ;  /* 0x00000008305d5981 */ /* 0x000768000c1e1900 */
[----:B------:R3:W5:Y:S01]  /*1f50*/  @P5 LDG.E R92, desc[UR8][R46.64] ;  /* 0x000000082e5c5981 */ /* 0x000762000c1e1900 */
[----:B------:R-:W-:-:S02]  /*1f60*/  ISETP.NE.AND P5, PT, R85, RZ, PT ;  /* 0x000000ff5500720c */ /* 0x000fc40003fa5270 */
[----:B------:R-:W-:Y:S02]  /*1f70*/  ISETP.NE.AND P2, PT, R88, RZ, PT ;  /* 0x000000ff5800720c */ /* 0x000fe40003f45270 */
[----:B------:R-:W-:-:S06]  /*1f80*/  CS2R R86, SRZ ;  /* 0x0000000000567805 */ /* 0x000fcc000001ff00 */
[----:B------:R3:W5:Y:S04]  /*1f90*/  @P3 LDG.E R86, desc[UR8][R28.64] ;  /* 0x000000081c563981 */ /* 0x000768000c1e1900 */
[----:B------:R3:W5:Y:S04]  /*1fa0*/  @P5 LDG.E R94, desc[UR8][R44.64] ;  /* 0x000000082c5e5981 */ /* 0x000768000c1e1900 */
[----:B------:R3:W5:Y:S01]  /*1fb0*/  @P5 LDG.E R91, desc[UR8][R42.64] ;  /* 0x000000082a5b5981 */ /* 0x000762000c1e1900 */
[----:B------:R-:W-:Y:S02]  /*1fc0*/  ISETP.NE.AND P5, PT, R84, RZ, PT ;  /* 0x000000ff5400720c */ /* 0x000fe40003fa5270 */
[----:B------:R-:W-:Y:S01]  /*1fd0*/  CS2R R84, SRZ ;  /* 0x0000000000547805 */ /* 0x000fe2000001ff00 */
[----:B------:R3:W5:Y:S04]  /*1fe0*/  @P2 LDG.E R106, desc[UR8][R64.64] ;  /* 0x00000008406a2981 */ /* 0x000768000c1e1900 */
[----:B------:R3:W5:Y:S04]  /*1ff0*/  @P2 LDG.E R103, desc[UR8][R62.64] ;  /* 0x000000083e672981 */ /* 0x000768000c1e1900 */
[----:B------:R3:W5:Y:S04]  /*2000*/  @P4 LDG.E R85, desc[UR8][R32.64] ;  /* 0x0000000820554981 */ /* 0x000768000c1e1900 */
[----:B------:R3:W5:Y:S04]  /*2010*/  @P5 LDG.E R90, desc[UR8][R36.64] ;  /* 0x00000008245a5981 */ /* 0x000768000c1e1900 */
[----:B------:R3:W5:Y:S04]  /*2020*/  @P5 LDG.E R87, desc[UR8][R34.64] ;  /* 0x0000000822575981 */ /* 0x000768000c1e1900 */
[----:B------:R3:W5:Y:S01]  /*2030*/  @P4 LDG.E R84, desc[UR8][R30.64] ;  /* 0x000000081e544981 */ /* 0x000762000c1e1900 */
[----:B-1----:R-:W-:-:S05]  /*2040*/  FFMA.FTZ R83, -R20, R20, R21 ;  /* 0x0000001414537223 */ /* 0x002fca0000010115 */
[----:B------:R-:W-:-:S13]  /*2050*/  FSETP.GTU.FTZ.AND P0, PT, R83, RZ, PT ;  /* 0x000000ff5300720b */ /* 0x000fda0003f1c000 */
[----:B------:R-:W0:Y:S02]  /*2060*/  @P0 LDC R82, c[0x0][0x250] ;  /* 0x00009400ff520b82 */ /* 0x000e240000000800 */
[----:B0-----:R-:W-:-:S04]  /*2070*/  @P0 FADD.FTZ R82, R83, R82 ;  /* 0x0000005253520221 */ /* 0x001fc80000010000 */
[----:B------:R0:W1:Y:S02]  /*2080*/  @P0 MUFU.RSQ R107, R82 ;  /* 0x00000052006b0308 */ /* 0x0000640000001400 */
[----:B0-----:R-:W-:-:S06]  /*2090*/  CS2R R82, SRZ ;  /* 0x0000000000527805 */ /* 0x001fcc000001ff00 */
[----:B------:R3:W5:Y:S01]  /*20a0*/  @P3 LDG.E R83, desc[UR8][R22.64] ;  /* 0x0000000816533981 */ /* 0x000762000c1e1900 */
[----:B------:R-:W-:Y:S02]  /*20b0*/  LOP3.LUT P0, RZ, R79, 0x2, RZ, 0xc0, !PT ;  /* 0x000000024fff7812 */ /* 0x000fe4000780c0ff */
[----:B------:R-:W-:-:S11]  /*20c0*/  CS2R R88, SRZ ;  /* 0x0000000000587805 */ /* 0x000fd6000001ff00 */
[----:B------:R3:W5:Y:S04]  /*20d0*/  @P0 LDG.E R89, desc[UR8][R40.64] ;  /* 0x0000000828590981 */ /* 0x000768000c1e1900 */
[----:B------:R3:W5:Y:S01]  /*20e0*/  @P0 LDG.E R88, desc[UR8][R38.64] ;  /* 0x0000000826580981 */ /* 0x000762000c1e1900 */
[----:B------:R-:W-:Y:S01]  /*20f0*/  ISETP.GT.U32.AND P0, PT, R77, 0x1bf, PT ;  /* 0x000001bf4d00780c */ /* 0x000fe20003f04070 */
[----:B------:R-:W-:Y:S01]  /*2100*/  BSSY B0, `(.L_x_360) ;  /* 0x0000014000007945 */ /* 0x000fe20003800000 */
[----:B--2---:R-:W-:Y:S02]  /*2110*/  CS2R R80, SRZ ;  /* 0x0000000000507805 */ /* 0x004fe4000001ff00 */
[----:B------:R-:W-:-:S09]  /*2120*/  MOV R21, RZ ;  /* 0x000000ff00157202 */ /* 0x000fd20000000f00 */
[----:B-1-3--:R-:W-:Y:S05]  /*2130*/  @P0 BRA `(.L_x_361) ;  /* 0x0000000000400947 */ /* 0x00afea0003800000 */
[----:B------:R-:W-:Y:S02]  /*2140*/  ISETP.NE.AND P0, PT, RZ, UR10, PT ;  /* 0x0000000aff007c0c */ /* 0x000fe4000bf05270 */
[----:B------:R-:W-:-:S04]  /*2150*/  IADD3 R109, R78, R109, RZ ;  /* 0x0000006d4e6d7210 */ /* 0x000fc80007ffe0ff */
[----:B------:R-:W-:-:S07]  /*2160*/  SHF.R.S32.HI R24, RZ, 0x1f, R109 ;  /* 0x0000001fff187819 */ /* 0x000fce000001146d */
[----:B------:R-:W0:Y:S02]  /*2170*/  @P0 LDC.64 R22, c[0x0][0x240] ;  /* 0x00009000ff160b82 */ /* 0x000e240000000a00 */
[----:B0-----:R-:W-:-:S04]  /*2180*/  @P0 LEA R22, P6, R109, R22, 0x1 ;  /* 0x000000166d160211 */ /* 0x001fc800078c08ff */
[----:B------:R-:W-:-:S05]  /*2190*/  @P0 LEA.HI.X R23, R109, R23, R24, 0x1, P6 ;  /* 0x000000176d170211 */ /* 0x000fca00030f0c18 */
[----:B------:R-:W2:Y:S04]  /*21a0*/  @P0 LDG.E.U16 R24, desc[UR8][R22.64] ;  /* 0x0000000816180981 */ /* 0x000ea8000c1e1500 */
[----:B------:R-:W3:Y:S01]  /*21b0*/  @P0 LDG.E.U16 R21, desc[UR8][R22.64+0x2] ;  /* 0x0000020816150981 */ /* 0x000ee2000c1e1500 */
[----:B--2---:R-:W-:Y:S02]  /*21c0*/  @P0 SHF.L.U32 R81, R24, 0x10, RZ ;  /* 0x0000001018510819 */ /* 0x004fe400000006ff */
[----:B------:R-:W0:Y:S01]  /*21d0*/  LDC.64 R24, c[0x0][0x238] ;  /* 0x00008e00ff187b82 */ /* 0x000e220000000a00 */
[----:B---3--:R-:W-:Y:S01]  /*21e0*/  @P0 SHF.L.U32 R80, R21, 0x10, RZ ;  /* 0x0000001015500819 */ /* 0x008fe200000006ff */
[----:B0-----:R-:W-:-:S05]  /*21f0*/  IMAD.WIDE R24, R109, 0x2, R24 ;  /* 0x000000026d187825 */ /* 0x001fca00078e0218 */
[----:B------:R-:W2:Y:S04]  /*2200*/  LDG.E.U16 R82, desc[UR8][R24.64] ;  /* 0x0000000818527981 */ /* 0x000ea8000c1e1500 */
[----:B------:R-:W3:Y:S01]  /*2210*/  LDG.E.U16 R21, desc[UR8][R24.64+0x2] ;  /* 0x0000020818157981 */ /* 0x000ee2000c1e1500 */
[----:B--2---:R-:W-:Y:S02]  /*2220*/  SHF.L.U32 R82, R82, 0x10, RZ ;  /* 0x0000001052527819 */ /* 0x004fe400000006ff */
[----:B---3--:R-:W-:-:S07]  /*2230*/  SHF.L.U32 R21, R21, 0x10, RZ ;  /* 0x0000001015157819 */ /* 0x008fce00000006ff */
.L_x_361:
[----:B------:R-:W-:Y:S05]  /*2240*/  BSYNC B0 ;  /* 0x0000000000007941 */ /* 0x000fea0003800000 */
.L_x_360:
[----:B------:R-:W-:Y:S02]  /*2250*/  ISETP.NE.AND P0, PT, RZ, UR10, PT ;  /* 0x0000000aff007c0c */ /* 0x000fe4000bf05270 */
[C---:B-----5:R-:W-:Y:S02]  /*2260*/  PRMT R22, R105.reuse, 0x7632, R22 ;  /* 0x0000763269167816 */ /* 0x060fe40000000016 */
[----:B------:R-:W-:Y:S02]  /*2270*/  SHF.L.U32 R23, R105, 0x10, RZ ;  /* 0x0000001069177819 */ /* 0x000fe400000006ff */
[----:B------:R-:W-:Y:S02]  /*2280*/  PRMT R24, R104, 0x7632, R24 ;  /* 0x0000763268187816 */ /* 0x000fe40000000018 */
[----:B------:R-:W-:Y:S02]  /*2290*/  PRMT R26, R106, 0x7632, R26 ;  /* 0x000076326a1a7816 */ /* 0x000fe4000000001a */
[----:B------:R-:W-:-:S02]  /*22a0*/  SHF.L.U32 R27, R22, 0x10, RZ ;  /* 0x00000010161b7819 */ /* 0x000fc400000006ff */
[----:B------:R-:W-:Y:S02]  /*22b0*/  SHF.L.U32 R31, R106, 0x10, RZ ;  /* 0x000000106a1f7819 */ /* 0x000fe400000006ff */
[----:B------:R-:W-:Y:S01]  /*22c0*/  SHF.L.U32 R28, R24, 0x10, RZ ;  /* 0x00000010181c7819 */ /* 0x000fe200000006ff */
[----:B------:R-:W-:Y:S01]  /*22d0*/  FADD.FTZ R24, -R20, R23 ;  /* 0x0000001714187221 */ /* 0x000fe20000010100 */
[----:B------:R-:W-:Y:S01]  /*22e0*/  SHF.L.U32 R33, R26, 0x10, RZ ;  /* 0x000000101a217819 */ /* 0x000fe200000006ff */
[C---:B------:R-:W-:Y:S01]  /*22f0*/  FADD.FTZ R22, -R20.reuse, R27 ;  /* 0x0000001b14167221 */ /* 0x040fe20000010100 */
[----:B------:R-:W-:Y:S01]  /*2300*/  PRMT R30, R103, 0x7632, R30 ;  /* 0x00007632671e7816 */ /* 0x000fe2000000001e */
[C---:B------:R-:W-:Y:S01]  /*2310*/  FADD.FTZ R38, -R20.reuse, R31 ;  /* 0x0000001f14267221 */ /* 0x040fe20000010100 */
[----:B------:R-:W-:Y:S01]  /*2320*/  LOP3.LUT R79, R79, 0xfffffeff, RZ, 0xc0, !PT ;  /* 0xfffffeff4f4f7812 */ /* 0x000fe200078ec0ff */
[----:B------:R-:W-:Y:S01]  /*2330*/  FADD.FTZ R40, -R20, R33 ;  /* 0x0000002114287221 */ /* 0x000fe20000010100 */
[----:B------:R-:W-:Y:S01]  /*2340*/  SHF.L.U32 R29, R104, 0x10, RZ ;  /* 0x00000010681d7819 */ /* 0x000fe200000006ff */
[-C--:B------:R-:W-:Y:S01]  /*2350*/  FMUL.FTZ R24, R24, R107.reuse ;  /* 0x0000006b18187220 */ /* 0x080fe20000410000 */
[----:B------:R-:W-:Y:S01]  /*2360*/  SHF.L.U32 R25, R103, 0x10, RZ ;  /* 0x0000001067197819 */ /* 0x000fe200000006ff */
[----:B------:R-:W-:Y:S01]  /*2370*/  FMUL.FTZ R23, R22, R107 ;  /* 0x0000006b16177220 */ /* 0x000fe20000410000 */
[----:B------:R-:W-:-:S02]  /*2380*/  SHF.L.U32 R26, R30, 0x10, RZ ;  /* 0x000000101e1a7819 */ /* 0x000fc400000006ff */
        /* <DEDUP_REMOVED lines=20> */
.L_x_362:
        /* <DEDUP_REMOVED lines=26> */
.L_x_363:
[----:B------:R-:W-:Y:S01]  /*2670*/  FFMA.FTZ R31, R23, R27, R24 ;  /* 0x0000001b171f7223 */ /* 0x000fe20000010018 */
[----:B------:R-:W-:Y:S01]  /*2680*/  FADD.FTZ R24, RZ, R29 ;  /* 0x0000001dff187221 */ /* 0x000fe20000010000 */
[----:B------:R-:W-:Y:S01]  /*2690*/  FADD.FTZ R29, R27, R22 ;  /* 0x000000161b1d7221 */ /* 0x000fe20000010000 */
[----:B------:R-:W-:Y:S01]  /*26a0*/  FFMA.FTZ R27, R23, R28, RZ ;  /* 0x0000001c171b7223 */ /* 0x000fe200000100ff */
[----:B------:R-:W-:Y:S01]  /*26b0*/  FFMA.FTZ R42, R44, R25, R42 ;  /* 0x000000192c2a7223 */ /* 0x000fe2000001002a */
[----:B------:R-:W-:Y:S01]  /*26c0*/  FMUL.FTZ R22, R25, R82 ;  /* 0x0000005219167220 */ /* 0x000fe20000410000 */
[--C-:B------:R-:W-:Y:S01]  /*26d0*/  FADD.FTZ R34, R24, R25.reuse ;  /* 0x0000001918227221 */ /* 0x100fe20000010000 */
[----:B------:R-:W-:Y:S01]  /*26e0*/  FADD.FTZ R23, RZ, R28 ;  /* 0x0000001cff177221 */ /* 0x000fe20000010000 */
[----:B------:R-:W-:Y:S01]  /*26f0*/  PRMT R25, R101, 0x7632, R25 ;  /* 0x0000763265197816 */ /* 0x000fe20000000019 */
[----:B------:R-:W-:Y:S01]  /*2700*/  FFMA.FTZ R35, R41, R26, R27 ;  /* 0x0000001a29237223 */ /* 0x000fe2000001001b */
[----:B------:R-:W-:Y:S01]  /*2710*/  FFMA.FTZ R24, R44, R22, R31 ;  /* 0x000000162c187223 */ /* 0x000fe2000001001f */
[----:B------:R-:W-:Y:S01]  /*2720*/  FADD.FTZ R67, R23, R26 ;  /* 0x0000001a17437221 */ /* 0x000fe20000010000 */
[----:B------:R-:W-:Y:S01]  /*2730*/  FMUL.FTZ R23, R26, R21 ;  /* 0x000000151a177220 */ /* 0x000fe20000410000 */
[----:B------:R-:W-:Y:S01]  /*2740*/  SHF.L.U32 R27, R101, 0x10, RZ ;  /* 0x00000010651b7819 */ /* 0x000fe200000006ff */
[----:B------:R-:W-:Y:S01]  /*2750*/  FADD.FTZ R22, R29, R22 ;  /* 0x000000161d167221 */ /* 0x000fe20000010000 */
[----:B------:R-:W-:Y:S01]  /*2760*/  SHF.L.U32 R25, R25, 0x10, RZ ;  /* 0x0000001019197819 */ /* 0x000fe200000006ff */
[--C-:B------:R-:W-:Y:S01]  /*2770*/  FFMA.FTZ R36, R41, R23, R24.reuse ;  /* 0x0000001729247223 */ /* 0x100fe20000010018 */
[----:B------:R-:W-:Y:S01]  /*2780*/  PRMT R24, R100, 0x7632, R24 ;  /* 0x0000763264187816 */ /* 0x000fe20000000018 */
[----:B------:R-:W-:Y:S01]  /*2790*/  FADD.FTZ R26, -R20, R27 ;  /* 0x0000001b141a7221 */ /* 0x000fe20000010100 */
[----:B------:R-:W-:Y:S01]  /*27a0*/  SHF.L.U32 R109, R100, 0x10, RZ ;  /* 0x00000010646d7819 */ /* 0x000fe200000006ff */
[----:B------:R-:W-:Y:S01]  /*27b0*/  FADD.FTZ R28, -R20, R25 ;  /* 0x00000019141c7221 */ /* 0x000fe20000010100 */
[----:B------:R-:W-:Y:S01]  /*27c0*/  SHF.L.U32 R24, R24, 0x10, RZ ;  /* 0x0000001018187819 */ /* 0x000fe200000006ff */
[----:B------:R-:W-:-:S02]  /*27d0*/  FMUL.FTZ R37, R26, R107 ;  /* 0x0000006b1a257220 */ /* 0x000fc40000410000 */
        /* <DEDUP_REMOVED lines=20> */
.L_x_364:
[C---:B------:R-:W-:Y:S01]  /*2920*/  PRMT R26, R102.reuse, 0x7632, R26 ;  /* 0x00007632661a7816 */ /* 0x040fe2000000001a */
[----:B------:R-:W-:Y:S01]  /*2930*/  FMUL.FTZ R25, R109, R82 ;  /* 0x000000526d197220 */ /* 0x000fe20000410000 */
[----:B------:R-:W-:Y:S01]  /*2940*/  SHF.L.U32 R27, R102, 0x10, RZ ;  /* 0x00000010661b7819 */ /* 0x000fe200000006ff */
[----:B------:R-:W-:Y:S01]  /*2950*/  FADD.FTZ R28, R23, R22 ;  /* 0x00000016171c7221 */ /* 0x000fe20000010000 */
[----:B------:R-:W-:Y:S01]  /*2960*/  SHF.L.U32 R29, R26, 0x10, RZ ;  /* 0x000000101a1d7819 */ /* 0x000fe200000006ff */
[----:B------:R-:W-:Y:S01]  /*2970*/  FADD.FTZ R67, R67, R24 ;  /* 0x0000001843437221 */ /* 0x000fe20000010000 */
[----:B------:R-:W-:Y:S01]  /*2980*/  FFMA.FTZ R66, R38, R24, R35 ;  /* 0x0000001826427223 */ /* 0x000fe20000010023 */
[----:B------:R-:W-:Y:S01]  /*2990*/  FFMA.FTZ R23, R37, R25, R36 ;  /* 0x0000001925177223 */ /* 0x000fe20000010024 */
[----:B------:R-:W-:Y:S01]  /*29a0*/  FMUL.FTZ R24, R24, R21 ;  /* 0x0000001518187220 */ /* 0x000fe20000410000 */
[----:B------:R-:W-:Y:S01]  /*29b0*/  PRMT R64, R99, 0x7632, R64 ;  /* 0x0000763263407816 */ /* 0x000fe20000000040 */
[C---:B------:R-:W-:Y:S01]  /*29c0*/  FADD.FTZ R114, -R20.reuse, R27 ;  /* 0x0000001b14727221 */ /* 0x040fe20000010100 */
[----:B------:R-:W-:Y:S01]  /*29d0*/  FADD.FTZ R26, -R20, R29 ;  /* 0x0000001d141a7221 */ /* 0x000fe20000010100 */
[----:B------:R-:W-:Y:S01]  /*29e0*/  FADD.FTZ R22, R34, R109 ;  /* 0x0000006d22167221 */ /* 0x000fe20000010000 */
[----:B------:R-:W-:Y:S01]  /*29f0*/  FFMA.FTZ R109, R37, R109, R42 ;  /* 0x0000006d256d7223 */ /* 0x000fe2000001002a */
[----:B------:R-:W-:Y:S01]  /*2a00*/  FFMA.FTZ R37, R38, R24, R23 ;  /* 0x0000001826257223 */ /* 0x000fe20000010017 */
[----:B------:R-:W-:Y:S01]  /*2a10*/  FADD.FTZ R25, R28, R25 ;  /* 0x000000191c197221 */ /* 0x000fe20000010000 */
        /* <DEDUP_REMOVED lines=24> */
.L_x_365:
[----:B------:R-:W-:Y:S01]  /*2ba0*/  FADD.FTZ R26, R24, R25 ;  /* 0x00000019181a7221 */ /* 0x000fe20000010000 */
[----:B------:R-:W-:Y:S01]  /*2bb0*/  SHF.L.U32 R25, R97, 0x10, RZ ;  /* 0x0000001061197819 */ /* 0x000fe200000006ff */
[----:B------:R-:W-:Y:S01]  /*2bc0*/  FMUL.FTZ R27, R23, R82 ;  /* 0x00000052171b7220 */ /* 0x000fe20000410000 */
[----:B------:R-:W-:Y:S02]  /*2bd0*/  SHF.L.U32 R29, R36, 0x10, RZ ;  /* 0x00000010241d7819 */ /* 0x000fe400000006ff */
[----:B------:R-:W-:Y:S01]  /*2be0*/  PRMT R62, R96, 0x7632, R62 ;  /* 0x00007632603e7816 */ /* 0x000fe2000000003e */
[----:B------:R-:W-:Y:S01]  /*2bf0*/  FADD.FTZ R60, -R20, R25 ;  /* 0x00000019143c7221 */ /* 0x000fe20000010100 */
        /* <DEDUP_REMOVED lines=27> */
.L_x_366:
[----:B------:R-:W-:Y:S01]  /*2db0*/  FFMA.FTZ R31, R65, R25, R24 ;  /* 0x00000019411f7223 */ /* 0x000fe20000010018 */
[----:B------:R-:W-:Y:S01]  /*2dc0*/  FADD.FTZ R26, R25, R26 ;  /* 0x0000001a191a7221 */ /* 0x000fe20000010000 */
[C---:B------:R-:W-:Y:S01]  /*2dd0*/  PRMT R25, R98.reuse, 0x7632, R25 ;  /* 0x0000763262197816 */ /* 0x040fe20000000019 */
[----:B------:R-:W-:Y:S01]  /*2de0*/  FMUL.FTZ R27, R63, R82 ;  /* 0x000000523f1b7220 */ /* 0x000fe20000410000 */
[----:B------:R-:W-:Y:S02]  /*2df0*/  SHF.L.U32 R29, R98, 0x10, RZ ;  /* 0x00000010621d7819 */ /* 0x000fe400000006ff */
[----:B------:R-:W-:Y:S01]  /*2e00*/  SHF.L.U32 R25, R25, 0x10, RZ ;  /* 0x0000001019197819 */ /* 0x000fe200000006ff */
[----:B------:R-:W-:Y:S01]  /*2e10*/  FFMA.FTZ R24, R60, R27, R31 ;  /* 0x0000001b3c187223 */ /* 0x000fe2000001001f */
[C---:B------:R-:W-:Y:S01]  /*2e20*/  PRMT R58, R95.reuse, 0x7632, R58 ;  /* 0x000076325f3a7816 */ /* 0x040fe2000000003a */
[----:B------:R-:W-:Y:S01]  /*2e30*/  FADD.FTZ R56, -R20, R29 ;  /* 0x0000001d14387221 */ /* 0x000fe20000010100 */
        /* <DEDUP_REMOVED lines=27> */
.L_x_367:
[----:B------:R-:W-:Y:S01]  /*2ff0*/  FFMA.FTZ R31, R61, R25, R24 ;  /* 0x000000193d1f7223 */ /* 0x000fe20000010018 */
        /* <DEDUP_REMOVED lines=33> */
.L_x_368:
        /* <DEDUP_REMOVED lines=36> */
.L_x_369:
        /* <DEDUP_REMOVED lines=34> */
.L_x_370:
[----:B------:R-:W-:Y:S01]  /*3670*/  FFMA.FTZ R31, R49, R25, R24 ;  /* 0x00000019311f7223 */ /* 0x000fe20000010018 */
[----:B------:R-:W-:Y:S01]  /*3680*/  FMUL.FTZ R27, R47, R82 ;  /* 0x000000522f1b7220 */ /* 0x000fe20000410000 */
[--C-:B------:R-:W-:Y:S01]  /*3690*/  FADD.FTZ R28, R25, R26.reuse ;  /* 0x0000001a191c7221 */ /* 0x100fe20000010000 */
[----:B------:R-:W-:Y:S02]  /*36a0*/  PRMT R26, R90, 0x7632, R26 ;  /* 0x000076325a1a7816 */ /* 0x000fe4000000001a */
[----:B------:R-:W-:Y:S01]  /*36b0*/  FFMA.FTZ R24, R44, R27, R31 ;  /* 0x0000001b2c187223 */ /* 0x000fe2000001001f */
[----:B------:R-:W-:Y:S01]  /*36c0*/  FADD.FTZ R25, R28, R27 ;  /* 0x0000001b1c197221 */ /* 0x000fe20000010000 */
[----:B------:R-:W-:Y:S01]  /*36d0*/  SHF.L.U32 R29, R90, 0x10, RZ ;  /* 0x000000105a1d7819 */ /* 0x000fe200000006ff */
[----:B------:R-:W-:Y:S01]  /*36e0*/  FMUL.FTZ R28, R46, R21 ;  /* 0x000000152e1c7220 */ /* 0x000fe20000410000 */
[----:B------:R-:W-:Y:S02]  /*36f0*/  SHF.L.U32 R27, R26, 0x10, RZ ;  /* 0x000000101a1b7819 */ /* 0x000fe400000006ff */
[C---:B------:R-:W-:Y:S01]  /*3700*/  PRMT R42, R87.reuse, 0x7632, R42 ;  /* 0x00007632572a7816 */ /* 0x040fe2000000002a */
[C---:B------:R-:W-:Y:S01]  /*3710*/  FADD.FTZ R40, -R20.reuse, R29 ;  /* 0x0000001d14287221 */ /* 0x040fe20000010100 */
[----:B------:R-:W-:Y:S01]  /*3720*/  SHF.L.U32 R43, R87, 0x10, RZ ;  /* 0x00000010572b7819 */ /* 0x000fe200000006ff */
[----:B------:R-:W-:Y:S01]  /*3730*/  FADD.FTZ R30, -R20, R27 ;  /* 0x0000001b141e7221 */ /* 0x000fe20000010100 */
[----:B------:R-:W-:Y:S01]  /*3740*/  PRMT R26, R85, 0x7632, R26 ;  /* 0x00007632551a7816 */ /* 0x000fe2000000001a */
        /* <DEDUP_REMOVED lines=22> */
.L_x_371:
[----:B------:R-:W-:Y:S01]  /*38b0*/  FFMA.FTZ R33, R45, R28, R24 ;  /* 0x0000001c2d217223 */ /* 0x000fe20000010018 */
[----:B------:R-:W-:Y:S01]  /*38c0*/  FMUL.FTZ R27, R43, R82 ;  /* 0x000000522b1b7220 */ /* 0x000fe20000410000 */
[----:B------:R-:W-:Y:S01]  /*38d0*/  FADD.FTZ R28, R28, R25 ;  /* 0x000000191c1c7221 */ /* 0x000fe20000010000 */
[----:B------:R-:W-:Y:S02]  /*38e0*/  SHF.L.U32 R29, R85, 0x10, RZ ;  /* 0x00000010551d7819 */ /* 0x000fe400000006ff */
[----:B------:R-:W-:Y:S01]  /*38f0*/  SHF.L.U32 R31, R26, 0x10, RZ ;  /* 0x000000101a1f7819 */ /* 0x000fe200000006ff */
[----:B------:R-:W-:Y:S01]  /*3900*/  FADD.FTZ R25, R28, R27 ;  /* 0x0000001b1c197221 */ /* 0x000fe20000010000 */
[----:B------:R-:W-:Y:S01]  /*3910*/  PRMT R38, R84, 0x7632, R38 ;  /* 0x0000763254267816 */ /* 0x000fe20000000026 */
[----:B------:R-:W-:Y:S01]  /*3920*/  FADD.FTZ R36, -R20, R29 ;  /* 0x0000001d14247221 */ /* 0x000fe20000010100 */
[----:B------:R-:W-:Y:S01]  /*3930*/  FFMA.FTZ R24, R40, R27, R33 ;  /* 0x0000001b28187223 */ /* 0x000fe20000010021 */
[----:B------:R-:W-:Y:S01]  /*3940*/  FADD.FTZ R28, -R20, R31 ;  /* 0x0000001f141c7221 */ /* 0x000fe20000010100 */
        /* <DEDUP_REMOVED lines=24> */
.L_x_372:
[----:B------:R-:W-:Y:S01]  /*3ad0*/  FFMA.FTZ R31, R41, R26, R24 ;  /* 0x0000001a291f7223 */ /* 0x000fe20000010018 */
[----:B------:R-:W-:Y:S01]  /*3ae0*/  FMUL.FTZ R27, R39, R82 ;  /* 0x00000052271b7220 */ /* 0x000fe20000410000 */
[----:B------:R-:W-:Y:S01]  /*3af0*/  FADD.FTZ R28, R26, R25 ;  /* 0x000000191a1c7221 */ /* 0x000fe20000010000 */
        /* <DEDUP_REMOVED lines=33> */
.L_x_373:
[----:B------:R-:W-:Y:S01]  /*3d10*/  FFMA.FTZ R31, R37, R28, R24 ;  /* 0x0000001c251f7223 */ /* 0x000fe20000010018 */
[----:B------:R-:W-:Y:S01]  /*3d20*/  FMUL.FTZ R27, R35, R82 ;  /* 0x00000052231b7220 */ /* 0x000fe20000410000 */
[----:B------:R-:W-:Y:S01]  /*3d30*/  FADD.FTZ R28, R28, R25 ;  /* 0x000000191c1c7221 */ /* 0x000fe20000010000 */
[----:B------:R-:W-:Y:S02]  /*3d40*/  SHF.L.U32 R29, R19, 0x10, RZ ;  /* 0x00000010131d7819 */ /* 0x000fe400000006ff */
[----:B------:R-:W-:Y:S01]  /*3d50*/  SHF.L.U32 R115, R26, 0x10, RZ ;  /* 0x000000101a737819 */ /* 0x000fe200000006ff */
[----:B------:R-:W-:Y:S01]  /*3d60*/  FADD.FTZ R25, R28, R27 ;  /* 0x0000001b1c197221 */ /* 0x000fe20000010000 */
[C---:B------:R-:W-:Y:S01]  /*3d70*/  PRMT R30, R13.reuse, 0x7632, R30 ;  /* 0x000076320d1e7816 */ /* 0x040fe2000000001e */
        /* <DEDUP_REMOVED lines=27> */
.L_x_374:
        /* <DEDUP_REMOVED lines=37> */
.L_x_375:
[----:B------:R-:W-:Y:S01]  /*4180*/  FMUL.FTZ R118, R27, R82 ;  /* 0x000000521b767220 */ /* 0x000fe20000410000 */
[----:B------:R-:W-:Y:S01]  /*4190*/  FFMA.FTZ R109, R114, R23, R109 ;  /* 0x00000017726d7223 */ /* 0x000fe2000001006d */
[--C-:B------:R-:W-:Y:S01]  /*41a0*/  FADD.FTZ R116, R22, R23.reuse ;  /* 0x0000001716747221 */ /* 0x100fe20000010000 */
[----:B------:R-:W-:Y:S01]  /*41b0*/  PRMT R23, R15, 0x7632, R23 ;  /* 0x000076320f177816 */ /* 0x000fe20000000017 */
[----:B------:R-:W-:Y:S01]  /*41c0*/  FFMA.FTZ R22, R24, R118, R115 ;  /* 0x0000007618167223 */ /* 0x000fe20000010073 */
[----:B------:R-:W-:Y:S01]  /*41d0*/  FMUL.FTZ R114, R26, R21 ;  /* 0x000000151a727220 */ /* 0x000fe20000410000 */
[----:B------:R-:W-:Y:S01]  /*41e0*/  FADD.FTZ R117, R117, R118 ;  /* 0x0000007675757221 */ /* 0x000fe20000010000 */
[----:B------:R-:W-:Y:S02]  /*41f0*/  SHF.L.U32 R115, R15, 0x10, RZ ;  /* 0x000000100f737819 */ /* 0x000fe400000006ff */
[----:B------:R-:W-:Y:S01]  /*4200*/  SHF.L.U32 R119, R23, 0x10, RZ ;  /* 0x0000001017777819 */ /* 0x000fe200000006ff */
[----:B------:R-:W-:Y:S01]  /*4210*/  FFMA.FTZ R23, R25, R114, R22 ;  /* 0x0000007219177223 */ /* 0x000fe20000010016 */
[----:B------:R-:W-:Y:S01]  /*4220*/  FADD.FTZ R22, R114, R117 ;  /* 0x0000007572167221 */ /* 0x000fe20000010000 */
        /* <DEDUP_REMOVED lines=26> */
.L_x_376:
[----:B------:R-:W-:-:S04]  /*43d0*/  FMUL.FTZ R115, R119, R82 ;  /* 0x0000005277737220 */ /* 0x000fc80000410000 */
[----:B------:R-:W-:Y:S01]  /*43e0*/  FFMA.FTZ R114, R120, R115, R23 ;  /* 0x0000007378727223 */ /* 0x000fe20000010017 */
[----:B------:R-:W-:Y:S01]  /*43f0*/  FADD.FTZ R115, R22, R115 ;  /* 0x0000007316737221 */ /* 0x000fe20000010000 */
[----:B------:R-:W-:-:S04]  /*4400*/  FMUL.FTZ R22, R118, R21 ;  /* 0x0000001576167220 */ /* 0x000fc80000410000 */
[--C-:B------:R-:W-:Y:S01]  /*4410*/  FFMA.FTZ R23, R117, R22, R114.reuse ;  /* 0x0000001675177223 */ /* 0x100fe20000010072 */
[C---:B------:R-:W-:Y:S01]  /*4420*/  PRMT R114, R17.reuse, 0x7632, R114 ;  /* 0x0000763211727816 */ /* 0x040fe20000000072 */
[----:B------:R-:W-:Y:S01]  /*4430*/  FADD.FTZ R22, R22, R115 ;  /* 0x0000007316167221 */ /* 0x000fe20000010000 */
[----:B------:R-:W-:Y:S02]  /*4440*/  SHF.L.U32 R115, R17, 0x10, RZ ;  /* 0x0000001011737819 */ /* 0x000fe400000006ff */
[----:B------:R-:W-:Y:S02]  /*4450*/  SHF.L.U32 R121, R114, 0x10, RZ ;  /* 0x0000001072797819 */ /* 0x000fe400000006ff */
        /* <DEDUP_REMOVED lines=8> */
[----:B------:R-:W-:-:S04]  /*44e0*/  FFMA.FTZ R123, R122, R82, R81 ;  /* 0x000000527a7b7223 */ /* 0x000fc80000010051 */
[----:B------:R-:W-:-:S06]  /*44f0*/  FMUL.FTZ R124, R123, -1.4426950216293334961 ;  /* 0xbfb8aa3b7b7c7820 */ /* 0x000fcc0000410000 */
[----:B------:R-:W0:Y:S02]  /*4500*/  MUFU.EX2 R124, R124 ;  /* 0x0000007c007c7308 */ /* 0x000e240000000800 */
[----:B0-----:R-:W-:-:S06]  /*4510*/  FADD.FTZ R125, R124, 1 ;  /* 0x3f8000007c7d7421 */ /* 0x001fcc0000010000 */
[----:B------:R-:W0:Y:S02]  /*4520*/  MUFU.RCP R125, R125 ;  /* 0x0000007d007d7308 */ /* 0x000e240000001000 */
[----:B0-----:R-:W-:Y:S01]  /*4530*/  FADD.FTZ R124, -R125, 1 ;  /* 0x3f8000007d7c7421 */ /* 0x001fe20000010100 */
[----:B------:R-:W-:-:S03]  /*4540*/  FMUL.FTZ R115, R115, R125 ;  /* 0x0000007d73737220 */ /* 0x000fc60000410000 */
[----:B------:R-:W-:-:S04]  /*4550*/  FFMA.FTZ R123, R123, R124, 1 ;  /* 0x3f8000007b7b7423 */ /* 0x000fc8000001007c */
[----:B------:R-:W-:Y:S01]  /*4560*/  FMUL.FTZ R115, R115, R123 ;  /* 0x0000007b73737220 */ /* 0x000fe20000410000 */
        /* <DEDUP_REMOVED lines=8> */
[----:B------:R-:W-:-:S07]  /*45f0*/  FMUL.FTZ R114, R114, R123 ;  /* 0x0000007b72727220 */ /* 0x000fce0000410000 */
.L_x_377:
[----:B------:R-:W-:Y:S01]  /*4600*/  FMUL.FTZ R123, R115, R82 ;  /* 0x00000052737b7220 */ /* 0x000fe20000410000 */
[----:B------:R-:W-:Y:S01]  /*4610*/  ISETP.GT.AND P0, PT, R4, 0x1e, PT ;  /* 0x0000001e0400780c */ /* 0x000fe20003f04270 */
[----:B------:R-:W-:Y:S01]  /*4620*/  FFMA.FTZ R66, R65, R64, R66 ;  /* 0x0000004041427223 */ /* 0x000fe20000010042 */
[----:B------:R-:W-:Y:S01]  /*4630*/  FADD.FTZ R67, R67, R64 ;  /* 0x0000004043437221 */ /* 0x000fe20000010000 */
[----:B------:R-:W-:Y:S01]  /*4640*/  FFMA.FTZ R124, R122, R123, R23 ;  /* 0x0000007b7a7c7223 */ /* 0x000fe20000010017 */
[----:B------:R-:W-:Y:S01]  /*4650*/  FMUL.FTZ R23, R114, R21 ;  /* 0x0000001572177220 */ /* 0x000fe20000410000 */
[----:B------:R-:W-:Y:S01]  /*4660*/  FADD.FTZ R123, R22, R123 ;  /* 0x0000007b167b7221 */ /* 0x000fe20000010000 */
[----:B------:R-:W-:Y:S01]  /*4670*/  FFMA.FTZ R109, R60, R63, R109 ;  /* 0x0000003f3c6d7223 */ /* 0x000fe2000001006d */
[----:B------:R-:W-:Y:S01]  /*4680*/  FFMA.FTZ R66, R61, R62, R66 ;  /* 0x0000003e3d427223 */ /* 0x000fe20000010042 */
[----:B------:R-:W-:Y:S01]  /*4690*/  FFMA.FTZ R22, R121, R23, R124 ;  /* 0x0000001779167223 */ /* 0x000fe2000001007c */
[----:B------:R-:W-:Y:S01]  /*46a0*/  FADD.FTZ R23, R23, R123 ;  /* 0x0000007b17177221 */ /* 0x000fe20000010000 */
[----:B------:R-:W-:Y:S01]  /*46b0*/  FADD.FTZ R116, R116, R63 ;  /* 0x0000003f74747221 */ /* 0x000fe20000010000 */
[----:B------:R-:W-:Y:S01]  /*46c0*/  FADD.FTZ R67, R67, R62 ;  /* 0x0000003e43437221 */ /* 0x000fe20000010000 */
[----:B------:R-:W-:Y:S01]  /*46d0*/  FFMA.FTZ R109, R56, R59, R109 ;  /* 0x0000003b386d7223 */ /* 0x000fe2000001006d */
[----:B------:R-:W0:Y:S01]  /*46e0*/  SHFL.DOWN PT, R123, R22, 0x1, 0x1f ;  /* 0x08201f00167b7f89 */ /* 0x000e2200000e0000 */
[----:B------:R-:W-:Y:S01]  /*46f0*/  FFMA.FTZ R66, R57, R58, R66 ;  /* 0x0000003a39427223 */ /* 0x000fe20000010042 */
[----:B------:R-:W-:Y:S01]  /*4700*/  FADD.FTZ R116, R116, R59 ;  /* 0x0000003b74747221 */ /* 0x000fe20000010000 */
[----:B------:R-:W-:Y:S01]  /*4710*/  FADD.FTZ R67, R67, R58 ;  /* 0x0000003a43437221 */ /* 0x000fe20000010000 */
[----:B------:R-:W1:Y:S01]  /*4720*/  SHFL.DOWN PT, R124, R23, 0x1, 0x1f ;  /* 0x08201f00177c7f89 */ /* 0x000e6200000e0000 */
[----:B------:R-:W-:Y:S01]  /*4730*/  FFMA.FTZ R109, R52, R55, R109 ;  /* 0x00000037346d7223 */ /* 0x000fe2000001006d */
[----:B------:R-:W-:Y:S01]  /*4740*/  FFMA.FTZ R66, R53, R54, R66 ;  /* 0x0000003635427223 */ /* 0x000fe20000010042 */
[----:B------:R-:W-:Y:S01]  /*4750*/  FADD.FTZ R116, R116, R55 ;  /* 0x0000003774747221 */ /* 0x000fe20000010000 */
[----:B------:R-:W-:Y:S01]  /*4760*/  FADD.FTZ R67, R67, R54 ;  /* 0x0000003643437221 */ /* 0x000fe20000010000 */
[----:B------:R-:W-:Y:S01]  /*4770*/  FFMA.FTZ R109, R48, R51, R109 ;  /* 0x00000033306d7223 */ /* 0x000fe2000001006d */
[----:B------:R-:W-:Y:S01]  /*4780*/  FFMA.FTZ R66, R49, R50, R66 ;  /* 0x0000003231427223 */ /* 0x000fe20000010042 */
[----:B------:R-:W-:Y:S01]  /*4790*/  FADD.FTZ R116, R116, R51 ;  /* 0x0000003374747221 */ /* 0x000fe20000010000 */
[----:B------:R-:W-:Y:S01]  /*47a0*/  FADD.FTZ R67, R67, R50 ;  /* 0x0000003243437221 */ /* 0x000fe20000010000 */
[----:B------:R-:W2:Y:S01]  /*47b0*/  S2UR UR11, SR_CgaCtaId ;  /* 0x00000000000b79c3 */ /* 0x000ea20000008800 */
        /* <DEDUP_REMOVED lines=8> */
[----:B------:R-:W-:Y:S01]  /*4840*/  FFMA.FTZ R109, R36, R39, R109 ;  /* 0x00000027246d7223 */ /* 0x000fe2000001006d */
[----:B------:R-:W-:Y:S01]  /*4850*/  FFMA.FTZ R66, R37, R38, R66 ;  /* 0x0000002625427223 */ /* 0x000fe20000010042 */
[----:B0-----:R-:W-:Y:S01]  /*4860*/  @!P0 FADD.FTZ R22, R22, R123 ;  /* 0x0000007b16168221 */ /* 0x001fe20000010000 */
[----:B------:R-:W-:Y:S01]  /*4870*/  FADD.FTZ R116, R116, R39 ;  /* 0x0000002774747221 */ /* 0x000fe20000010000 */
[----:B------:R-:W-:Y:S01]  /*4880*/  FADD.FTZ R67, R67, R38 ;  /* 0x0000002643437221 */ /* 0x000fe20000010000 */
[----:B------:R-:W-:Y:S01]  /*4890*/  FFMA.FTZ R109, R32, R35, R109 ;  /* 0x00000023206d7223 */ /* 0x000fe2000001006d */
[----:B-1----:R-:W-:Y:S01]  /*48a0*/  @!P0 FADD.FTZ R23, R23, R124 ;  /* 0x0000007c17178221 */ /* 0x002fe20000010000 */
[----:B------:R-:W0:Y:S01]  /*48b0*/  SHFL.DOWN PT, R123, R22, 0x2, 0x1f ;  /* 0x08401f00167b7f89 */ /* 0x000e2200000e0000 */
[----:B------:R-:W-:Y:S01]  /*48c0*/  ISETP.GT.AND P0, PT, R4, 0x1d, PT ;  /* 0x0000001d0400780c */ /* 0x000fe20003f04270 */
[----:B------:R-:W-:Y:S01]  /*48d0*/  FFMA.FTZ R66, R33, R34, R66 ;  /* 0x0000002221427223 */ /* 0x000fe20000010042 */
[----:B------:R-:W-:Y:S01]  /*48e0*/  FADD.FTZ R116, R116, R35 ;  /* 0x0000002374747221 */ /* 0x000fe20000010000 */
[----:B------:R-:W1:Y:S01]  /*48f0*/  SHFL.DOWN PT, R124, R23, 0x2, 0x1f ;  /* 0x08401f00177c7f89 */ /* 0x000e6200000e0000 */
[----:B------:R-:W-:Y:S01]  /*4900*/  FADD.FTZ R67, R67, R34 ;  /* 0x0000002243437221 */ /* 0x000fe20000010000 */
[----:B------:R-:W-:Y:S01]  /*4910*/  FFMA.FTZ R109, R28, R31, R109 ;  /* 0x0000001f1c6d7223 */ /* 0x000fe2000001006d */
[----:B------:R-:W-:Y:S01]  /*4920*/  FFMA.FTZ R66, R29, R30, R66 ;  /* 0x0000001e1d427223 */ /* 0x000fe20000010042 */
[----:B------:R-:W-:Y:S01]  /*4930*/  FADD.FTZ R116, R116, R31 ;  /* 0x0000001f74747221 */ /* 0x000fe20000010000 */
[----:B------:R-:W-:Y:S01]  /*4940*/  FADD.FTZ R67, R67, R30 ;  /* 0x0000001e43437221 */ /* 0x000fe20000010000 */
[----:B------:R-:W-:Y:S01]  /*4950*/  UMOV UR6, 0x400 ;  /* 0x0000040000067882 */ /* 0x000fe20000000000 */
[----:B------:R-:W-:Y:S01]  /*4960*/  FFMA.FTZ R109, R24, R27, R109 ;  /* 0x0000001b186d7223 */ /* 0x000fe2000001006d */
[----:B------:R-:W-:Y:S01]  /*4970*/  UIADD3 UR5, UR6, 0x90, URZ ;  /* 0x0000009006057890 */ /* 0x000fe2000fffe03f */
[----:B------:R-:W-:Y:S01]  /*4980*/  FFMA.FTZ R66, R25, R26, R66 ;  /* 0x0000001a19427223 */ /* 0x000fe20000010042 */
[----:B------:R-:W-:Y:S01]  /*4990*/  FADD.FTZ R116, R116, R27 ;  /* 0x0000001b74747221 */ /* 0x000fe20000010000 */
[----:B------:R-:W-:Y:S01]  /*49a0*/  FADD.FTZ R67, R67, R26 ;  /* 0x0000001a43437221 */ /* 0x000fe20000010000 */
[----:B--2---:R-:W-:Y:S01]  /*49b0*/  ULEA UR5, UR11, UR5, 0x18 ;  /* 0x000000050b057291 */ /* 0x004fe2000f8ec03f */
[----:B------:R-:W-:Y:S01]  /*49c0*/  FFMA.FTZ R109, R120, R119, R109 ;  /* 0x00000077786d7223 */ /* 0x000fe2000001006d */
[----:B------:R-:W-:Y:S01]  /*49d0*/  FFMA.FTZ R66, R117, R118, R66 ;  /* 0x0000007675427223 */ /* 0x000fe20000010042 */
[----:B------:R-:W-:Y:S01]  /*49e0*/  FADD.FTZ R116, R116, R119 ;  /* 0x0000007774747221 */ /* 0x000fe20000010000 */
[----:B------:R-:W-:Y:S01]  /*49f0*/  FADD.FTZ R67, R67, R118 ;  /* 0x0000007643437221 */ /* 0x000fe20000010000 */
[----:B------:R-:W-:Y:S01]  /*4a00*/  FFMA.FTZ R64, R122, R115, R109 ;  /* 0x000000737a407223 */ /* 0x000fe2000001006d */
[----:B------:R-:W-:Y:S01]  /*4a10*/  FFMA.FTZ R65, R121, R114, R66 ;  /* 0x0000007279417223 */ /* 0x000fe20000010042 */
[----:B------:R-:W-:Y:S01]  /*4a20*/  FADD.FTZ R66, R116, R115 ;  /* 0x0000007374427221 */ /* 0x000fe20000010000 */
[----:B0-----:R-:W-:Y:S01]  /*4a30*/  @!P0 FADD.FTZ R22, R22, R123 ;  /* 0x0000007b16168221 */ /* 0x001fe20000010000 */
[----:B------:R-:W-:Y:S01]  /*4a40*/  FADD.FTZ R67, R67, R114 ;  /* 0x0000007243437221 */ /* 0x000fe20000010000 */
[----:B------:R-:W-:Y:S01]  /*4a50*/  LEA R109, R77, UR5, 0x4 ;  /* 0x000000054d6d7c11 */ /* 0x000fe2000f8e20ff */
[----:B------:R-:W0:Y:S01]  /*4a60*/  LDC.64 R114, c[0x0][0x268] ;  /* 0x00009a00ff727b82 */ /* 0x000e220000000a00 */
[----:B-1----:R-:W-:Y:S01]  /*4a70*/  @!P0 FADD.FTZ R23, R23, R124 ;  /* 0x0000007c17178221 */ /* 0x002fe20000010000 */
[----:B------:R-:W1:Y:S01]  /*4a80*/  SHFL.DOWN PT, R123, R22, 0x4, 0x1f ;  /* 0x08801f00167b7f89 */ /* 0x000e6200000e0000 */
[----:B------:R-:W-:Y:S01]  /*4a90*/  ISETP.GT.AND P0, PT, R4, 0x1b, PT ;  /* 0x0000001b0400780c */ /* 0x000fe20003f04270 */
[----:B------:R-:W-:Y:S01]  /*4aa0*/  BSSY B0, `(.L_x_378) ;  /* 0x0000037000007945 */ /* 0x000fe20003800000 */
[----:B------:R-:W-:Y:S01]  /*4ab0*/  IMAD R108, R108, 0xe, R77 ;  /* 0x0000000e6c6c7824 */ /* 0x000fe200078e024d */
        /* <DEDUP_REMOVED lines=53> */
.L_x_379:
[----:B------:R-:W-:Y:S05]  /*4e10*/  BSYNC B0 ;  /* 0x0000000000007941 */ /* 0x000fea0003800000 */
.L_x_378:
        /* <DEDUP_REMOVED lines=161> */
.L_x_381:
[----:B------:R-:W-:Y:S05]  /*5830*/  BSYNC B0 ;  /* 0x0000000000007941 */ /* 0x000fea0003800000 */
.L_x_380:
        /* <DEDUP_REMOVED lines=16> */
.L_x_383:
[----:B------:R-:W-:Y:S05]  /*5940*/  BSYNC B0 ;  /* 0x0000000000007941 */ /* 0x000fea0003800000 */
.L_x_382:
        /* <DEDUP_REMOVED lines=63> */
.L_x_386:
[----:B-1----:R-:W2:Y:S04]  /*5d40*/  LDG.E.STRONG.GPU R58, desc[UR8][R24.64] ;  /* 0x00000008183a7981 */ /* 0x002ea8000c1ef900 */
[----:B--2---:R-:W-:Y:S01]  /*5d50*/  CCTL.IVALL ;  /* 0x00000000ff00798f */ /* 0x004fe20002000000 */
[----:B------:R-:W-:Y:S05]  /*5d60*/  YIELD ;  /* 0x0000000000007946 */ /* 0x000fea0003800000 */
[----:B------:R-:W-:-:S13]  /*5d70*/  ISETP.NE.AND P6, PT, R58, R65, PT ;  /* 0x000000413a00720c */ /* 0x000fda0003fc5270 */
[----:B------:R-:W-:Y:S05]  /*5d80*/  @P6 BRA `(.L_x_386) ;  /* 0xfffffffc00ec6947 */ /* 0x000fea000383ffff */
.L_x_385:
        /* <DEDUP_REMOVED lines=22> */
.L_x_390:
        /* <DEDUP_REMOVED lines=115> */
.L_x_389:
        /* <DEDUP_REMOVED lines=63> */
.L_x_391:
[----:B------:R-:W-:-:S04]  /*6a10*/  LOP3.LUT P6, RZ, R79, 0x1, RZ, 0xc0, !PT ;  /* 0x000000014fff7812 */ /* 0x000fc800078cc0ff */
[----:B------:R-:W-:-:S13]  /*6a20*/  ISETP.NE.OR P6, PT, R58, RZ, P6 ;  /* 0x000000ff3a00720c */ /* 0x000fda00037c5670 */
[----:B------:R-:W-:Y:S05]  /*6a30*/  @!P6 BRA `(.L_x_387) ;  /* 0x00000000007ce947 */ /* 0x000fea0003800000 */
.L_x_388:
        /* <DEDUP_REMOVED lines=31> */
.L_x_387:
        /* <DEDUP_REMOVED lines=10> */
.L_x_393:
[----:B------:R-:W-:Y:S05]  /*6cd0*/  BSYNC B0 ;  /* 0x0000000000007941 */ /* 0x000fea0003800000 */
.L_x_392:
        /* <DEDUP_REMOVED lines=17> */
.L_x_384:
[----:B------:R-:W0:Y:S01]  /*6df0*/  S2UR UR6, SR_CgaCtaId ;  /* 0x00000000000679c3 */ /* 0x000e220000008800 */
[----:B------:R-:W-:Y:S01]  /*6e00*/  UMOV UR5, 0x400 ;  /* 0x0000040000057882 */ /* 0x000fe20000000000 */
[----:B------:R-:W-:Y:S02]  /*6e10*/  ISETP.NE.AND P6, PT, RZ, UR10, PT ;  /* 0x0000000aff007c0c */ /* 0x000fe4000bfc5270 */
[----:B-1----:R-:W-:Y:S02]  /*6e20*/  SHF.R.U32.HI R58, RZ, 0x1, R77 ;  /* 0x00000001ff3a7819 */ /* 0x002fe4000001164d */
[----:B------:R-:W-:Y:S02]  /*6e30*/  SHF.L.U32 R105, R105, 0x10, RZ ;  /* 0x0000001069697819 */ /* 0x000fe400000006ff */
[----:B------:R-:W1:Y:S01]  /*6e40*/  LDC R60, c[0x0][0x2ac] ;  /* 0x0000ab00ff3c7b82 */ /* 0x000e620000000800 */
[----:B------:R-:W-:Y:S01]  /*6e50*/  SHF.L.U32 R61, R27, 0x10, RZ ;  /* 0x000000101b3d7819 */ /* 0x000fe200000006ff */
[----:B------:R-:W-:-:S04]  /*6e60*/  IMAD.WIDE.U32 R58, R58, -0x6db6db6d, RZ ;  /* 0x924924933a3a7825 */ /* 0x000fc800078e00ff */
[----:B------:R-:W-:Y:S01]  /*6e70*/  FADD.FTZ R62, -R20, R105 ;  /* 0x00000069143e7221 */ /* 0x000fe20000010100 */
[----:B------:R-:W-:Y:S02]  /*6e80*/  SHF.L.U32 R63, R104, 0x10, RZ ;  /* 0x00000010683f7819 */ /* 0x000fe400000006ff */
[----:B------:R-:W-:Y:S01]  /*6e90*/  SHF.L.U32 R26, R26, 0x10, RZ ;  /* 0x000000101a1a7819 */ /* 0x000fe200000006ff */
[----:B------:R-:W-:Y:S01]  /*6ea0*/  FMUL.FTZ R62, R62, R107 ;  /* 0x0000006b3e3e7220 */ /* 0x000fe20000410000 */
[----:B------:R-:W-:Y:S02]  /*6eb0*/  SHF.R.U32.HI R59, RZ, 0x2, R59 ;  /* 0x00000002ff3b7819 */ /* 0x000fe4000001163b */
[----:B------:R-:W-:Y:S01]  /*6ec0*/  SHF.L.U32 R57, R57, 0x10, RZ ;  /* 0x0000001039397819 */ /* 0x000fe200000006ff */
[----:B0-----:R-:W-:-:S09]  /*6ed0*/  ULEA UR5, UR6, UR5, 0x18 ;  /* 0x0000000506057291 */ /* 0x001fd2000f8ec03f */
[----:B------:R0:W-:Y:S01]  /*6ee0*/  @!P0 STS.64 [UR5+0x88], R22 ;  /* 0x00008816ff008988 */ /* 0x0001e20008000a05 */
[----:B------:R-:W-:Y:S01]  /*6ef0*/  BAR.SYNC.DEFER_BLOCKING 0x0 ;  /* 0x0000000000007b1d */ /* 0x000fe20000010000 */
[----:B0-----:R-:W-:Y:S01]  /*6f00*/  FADD.FTZ R22, -R20, R61 ;  /* 0x0000003d14167221 */ /* 0x001fe20000010100 */
[----:B------:R-:W-:-:S03]  /*6f10*/  SHF.L.U32 R61, R106, 0x10, RZ ;  /* 0x000000106a3d7819 */ /* 0x000fc600000006ff */
[----:B------:R-:W-:Y:S01]  /*6f20*/  FMUL.FTZ R65, R22, R107 ;  /* 0x0000006b16417220 */ /* 0x000fe20000410000 */
        /* <DEDUP_REMOVED lines=23> */
.L_x_394:
[----:B------:R-:W-:Y:S01]  /*70a0*/  LOP3.LUT P0, RZ, R79, 0x80, RZ, 0xc0, !PT ;  /* 0x000000804fff7812 */ /* 0x000fe2000780c0ff */
[----:B------:R-:W-:-:S12]  /*70b0*/  BSSY B0, `(.L_x_395) ;  /* 0x0000014000007945 */ /* 0x000fd80003800000 */
[----:B------:R-:W-:Y:S05]  /*70c0*/  @!P0 BRA `(.L_x_396) ;  /* 0x0000000000488947 */ /* 0x000fea0003800000 */
[----:B------:R-:W-:Y:S01]  /*70d0*/  ULDC.64 UR12, c[0x0][0x288] ;  /* 0x0000a200000c7ab9 */ /* 0x000fe20000000a00 */
[----:B------:R-:W-:Y:S01]  /*70e0*/  MOV R22, R110 ;  /* 0x0000006e00167202 */ /* 0x000fe20000000f00 */
[----:B------:R-:W-:Y:S01]  /*70f0*/  IMAD R25, R3, UR12, RZ ;  /* 0x0000000c03197c24 */ /* 0x000fe2000f8e02ff */
[----:B------:R-:W-:Y:S01]  /*7100*/  MOV R23, R113 ;  /* 0x0000007100177202 */ /* 0x000fe20000000f00 */
[C-C-:B------:R-:W-:Y:S01]  /*7110*/  FFMA.FTZ R62, R27.reuse, R62, R58.reuse ;  /* 0x0000003e1b3e7223 */ /* 0x140fe2000001003a */
[----:B------:R-:W-:Y:S01]  /*7120*/  FFMA.FTZ R65, R27, R65, R58 ;  /* 0x000000411b417223 */ /* 0x000fe2000001003a */
[C---:B------:R-:W-:Y:S02]  /*7130*/  IMAD R25, R76.reuse, UR13, R25 ;  /* 0x0000000d4c197c24 */ /* 0x040fe4000f8e0219 */
[----:B------:R-:W-:Y:S01]  /*7140*/  IMAD.WIDE.U32 R22, R76, UR12, R22 ;  /* 0x0000000c4c167c25 */ /* 0x000fe2000f8e0016 */
[----:B------:R-:W-:-:S03]  /*7150*/  ULDC.64 UR12, c[0x0][0x210] ;  /* 0x00008400000c7ab9 */ /* 0x000fc60000000a00 */
[----:B------:R-:W-:Y:S01]  /*7160*/  FFMA.FTZ R62, R63, R82, -R62 ;  /* 0x000000523f3e7223 */ /* 0x000fe2000001083e */
[----:B------:R-:W-:-:S03]  /*7170*/  IADD3 R25, R23, R25, RZ ;  /* 0x0000001917197210 */ /* 0x000fc60007ffe0ff */
[----:B------:R-:W-:Y:S01]  /*7180*/  FMUL.FTZ R23, R62, R107 ;  /* 0x0000006b3e177220 */ /* 0x000fe20000410000 */
[----:B------:R-:W-:-:S04]  /*7190*/  LEA R24, P0, R22, UR12, 0x1 ;  /* 0x0000000c16187c11 */ /* 0x000fc8000f8008ff */
[----:B------:R-:W-:Y:S01]  /*71a0*/  LEA.HI.X R25, R22, UR13, R25, 0x1, P0 ;  /* 0x0000000d16197c11 */ /* 0x000fe200080f0c19 */
[----:B------:R-:W-:-:S04]  /*71b0*/  FFMA.FTZ R22, R26, R21, -R65 ;  /* 0x000000151a167223 */ /* 0x000fc80000010841 */
[----:B------:R-:W-:-:S05]  /*71c0*/  FMUL.FTZ R22, R22, R107 ;  /* 0x0000006b16167220 */ /* 0x000fca0000410000 */
[----:B------:R-:W-:-:S05]  /*71d0*/  F2FP.BF16.F32.PACK_AB R23, R22, R23 ;  /* 0x000000171617723e */ /* 0x000fca00000010ff */
[----:B------:R0:W-:Y:S02]  /*71e0*/  STG.E desc[UR8][R24.64], R23 ;  /* 0x0000001718007986 */ /* 0x0001e4000c101908 */
.L_x_396:
[----:B------:R-:W-:Y:S05]  /*71f0*/  BSYNC B0 ;  /* 0x0000000000007941 */ /* 0x000fea0003800000 */
.L_x_395:
        /* <DEDUP_REMOVED lines=28> */
.L_x_397:
        /* <DEDUP_REMOVED lines=20> */
.L_x_399:
[----:B------:R-:W-:Y:S05]  /*7500*/  BSYNC B0 ;  /* 0x0000000000007941 */ /* 0x000fea0003800000 */
.L_x_398:
        /* <DEDUP_REMOVED lines=27> */
.L_x_400:
        /* <DEDUP_REMOVED lines=20> */
.L_x_402:
[----:B------:R-:W-:Y:S05]  /*7800*/  BSYNC B0 ;  /* 0x0000000000007941 */ /* 0x000fea0003800000 */
.L_x_401:
        /* <DEDUP_REMOVED lines=27> */
.L_x_403:
        /* <DEDUP_REMOVED lines=23> */
.L_x_405:
[----:B------:R-:W-:Y:S05]  /*7b30*/  BSYNC B0 ;  /* 0x0000000000007941 */ /* 0x000fea0003800000 */
.L_x_404:
        /* <DEDUP_REMOVED lines=28> */
.L_x_406:
        /* <DEDUP_REMOVED lines=23> */
.L_x_408:
[----:B------:R-:W-:Y:S05]  /*7e70*/  BSYNC B0 ;  /* 0x0000000000007941 */ /* 0x000fea0003800000 */
.L_x_407:
        /* <DEDUP_REMOVED lines=28> */
.L_x_409:
        /* <DEDUP_REMOVED lines=23> */
.L_x_411:
[----:B------:R-:W-:Y:S05]  /*81b0*/  BSYNC B0 ;  /* 0x0000000000007941 */ /* 0x000fea0003800000 */
.L_x_410:
        /* <DEDUP_REMOVED lines=28> */
.L_x_412:
        /* <DEDUP_REMOVED lines=23> */
.L_x_414:
[----:B------:R-:W-:Y:S05]  /*84f0*/  BSYNC B0 ;  /* 0x0000000000007941 */ /* 0x000fea0003800000 */
.L_x_413:
        /* <DEDUP_REMOVED lines=28> */
.L_x_415:
        /* <DEDUP_REMOVED lines=23> */
.L_x_417:
[----:B------:R-:W-:Y:S05]  /*8830*/  BSYNC B0 ;  /* 0x0000000000007941 */ /* 0x000fea0003800000 */
.L_x_416:
        /* <DEDUP_REMOVED lines=28> */
.L_x_418:
        /* <DEDUP_REMOVED lines=23> */
.L_x_420:
[----:B------:R-:W-:Y:S05]  /*8b70*/  BSYNC B0 ;  /* 0x0000000000007941 */ /* 0x000fea0003800000 */
.L_x_419:
        /* <DEDUP_REMOVED lines=28> */
.L_x_421:
        /* <DEDUP_REMOVED lines=22> */
.L_x_423:
[----:B------:R-:W-:Y:S05]  /*8ea0*/  BSYNC B0 ;  /* 0x0000000000007941 */ /* 0x000fea0003800000 */
.L_x_422:
        /* <DEDUP_REMOVED lines=27> */
.L_x_424:
        /* <DEDUP_REMOVED lines=22> */
.L_x_426:
[----:B------:R-:W-:Y:S05]  /*91c0*/  BSYNC B0 ;  /* 0x0000000000007941 */ /* 0x000fea0003800000 */
.L_x_425:
        /* <DEDUP_REMOVED lines=27> */
.L_x_427:
        /* <DEDUP_REMOVED lines=22> */
.L_x_429:
[----:B------:R-:W-:Y:S05]  /*94e0*/  BSYNC B0 ;  /* 0x0000000000007941 */ /* 0x000fea0003800000 */
.L_x_428:
[----:B------:R-:W-:Y:S01]  /*94f0*/  SHF.L.U32 R35, R35, 0x10, RZ ;  /* 0x0000001023237819 */ /* 0x000fe200000006ff */
[C---:B------:R-:W-:Y:S01]  /*9500*/  FADD.FTZ R24, -R20.reuse, R43 ;  /* 0x0000002b14187221 */ /* 0x040fe20000010100 */
[----:B------:R-:W-:Y:S01]  /*9510*/  IADD3 R40, R59, 0x180, RZ ;  /* 0x000001803b287810 */ /* 0x000fe20007ffe0ff */
[----:B------:R-:W-:Y:S01]  /*9520*/  ULDC.64 UR12, c[0x0][0x290] ;  /* 0x0000a400000c7ab9 */ /* 0x000fe20000000a00 */
[----:B------:R-:W-:Y:S01]  /*9530*/  SHF.L.U32 R13, R13, 0x10, RZ ;  /* 0x000000100d0d7819 */ /* 0x000fe200000006ff */
[----:B0-----:R-:W-:Y:S01]  /*9540*/  FADD.FTZ R22, -R20, R35 ;  /* 0x0000002314167221 */ /* 0x001fe20000010100 */
        /* <DEDUP_REMOVED lines=23> */
.L_x_430:
        /* <DEDUP_REMOVED lines=27> */
.L_x_432:
[----:B------:R-:W-:Y:S05]  /*9870*/  BSYNC B0 ;  /* 0x0000000000007941 */ /* 0x000fea0003800000 */
.L_x_431:
        /* <DEDUP_REMOVED lines=27> */
.L_x_433:
        /* <DEDUP_REMOVED lines=27> */
.L_x_435:
[----:B------:R-:W-:Y:S05]  /*9be0*/  BSYNC B0 ;  /* 0x0000000000007941 */ /* 0x000fea0003800000 */
.L_x_434:
        /* <DEDUP_REMOVED lines=27> */
.L_x_436:
        /* <DEDUP_REMOVED lines=29> */
.L_x_438:
[----:B------:R-:W-:Y:S05]  /*9f70*/  BSYNC B0 ;  /* 0x0000000000007941 */ /* 0x000fea0003800000 */
.L_x_437:
        /* <DEDUP_REMOVED lines=25> */
.L_x_439:
        /* <DEDUP_REMOVED lines=23> */
.L_x_441:
[----:B------:R-:W-:Y:S05]  /*a280*/  BSYNC B0 ;  /* 0x0000000000007941 */ /* 0x000fea0003800000 */
.L_x_440:
[----:B------:R-:W-:Y:S02]  /*a290*/  IADD3 R70, R9, R70, RZ ;  /* 0x0000004609467210 */ /* 0x000fe40007ffe0ff */
[----:B------:R-:W-:Y:S02]  /*a2a0*/  IADD3 R69, R69, 0x1, RZ ;  /* 0x0000000145457810 */ /* 0x000fe40007ffe0ff */
[----:B------:R-:W-:-:S13]  /*a2b0*/  ISETP.GE.AND P0, PT, R70, UR4, PT ;  /* 0x0000000446007c0c */ /* 0x000fda000bf06270 */
[----:B------:R-:W-:Y:S05]  /*a2c0*/  @!P0 BRA `(.L_x_442) ;  /* 0xffffff6400048947 */ /* 0x000fea000383ffff */
.L_x_359:
        /* <DEDUP_REMOVED lines=23> */
.L_x_444:
[----:B------:R-:W-:Y:S05]  /*a440*/  BSYNC B0 ;  /* 0x0000000000007941 */ /* 0x000fea0003800000 */
.L_x_443:
[----:B------:R-:W-:Y:S05]  /*a450*/  @P0 EXIT ;  /* 0x000000000000094d */ /* 0x000fea0003800000 */
[----:B------:R-:W-:Y:S05]  /*a460*/  @P2 BRA `(.L_x_445) ;  /* 0x0000000000202947 */ /* 0x000fea0003800000 */
[----:B------:R-:W-:-:S05]  /*a470*/  IMAD R0, R6, R7, RZ ;  /* 0x0000000706007224 */ /* 0x000fca00078e02ff */
[----:B------:R-:W-:-:S13]  /*a480*/  ISETP.NE.AND P0, PT, R0, -0x1, PT ;  /* 0xffffffff0000780c */ /* 0x000fda0003f05270 */
[----:B------:R-:W-:Y:S05]  /*a490*/  @!P0 BRA `(.L_x_445) ;  /* 0x0000000000148947 */ /* 0x000fea0003800000 */
.L_x_446:
[----:B-1----:R-:W2:Y:S04]  /*a4a0*/  LDG.E.STRONG.GPU R5, desc[UR8][R2.64] ;  /* 0x0000000802057981 */ /* 0x002ea8000c1ef900 */
[----:B--2---:R-:W-:Y:S01]  /*a4b0*/  CCTL.IVALL ;  /* 0x00000000ff00798f */ /* 0x004fe20002000000 */
[----:B------:R-:W-:Y:S05]  /*a4c0*/  YIELD ;  /* 0x0000000000007946 */ /* 0x000fea0003800000 */
[----:B------:R-:W-:-:S13]  /*a4d0*/  ISETP.NE.AND P0, PT, R5, R0, PT ;  /* 0x000000000500720c */ /* 0x000fda0003f05270 */
[----:B------:R-:W-:Y:S05]  /*a4e0*/  @P0 BRA `(.L_x_446) ;  /* 0xfffffffc00ec0947 */ /* 0x000fea000383ffff */
.L_x_445:
        /* <DEDUP_REMOVED lines=24> */
.L_x_447:
        /* <DEDUP_REMOVED lines=25> */
.L_x_448:
        /* <DEDUP_REMOVED lines=16> */
.L_x_3258:


//--------------------- .text._Z35group_norm_nhwc_bwd_one_pass_kernelI11Bf16IOFp16WLi64ELi28ELi448EEv26Group_norm_nhwc_bwd_params --------------------------
	.section	.text._Z35group_norm_nhwc_bwd_one_pass_kernelI11Bf16IOFp16WLi64ELi28ELi448EEv26Group_norm_nhwc_bwd_params,"ax",@progbits
	.align	128
        .global         _Z35group_norm_nhwc_bwd_one_pass_kernelI11Bf16IOFp16WLi64ELi28ELi448EEv26Group_norm_nhwc_bwd_params
        .type           _Z35group_norm_nhwc_bwd_one_pass_kernelI11Bf16IOFp16WLi64ELi28ELi448EEv26Group_norm_nhwc_bwd_params,@function
        .size           _Z35group_norm_nhwc_bwd_one_pass_kernelI11Bf16IOFp16WLi64ELi28ELi448EEv26Group_norm_nhwc_bwd_params,(.L_x_3259 - _Z35group_norm_nhwc_bwd_one_pass_kernelI11Bf16IOFp16WLi64ELi28ELi448EEv26Group_norm_nhwc_bwd_params)
        .other          _Z35group_norm_nhwc_bwd_one_pass_kernelI11Bf16IOFp16WLi64ELi28ELi448EEv26Group_norm_nhwc_bwd_params,@"STO_CUDA_ENTRY STV_DEFAULT"
_Z35group_norm_nhwc_bwd_one_pass_kernelI11Bf16IOFp16WLi64ELi28ELi448EEv26Group_norm_nhwc_bwd_params:
.text._Z35group_norm_nhwc_bwd_one_pass_kernelI11Bf16IOFp16WLi64ELi28ELi448EEv26Group_norm_nhwc_bwd_params:
        /* <DEDUP_REMOVED lines=49> */
.L_x_476:
        /* <DEDUP_REMOVED lines=120> */
[----:B--2---:R-:W-:-:S02]  /*0a90*/  HADD2.F32 R23, -RZ, R23.H0_H0 ;  /* 0x20000017ff177230 */ /* 0x004fc40000004100 */
[----:B---3--:R-:W-:Y:S02]  /*0aa0*/  HADD2.F32 R4, -RZ, R4.H0_H0 ;  /* 0x20000004ff047230 */ /* 0x008fe40000004100 */
[----:B----4-:R-:W-:Y:S02]  /*0ab0*/  @P0 HADD2.F32 R20, -RZ, R13.H0_H0 ;  /* 0x2000000dff140230 */ /* 0x010fe40000004100 */
[----:B------:R-:W-:-:S07]  /*0ac0*/  @P0 HADD2.F32 R21, -RZ, R12.H0_H0 ;  /* 0x2000000cff150230 */ /* 0x000fce0000004100 */
.L_x_451:
[----:B------:R-:W-:Y:S05]  /*0ad0*/  BSYNC B0 ;  /* 0x0000000000007941 */ /* 0x000fea0003800000 */
.L_x_450:
        /* <DEDUP_REMOVED lines=26> */
.L_x_452:
        /* <DEDUP_REMOVED lines=35> */
.L_x_453:
        /* <DEDUP_REMOVED lines=88> */
.L_x_455:
[----:B------:R-:W-:Y:S05]  /*1430*/  BSYNC B0 ;  /* 0x0000000000007941 */ /* 0x000fea0003800000 */
.L_x_454:
        /* <DEDUP_REMOVED lines=158> */
.L_x_457:
[----:B------:R-:W-:Y:S05]  /*1e20*/  BSYNC B0 ;  /* 0x0000000000007941 */ /* 0x000fea0003800000 */
.L_x_456:
        /* <DEDUP_REMOVED lines=21> */
.L_x_459:
[----:B------:R-:W-:Y:S05]  /*1f80*/  BSYNC B0 ;  /* 0x0000000000007941 */ /* 0x000fea0003800000 */
.L_x_458:
        /* <DEDUP_REMOVED lines=37> */
.L_x_462:
[----:B------:R-:W2:Y:S04]  /*21e0*/  LDG.E.STRONG.GPU R17, desc[UR14][R8.64] ;  /* 0x0000000e08117981 */ /* 0x000ea8000c1ef900 */
[----:B--2---:R-:W-:Y:S01]  /*21f0*/  CCTL.IVALL ;  /* 0x00000000ff00798f */ /* 0x004fe20002000000 */
[----:B------:R-:W-:Y:S05]  /*2200*/  YIELD ;  /* 0x0000000000007946 */ /* 0x000fea0003800000 */
[----:B------:R-:W-:-:S13]  /*2210*/  ISETP.NE.AND P0, PT, R17, R31, PT ;  /* 0x0000001f1100720c */ /* 0x000fda0003f05270 */
[----:B------:R-:W-:Y:S05]  /*2220*/  @P0 BRA `(.L_x_462) ;  /* 0xfffffffc00ec0947 */ /* 0x000fea000383ffff */
.L_x_461:
        /* <DEDUP_REMOVED lines=17> */
.L_x_466:
        /* <DEDUP_REMOVED lines=115> */
.L_x_465:
        /* <DEDUP_REMOVED lines=61> */
.L_x_467:
[----:B------:R-:W-:-:S13]  /*2e40*/  ISETP.NE.OR P0, PT, R17, RZ, P0 ;  /* 0x000000ff1100720c */ /* 0x000fda0000705670 */
[----:B------:R-:W-:Y:S05]  /*2e50*/  @!P0 BRA `(.L_x_463) ;  /* 0x00000000007c8947 */ /* 0x000fea0003800000 */
.L_x_464:
        /* <DEDUP_REMOVED lines=31> */
.L_x_463:
        /* <DEDUP_REMOVED lines=11> */
.L_x_469:
[----:B------:R-:W-:Y:S05]  /*3100*/  BSYNC B0 ;  /* 0x0000000000007941 */ /* 0x000fea0003800000 */
.L_x_468:
        /* <DEDUP_REMOVED lines=16> */
.L_x_460:
        /* <DEDUP_REMOVED lines=40> */
.L_x_470:
        /* <DEDUP_REMOVED lines=20> */
.L_x_472:
[----:B------:R-:W-:Y:S05]  /*35d0*/  BSYNC B0 ;  /* 0x0000000000007941 */ /* 0x000fea0003800000 */
.L_x_471:
        /* <DEDUP_REMOVED lines=23> */
.L_x_473:
        /* <DEDUP_REMOVED lines=23> */
.L_x_475:
[----:B------:R-:W-:Y:S05]  /*38c0*/  BSYNC B0 ;  /* 0x0000000000007941 */ /* 0x000fea0003800000 */
.L_x_474:
[----:B------:R-:W-:Y:S01]  /*38d0*/  ULDC UR8, c[0x0][0x10] ;  /* 0x0000040000087ab9 */ /* 0x000fe20000000800 */
[----:B------:R-:W-:Y:S02]  /*38e0*/  UIADD3 UR4, UR4, 0x1, URZ ;  /* 0x0000000104047890 */ /* 0x000fe4000fffe03f */
[----:B------:R-:W-:-:S04]  /*38f0*/  UIADD3 UR7, UR8, UR7, URZ ;  /* 0x0000000708077290 */ /* 0x000fc8000fffe03f */
[----:B------:R-:W-:-:S06]  /*3900*/  UISETP.GE.AND UP0, UPT, UR7, UR5, UPT ;  /* 0x000000050700728c */ /* 0x000fcc000bf06270 */
[----:B------:R-:W-:-:S13]  /*3910*/  PLOP3.LUT P0, PT, PT, PT, UP0, 0x80, 0x0 ;  /* 0x000000000000781c */ /* 0x000fda0003f0f008 */
[----:B------:R-:W-:Y:S05]  /*3920*/  @!P0 BRA `(.L_x_476) ;  /* 0xffffffc800788947 */ /* 0x000fea000383ffff */
.L_x_449:
        /* <DEDUP_REMOVED lines=19> */
.L_x_478:
[----:B------:R-:W-:Y:S05]  /*3a60*/  BSYNC B0 ;  /* 0x0000000000007941 */ /* 0x000fea0003800000 */
.L_x_477:
        /* <DEDUP_REMOVED lines=11> */
.L_x_480:
[----:B------:R-:W2:Y:S04]  /*3b20*/  LDG.E.STRONG.GPU R5, desc[UR14][R2.64] ;  /* 0x0000000e02057981 */ /* 0x000ea8000c1ef900 */
[----:B--2---:R-:W-:Y:S01]  /*3b30*/  CCTL.IVALL ;  /* 0x00000000ff00798f */ /* 0x004fe20002000000 */
[----:B------:R-:W-:Y:S05]  /*3b40*/  YIELD ;  /* 0x0000000000007946 */ /* 0x000fea0003800000 */
[----:B------:R-:W-:-:S13]  /*3b50*/  ISETP.NE.AND P0, PT, R5, R0, PT ;  /* 0x000000000500720c */ /* 0x000fda0003f05270 */
[----:B------:R-:W-:Y:S05]  /*3b60*/  @P0 BRA `(.L_x_480) ;  /* 0xfffffffc00ec0947 */ /* 0x000fea000383ffff */
.L_x_479:
        /* <DEDUP_REMOVED lines=24> */
.L_x_481:
        /* <DEDUP_REMOVED lines=19> */
[----:B--2---:R-:W-:Y:S02]  /*3e20*/  F2FP.F16.F32.PACK_AB R3, R16, R3 ;  /* 0x000000031003723e */ /* 0x004fe400000000ff */
[----:B---3--:R-:W-:-:S03]  /*3e30*/  F2FP.F16.F32.PACK_AB R23, R21, R18 ;  /* 0x000000121517723e */ /* 0x008fc600000000ff */
[----:B------:R2:W-:Y:S04]  /*3e40*/  STG.E desc[UR14][R10.64], R3 ;  /* 0x000000030a007986 */ /* 0x0005e8000c10190e */
[----:B------:R2:W-:Y:S02]  /*3e50*/  STG.E desc[UR14][R12.64], R23 ;  /* 0x000000170c007986 */ /* 0x0005e4000c10190e */
[----:B------:R-:W-:Y:S05]  /*3e60*/  @P0 BRA `(.L_x_481) ;  /* 0xfffffffc00a00947 */ /* 0x000fea000383ffff */
[----:B------:R-:W-:Y:S05]  /*3e70*/  EXIT ;  /* 0x000000000000794d */ /* 0x000fea0003800000 */
.L_x_482:
        /* <DEDUP_REMOVED lines=16> */
.L_x_3259:


//--------------------- .text._Z35group_norm_nhwc_bwd_one_pass_kernelI11Bf16IOFp16WLi128ELi28ELi448EEv26Group_norm_nhwc_bwd_params --------------------------
	.section	.text._Z35group_norm_nhwc_bwd_one_pass_kernelI11Bf16IOFp16WLi128ELi28ELi448EEv26Group_norm_nhwc_bwd_params,"ax",@progbits
	.align	128
        .global         _Z35group_norm_nhwc_bwd_one_pass_kernelI11Bf16IOFp16WLi128ELi28ELi448EEv26Group_norm_nhwc_bwd_params
        .type           _Z35group_norm_nhwc_bwd_one_pass_kernelI11Bf16IOFp16WLi128ELi28ELi448EEv26Group_norm_nhwc_bwd_params,@function
        .size           _Z35group_norm_nhwc_bwd_one_pass_kernelI11Bf16IOFp16WLi128ELi28ELi448EEv26Group_norm_nhwc_bwd_params,(.L_x_3260 - _Z35group_norm_nhwc_bwd_one_pass_kernelI11Bf16IOFp16WLi128ELi28ELi448EEv26Group_norm_nhwc_bwd_params)
        .other          _Z35group_norm_nhwc_bwd_one_pass_kernelI11Bf16IOFp16WLi128ELi28ELi448EEv26Group_norm_nhwc_bwd_params,@"STO_CUDA_ENTRY STV_DEFAULT"
_Z35group_norm_nhwc_bwd_one_pass_kernelI11Bf16IOFp16WLi128ELi28ELi448EEv26Group_norm_nhwc_bwd_params:
.text._Z35group_norm_nhwc_bwd_one_pass_kernelI11Bf16IOFp16WLi128ELi28ELi448EEv26Group_norm_nhwc_bwd_params:
        /* <DEDUP_REMOVED lines=59> */
.L_x_518:
        /* <DEDUP_REMOVED lines=166> */
.L_x_485:
[----:B------:R-:W-:Y:S05]  /*0e10*/  BSYNC B0 ;  /* 0x0000000000007941 */ /* 0x000fea0003800000 */
.L_x_484:
        /* <DEDUP_REMOVED lines=37> */
.L_x_486:
        /* <DEDUP_REMOVED lines=26> */
.L_x_487:
        /* <DEDUP_REMOVED lines=36> */
.L_x_488:
        /* <DEDUP_REMOVED lines=34> */
.L_x_489:
        /* <DEDUP_REMOVED lines=98> */
.L_x_491:
[----:B------:R-:W-:Y:S05]  /*1c90*/  BSYNC B0 ;  /* 0x0000000000007941 */ /* 0x000fea0003800000 */
.L_x_490:
        /* <DEDUP_REMOVED lines=158> */
.L_x_493:
[----:B------:R-:W-:Y:S05]  /*2680*/  BSYNC B0 ;  /* 0x0000000000007941 */ /* 0x000fea0003800000 */
.L_x_492:
        /* <DEDUP_REMOVED lines=20> */
.L_x_495:
[----:B------:R-:W-:Y:S05]  /*27d0*/  BSYNC B0 ;  /* 0x0000000000007941 */ /* 0x000fea0003800000 */
.L_x_494:
        /* <DEDUP_REMOVED lines=37> */
.L_x_498:
[----:B--2---:R-:W2:Y:S04]  /*2a30*/  LDG.E.STRONG.GPU R18, desc[UR14][R16.64] ;  /* 0x0000000e10127981 */ /* 0x004ea8000c1ef900 */
[----:B--2---:R-:W-:Y:S01]  /*2a40*/  CCTL.IVALL ;  /* 0x00000000ff00798f */ /* 0x004fe20002000000 */
[----:B------:R-:W-:Y:S05]  /*2a50*/  YIELD ;  /* 0x0000000000007946 */ /* 0x000fea0003800000 */
[----:B------:R-:W-:-:S13]  /*2a60*/  ISETP.NE.AND P0, PT, R18, R31, PT ;  /* 0x0000001f1200720c */ /* 0x000fda0003f05270 */
[----:B------:R-:W-:Y:S05]  /*2a70*/  @P0 BRA `(.L_x_498) ;  /* 0xfffffffc00ec0947 */ /* 0x000fea000383ffff */
.L_x_497:
        /* <DEDUP_REMOVED lines=16> */
.L_x_502:
        /* <DEDUP_REMOVED lines=115> */
.L_x_501:
        /* <DEDUP_REMOVED lines=61> */
.L_x_503:
[----:B------:R-:W-:-:S13]  /*3680*/  ISETP.NE.OR P0, PT, R30, RZ, P0 ;  /* 0x000000ff1e00720c */ /* 0x000fda0000705670 */
[----:B------:R-:W-:Y:S05]  /*3690*/  @!P0 BRA `(.L_x_499) ;  /* 0x00000000007c8947 */ /* 0x000fea0003800000 */
.L_x_500:
        /* <DEDUP_REMOVED lines=31> */
.L_x_499:
        /* <DEDUP_REMOVED lines=11> */
.L_x_505:
[----:B------:R-:W-:Y:S05]  /*3940*/  BSYNC B0 ;  /* 0x0000000000007941 */ /* 0x000fea0003800000 */
.L_x_504:
        /* <DEDUP_REMOVED lines=16> */
.L_x_496:
        /* <DEDUP_REMOVED lines=52> */
.L_x_506:
        /* <DEDUP_REMOVED lines=20> */
.L_x_508:
[----:B------:R-:W-:Y:S05]  /*3ed0*/  BSYNC B0 ;  /* 0x0000000000007941 */ /* 0x000fea0003800000 */
.L_x_507:
        /* <DEDUP_REMOVED lines=25> */
.L_x_509:
        /* <DEDUP_REMOVED lines=20> */
.L_x_511:
[----:B------:R-:W-:Y:S05]  /*41b0*/  BSYNC B0 ;  /* 0x0000000000007941 */ /* 0x000fea0003800000 */
.L_x_510:
        /* <DEDUP_REMOVED lines=31> */
.L_x_512:
        /* <DEDUP_REMOVED lines=20> */
.L_x_514:
[----:B------:R-:W-:Y:S05]  /*44f0*/  BSYNC B0 ;  /* 0x0000000000007941 */ /* 0x000fea0003800000 */
.L_x_513:
        /* <DEDUP_REMOVED lines=25> */
.L_x_515:
        /* <DEDUP_REMOVED lines=19> */
.L_x_517:
[----:B------:R-:W-:Y:S05]  /*47c0*/  BSYNC B0 ;  /* 0x0000000000007941 */ /* 0x000fea0003800000 */
.L_x_516:
[----:B------:R-:W-:Y:S02]  /*47d0*/  IADD3 R44, R3, R44, RZ ;  /* 0x0000002c032c7210 */ /* 0x000fe40007ffe0ff */
[----:B------:R-:W-:Y:S02]  /*47e0*/  IADD3 R45, R45, 0x1, RZ ;  /* 0x000000012d2d7810 */ /* 0x000fe40007ffe0ff */
[----:B------:R-:W-:-:S13]  /*47f0*/  ISETP.GE.AND P0, PT, R44, UR4, PT ;  /* 0x000000042c007c0c */ /* 0x000fda000bf06270 */
[----:B------:R-:W-:Y:S05]  /*4800*/  @!P0 BRA `(.L_x_518) ;  /* 0xffffffb800e88947 */ /* 0x000fea000383ffff */
.L_x_483:
        /* <DEDUP_REMOVED lines=23> */
.L_x_520:
[----:B------:R-:W-:Y:S05]  /*4980*/  BSYNC B0 ;  /* 0x0000000000007941 */ /* 0x000fea0003800000 */
.L_x_519:
[----:B------:R-:W-:Y:S05]  /*4990*/  @P0 EXIT ;  /* 0x000000000000094d */ /* 0x000fea0003800000 */
[----:B------:R-:W-:Y:S05]  /*49a0*/  @P2 BRA `(.L_x_521) ;  /* 0x0000000000202947 */ /* 0x000fea0003800000 */
[----:B------:R-:W-:-:S05]  /*49b0*/  IMAD R0, R6, R7, RZ ;  /* 0x0000000706007224 */ /* 0x000fca00078e02ff */
[----:B------:R-:W-:-:S13]  /*49c0*/  ISETP.NE.AND P0, PT, R0, -0x1, PT ;  /* 0xffffffff0000780c */ /* 0x000fda0003f05270 */
[----:B------:R-:W-:Y:S05]  /*49d0*/  @!P0 BRA `(.L_x_521) ;  /* 0x0000000000148947 */ /* 0x000fea0003800000 */
.L_x_522:
[----:B0-----:R-:W4:Y:S04]  /*49e0*/  LDG.E.STRONG.GPU R5, desc[UR14][R2.64] ;  /* 0x0000000e02057981 */ /* 0x001f28000c1ef900 */
[----:B----4-:R-:W-:Y:S01]  /*49f0*/  CCTL.IVALL ;  /* 0x00000000ff00798f */ /* 0x010fe20002000000 */
[----:B------:R-:W-:Y:S05]  /*4a00*/  YIELD ;  /* 0x0000000000007946 */ /* 0x000fea0003800000 */
[----:B------:R-:W-:-:S13]  /*4a10*/  ISETP.NE.AND P0, PT, R5, R0, PT ;  /* 0x000000000500720c */ /* 0x000fda0003f05270 */
[----:B------:R-:W-:Y:S05]  /*4a20*/  @P0 BRA `(.L_x_522) ;  /* 0xfffffffc00ec0947 */ /* 0x000fea000383ffff */
.L_x_521:
        /* <DEDUP_REMOVED lines=24> */
.L_x_523:
        /* <DEDUP_REMOVED lines=17> */
[----:B--2---:R-:W-:Y:S02]  /*4cc0*/  F2FP.F16.F32.PACK_AB R19, R9, R0 ;  /* 0x000000000913723e */ /* 0x004fe400000000ff */
[----:B------:R-:W-:Y:S02]  /*4cd0*/  SHF.R.S32.HI R0, RZ, 0x1f, R52 ;  /* 0x0000001fff007819 */ /* 0x000fe40000011434 */
[----:B---3--:R-:W-:Y:S01]  /*4ce0*/  F2FP.F16.F32.PACK_AB R21, R13, R10 ;  /* 0x0000000a0d15723e */ /* 0x008fe200000000ff */
[----:B------:R2:W-:Y:S04]  /*4cf0*/  STG.E desc[UR14][R2.64], R19 ;  /* 0x0000001302007986 */ /* 0x0005e8000c10190e */
[----:B------:R2:W-:Y:S01]  /*4d00*/  STG.E desc[UR14][R4.64], R21 ;  /* 0x0000001504007986 */ /* 0x0005e2000c10190e */
[----:B------:R-:W-:-:S13]  /*4d10*/  ISETP.GT.AND.EX P0, PT, R27, R0, PT, P0 ;  /* 0x000000001b00720c */ /* 0x000fda0003f04300 */
[----:B--2---:R-:W-:Y:S05]  /*4d20*/  @P0 BRA `(.L_x_523) ;  /* 0xfffffffc00a00947 */ /* 0x004fea000383ffff */
[----:B------:R-:W-:Y:S05]  /*4d30*/  EXIT ;  /* 0x000000000000794d */ /* 0x000fea0003800000 */
.L_x_524:
        /* <DEDUP_REMOVED lines=12> */
.L_x_3260:


//--------------------- .text._Z35group_norm_nhwc_bwd_one_pass_kernelI11Bf16IOFp16WLi256ELi28ELi448EEv26Group_norm_nhwc_bwd_params --------------------------
	.section	.text._Z35group_norm_nhwc_bwd_one_pass_kernelI11Bf16IOFp16WLi256ELi28ELi448EEv26Group_norm_nhwc_bwd_params,"ax",@progbits
	.align	128
        .global         _Z35group_norm_nhwc_bwd_one_pass_kernelI11Bf16IOFp16WLi256ELi28ELi448EEv26Group_norm_nhwc_bwd_params
        .type           _Z35group_norm_nhwc_bwd_one_pass_kernelI11Bf16IOFp16WLi256ELi28ELi448EEv26Group_norm_nhwc_bwd_params,@function
        .size           _Z35group_norm_nhwc_bwd_one_pass_kernelI11Bf16IOFp16WLi256ELi28ELi448EEv26Group_norm_nhwc_bwd_params,(.L_x_3261 - _Z35group_norm_nhwc_bwd_one_pass_kernelI11Bf16IOFp16WLi256ELi28ELi448EEv26Group_norm_nhwc_bwd_params)
        .other          _Z35group_norm_nhwc_bwd_one_pass_kernelI11Bf16IOFp16WLi256ELi28ELi448EEv26Group_norm_nhwc_bwd_params,@"STO_CUDA_ENTRY STV_DEFAULT"
_Z35group_norm_nhwc_bwd_one_pass_kernelI11Bf16IOFp16WLi256ELi28ELi448EEv26Group_norm_nhwc_bwd_params:
.text._Z35group_norm_nhwc_bwd_one_pass_kernelI11Bf16IOFp16WLi256ELi28ELi448EEv26Group_norm_nhwc_bwd_params:
        /* <DEDUP_REMOVED lines=72> */
.L_x_576:
        /* <DEDUP_REMOVED lines=247> */
[----:B--2---:R-:W-:Y:S02]  /*13f0*/  @P0 HADD2.F32 R4, -RZ, R18.H0_H0 ;  /* 0x20000012ff040230 */ /* 0x004fe40000004100 */
[----:B---3--:R-:W-:Y:S02]  /*1400*/  @P0 HADD2.F32 R5, -RZ, R17.H0_H0 ;  /* 0x20000011ff050230 */ /* 0x008fe40000004100 */
[----:B----4-:R-:W-:Y:S02]  /*1410*/  HADD2.F32 R3, -RZ, R3.H0_H0 ;  /* 0x20000003ff037230 */ /* 0x010fe40000004100 */
[----:B------:R-:W-:-:S07]  /*1420*/  HADD2.F32 R6, -RZ, R16.H0_H0 ;  /* 0x20000010ff067230 */ /* 0x000fce0000004100 */
.L_x_527:
[----:B------:R-:W-:Y:S05]  /*1430*/  BSYNC B0 ;  /* 0x0000000000007941 */ /* 0x000fea0003800000 */
.L_x_526:
        /* <DEDUP_REMOVED lines=31> */
.L_x_528:
        /* <DEDUP_REMOVED lines=36> */
.L_x_529:
        /* <DEDUP_REMOVED lines=43> */
.L_x_530:
        /* <DEDUP_REMOVED lines=34> */
.L_x_531:
        /* <DEDUP_REMOVED lines=36> */
.L_x_532:
        /* <DEDUP_REMOVED lines=34> */
.L_x_533:
        /* <DEDUP_REMOVED lines=37> */
.L_x_534:
        /* <DEDUP_REMOVED lines=36> */
.L_x_535:
        /* <DEDUP_REMOVED lines=98> */
.L_x_537:
[----:B------:R-:W-:Y:S05]  /*2c50*/  BSYNC B0 ;  /* 0x0000000000007941 */ /* 0x000fea0003800000 */
.L_x_536:
        /* <DEDUP_REMOVED lines=161> */
.L_x_539:
[----:B------:R-:W-:Y:S05]  /*3670*/  BSYNC B0 ;  /* 0x0000000000007941 */ /* 0x000fea0003800000 */
.L_x_538:
        /* <DEDUP_REMOVED lines=20> */
.L_x_541:
[----:B------:R-:W-:Y:S05]  /*37c0*/  BSYNC B0 ;  /* 0x0000000000007941 */ /* 0x000fea0003800000 */
.L_x_540:
        /* <DEDUP_REMOVED lines=50> */
.L_x_544:
[----:B------:R-:W2:Y:S04]  /*3af0*/  LDG.E.STRONG.GPU R20, desc[UR14][R24.64] ;  /* 0x0000000e18147981 */ /* 0x000ea8000c1ef900 */
[----:B--2---:R-:W-:Y:S01]  /*3b00*/  CCTL.IVALL ;  /* 0x00000000ff00798f */ /* 0x004fe20002000000 */
[----:B------:R-:W-:Y:S05]  /*3b10*/  YIELD ;  /* 0x0000000000007946 */ /* 0x000fea0003800000 */
[----:B------:R-:W-:-:S13]  /*3b20*/  ISETP.NE.AND P6, PT, R20, R19, PT ;  /* 0x000000131400720c */ /* 0x000fda0003fc5270 */
[----:B------:R-:W-:Y:S05]  /*3b30*/  @P6 BRA `(.L_x_544) ;  /* 0xfffffffc00ec6947 */ /* 0x000fea000383ffff */
.L_x_543:
        /* <DEDUP_REMOVED lines=23> */
.L_x_548:
        /* <DEDUP_REMOVED lines=115> */
.L_x_547:
        /* <DEDUP_REMOVED lines=63> */
.L_x_549:
[----:B------:R-:W-:-:S04]  /*47d0*/  LOP3.LUT P6, RZ, R2, 0x1, RZ, 0xc0, !PT ;  /* 0x0000000102ff7812 */ /* 0x000fc800078cc0ff */
[----:B------:R-:W-:-:S13]  /*47e0*/  ISETP.NE.OR P6, PT, R20, RZ, P6 ;  /* 0x000000ff1400720c */ /* 0x000fda00037c5670 */
[----:B------:R-:W-:Y:S05]  /*47f0*/  @!P6 BRA `(.L_x_545) ;  /* 0x00000000007ce947 */ /* 0x000fea0003800000 */
.L_x_546:
        /* <DEDUP_REMOVED lines=31> */
.L_x_545:
        /* <DEDUP_REMOVED lines=10> */
.L_x_551:
[----:B------:R-:W-:Y:S05]  /*4a90*/  BSYNC B0 ;  /* 0x0000000000007941 */ /* 0x000fea0003800000 */
.L_x_550:
        /* <DEDUP_REMOVED lines=17> */
.L_x_542:
        /* <DEDUP_REMOVED lines=43> */
.L_x_552:
        /* <DEDUP_REMOVED lines=22> */
.L_x_554:
[----:B------:R-:W-:Y:S05]  /*4fc0*/  BSYNC B0 ;  /* 0x0000000000007941 */ /* 0x000fea0003800000 */
.L_x_553:
        /* <DEDUP_REMOVED lines=28> */
.L_x_555:
        /* <DEDUP_REMOVED lines=21> */
.L_x_557:
[----:B------:R-:W-:Y:S05]  /*52e0*/  BSYNC B0 ;  /* 0x0000000000007941 */ /* 0x000fea0003800000 */
.L_x_556:
        /* <DEDUP_REMOVED lines=27> */
.L_x_558:
        /* <DEDUP_REMOVED lines=21> */
.L_x_560:
[----:B------:R-:W-:Y:S05]  /*55f0*/  BSYNC B0 ;  /* 0x0000000000007941 */ /* 0x000fea0003800000 */
.L_x_559:
        /* <DEDUP_REMOVED lines=27> */
.L_x_561:
        /* <DEDUP_REMOVED lines=21> */
.L_x_563:
[----:B------:R-:W-:Y:S05]  /*5900*/  BSYNC B0 ;  /* 0x0000000000007941 */ /* 0x000fea0003800000 */
.L_x_562:
        /* <DEDUP_REMOVED lines=27> */
.L_x_564:
        /* <DEDUP_REMOVED lines=21> */
.L_x_566:
[----:B------:R-:W-:Y:S05]  /*5c10*/  BSYNC B0 ;  /* 0x0000000000007941 */ /* 0x000fea0003800000 */
.L_x_565:
        /* <DEDUP_REMOVED lines=27> */
.L_x_567:
        /* <DEDUP_REMOVED lines=21> */
.L_x_569:
[----:B------:R-:W-:Y:S05]  /*5f20*/  BSYNC B0 ;  /* 0x0000000000007941 */ /* 0x000fea0003800000 */
.L_x_568:
        /* <DEDUP_REMOVED lines=29> */
.L_x_570:
        /* <DEDUP_REMOVED lines=24> */
.L_x_572:
[----:B------:R-:W-:Y:S05]  /*6280*/  BSYNC B0 ;  /* 0x0000000000007941 */ /* 0x000fea0003800000 */
.L_x_571:
        /* <DEDUP_REMOVED lines=30> */
.L_x_573:
        /* <DEDUP_REMOVED lines=19> */
.L_x_575:
[----:B------:R-:W-:Y:S05]  /*65a0*/  BSYNC B0 ;  /* 0x0000000000007941 */ /* 0x000fea0003800000 */
.L_x_574:
[----:B------:R-:W-:Y:S01]  /*65b0*/  ULDC UR11, c[0x0][0x10] ;  /* 0x00000400000b7ab9 */ /* 0x000fe20000000800 */
[----:B------:R-:W-:Y:S02]  /*65c0*/  UIADD3 UR4, UR4, 0x1, URZ ;  /* 0x0000000104047890 */ /* 0x000fe4000fffe03f */
[----:B------:R-:W-:-:S04]  /*65d0*/  UIADD3 UR6, UR11, UR6, URZ ;  /* 0x000000060b067290 */ /* 0x000fc8000fffe03f */
[----:B------:R-:W-:-:S06]  /*65e0*/  UISETP.GE.AND UP0, UPT, UR6, UR5, UPT ;  /* 0x000000050600728c */ /* 0x000fcc000bf06270 */
[----:B------:R-:W-:-:S13]  /*65f0*/  PLOP3.LUT P0, PT, PT, PT, UP0, 0x80, 0x0 ;  /* 0x000000000000781c */ /* 0x000fda0003f0f008 */
[----:B------:R-:W-:Y:S05]  /*6600*/  @!P0 BRA `(.L_x_576) ;  /* 0xffffff9c009c8947 */ /* 0x000fea000383ffff */
.L_x_525:
        /* <DEDUP_REMOVED lines=19> */
.L_x_578:
[----:B------:R-:W-:Y:S05]  /*6740*/  BSYNC B0 ;  /* 0x0000000000007941 */ /* 0x000fea0003800000 */
.L_x_577:
        /* <DEDUP_REMOVED lines=11> */
.L_x_580:
[----:B------:R-:W5:Y:S04]  /*6800*/  LDG.E.STRONG.GPU R5, desc[UR14][R2.64] ;  /* 0x0000000e02057981 */ /* 0x000f68000c1ef900 */
[----:B-----5:R-:W-:Y:S01]  /*6810*/  CCTL.IVALL ;  /* 0x00000000ff00798f */ /* 0x020fe20002000000 */
[----:B------:R-:W-:Y:S05]  /*6820*/  YIELD ;  /* 0x0000000000007946 */ /* 0x000fea0003800000 */
[----:B------:R-:W-:-:S13]  /*6830*/  ISETP.NE.AND P0, PT, R5, R4, PT ;  /* 0x000000040500720c */ /* 0x000fda0003f05270 */
[----:B------:R-:W-:Y:S05]  /*6840*/  @P0 BRA `(.L_x_580) ;  /* 0xfffffffc00ec0947 */ /* 0x000fea000383ffff */
.L_x_579:
        /* <DEDUP_REMOVED lines=25> */
.L_x_581:
        /* <DEDUP_REMOVED lines=17> */
[----:B---3--:R-:W-:Y:S01]  /*6af0*/  F2FP.F16.F32.PACK_AB R19, R9, R2 ;  /* 0x000000020913723e */ /* 0x008fe200000000ff */
[----:B0-----:R-:W-:-:S04]  /*6b00*/  IMAD.WIDE R2, R5, 0x2, R14 ;  /* 0x0000000205027825 */ /* 0x001fc800078e020e */
[----:B-1----:R-:W-:Y:S01]  /*6b10*/  IMAD.WIDE R4, R5, 0x2, R16 ;  /* 0x0000000205047825 */ /* 0x002fe200078e0210 */
[----:B----4-:R-:W-:Y:S01]  /*6b20*/  F2FP.F16.F32.PACK_AB R21, R13, R10 ;  /* 0x0000000a0d15723e */ /* 0x010fe200000000ff */
[----:B------:R2:W-:Y:S04]  /*6b30*/  STG.E desc[UR14][R2.64], R19 ;  /* 0x0000001302007986 */ /* 0x0005e8000c10190e */
[----:B------:R2:W-:Y:S01]  /*6b40*/  STG.E desc[UR14][R4.64], R21 ;  /* 0x0000001504007986 */ /* 0x0005e2000c10190e */
[----:B------:R-:W-:Y:S05]  /*6b50*/  @P0 BRA `(.L_x_581) ;  /* 0xfffffffc00a00947 */ /* 0x000fea000383ffff */
[----:B------:R-:W-:Y:S05]  /*6b60*/  EXIT ;  /* 0x000000000000794d */ /* 0x000fea0003800000 */
.L_x_582:
        /* <DEDUP_REMOVED lines=9> */
.L_x_3261:


//--------------------- .text._Z35group_norm_nhwc_bwd_one_pass_kernelI11Bf16IOFp16WLi512ELi28ELi448EEv26Group_norm_nhwc_bwd_params --------------------------
	.section	.text._Z35group_norm_nhwc_bwd_one_pass_kernelI11Bf16IOFp16WLi512ELi28ELi448EEv26Group_norm_nhwc_bwd_params,"ax",@progbits
	.align	128
        .global         _Z35group_norm_nhwc_bwd_one_pass_kernelI11Bf16IOFp16WLi512ELi28ELi448EEv26Group_norm_nhwc_bwd_params
        .type           _Z35group_norm_nhwc_bwd_one_pass_kernelI11Bf16IOFp16WLi512ELi28ELi448EEv26Group_norm_nhwc_bwd_params,@function
        .size           _Z35group_norm_nhwc_bwd_one_pass_kernelI11Bf16IOFp16WLi512ELi28ELi448EEv26Group_norm_nhwc_bwd_params,(.L_x_3262 - _Z35group_norm_nhwc_bwd_one_pass_kernelI11Bf16IOFp16WLi512ELi28ELi448EEv26Group_norm_nhwc_bwd_params)
        .other          _Z35group_norm_nhwc_bwd_one_pass_kernelI11Bf16IOFp16WLi512ELi28ELi448EEv26Group_norm_nhwc_bwd_params,@"STO_CUDA_ENTRY STV_DEFAULT"
_Z35group_norm_nhwc_bwd_one_pass_kernelI11Bf16IOFp16WLi512ELi28ELi448EEv26Group_norm_nhwc_bwd_params:
.text._Z35group_norm_nhwc_bwd_one_pass_kernelI11Bf16IOFp16WLi512ELi28ELi448EEv26Group_norm_nhwc_bwd_params:
        /* <DEDUP_REMOVED lines=110> */
.L_x_666:
        /* <DEDUP_REMOVED lines=430> */
[----:B--2---:R-:W-:Y:S02]  /*21c0*/  @P0 HADD2.F32 R81, -RZ, R24.H0_H0 ;  /* 0x20000018ff510230 */ /* 0x004fe40000004100 */
[----:B------:R-:W0:Y:S01]  /*21d0*/  LDC.64 R24, c[0x0][0x238] ;  /* 0x00008e00ff187b82 */ /* 0x000e220000000a00 */
[----:B---3--:R-:W-:Y:S02]  /*21e0*/  @P0 HADD2.F32 R80, -RZ, R21.H0_H0 ;  /* 0x20000015ff500230 */ /* 0x008fe40000004100 */
[----:B0-----:R-:W-:-:S05]  /*21f0*/  IMAD.WIDE R24, R109, 0x2, R24 ;  /* 0x000000026d187825 */ /* 0x001fca00078e0218 */
[----:B------:R-:W2:Y:S04]  /*2200*/  LDG.E.U16 R82, desc[UR8][R24.64] ;  /* 0x0000000818527981 */ /* 0x000ea8000c1e1500 */
[----:B------:R-:W3:Y:S01]  /*2210*/  LDG.E.U16 R21, desc[UR8][R24.64+0x2] ;  /* 0x0000020818157981 */ /* 0x000ee2000c1e1500 */
[----:B--2---:R-:W-:Y:S02]  /*2220*/  HADD2.F32 R82, -RZ, R82.H0_H0 ;  /* 0x20000052ff527230 */ /* 0x004fe40000004100 */
[----:B---3--:R-:W-:-:S07]  /*2230*/  HADD2.F32 R21, -RZ, R21.H0_H0 ;  /* 0x20000015ff157230 */ /* 0x008fce0000004100 */
.L_x_585:
[----:B------:R-:W-:Y:S05]  /*2240*/  BSYNC B0 ;  /* 0x0000000000007941 */ /* 0x000fea0003800000 */
.L_x_584:
        /* <DEDUP_REMOVED lines=40> */
.L_x_586:
        /* <DEDUP_REMOVED lines=26> */
.L_x_587:
        /* <DEDUP_REMOVED lines=43> */
.L_x_588:
        /* <DEDUP_REMOVED lines=40> */
.L_x_589:
        /* <DEDUP_REMOVED lines=33> */
.L_x_590:
        /* <DEDUP_REMOVED lines=36> */
.L_x_591:
        /* <DEDUP_REMOVED lines=34> */
.L_x_592:
        /* <DEDUP_REMOVED lines=36> */
.L_x_593:
        /* <DEDUP_REMOVED lines=34> */
.L_x_594:
        /* <DEDUP_REMOVED lines=36> */
.L_x_595:
        /* <DEDUP_REMOVED lines=34> */
.L_x_596:
        /* <DEDUP_REMOVED lines=36> */
.L_x_597:
        /* <DEDUP_REMOVED lines=34> */
.L_x_598:
        /* <DEDUP_REMOVED lines=37> */
.L_x_599:
        /* <DEDUP_REMOVED lines=37> */
.L_x_600:
        /* <DEDUP_REMOVED lines=35> */
.L_x_601:
        /* <DEDUP_REMOVED lines=129> */
.L_x_603:
[----:B------:R-:W-:Y:S05]  /*4e10*/  BSYNC B0 ;  /* 0x0000000000007941 */ /* 0x000fea0003800000 */
.L_x_602:
        /* <DEDUP_REMOVED lines=161> */
.L_x_605:
[----:B------:R-:W-:Y:S05]  /*5830*/  BSYNC B0 ;  /* 0x0000000000007941 */ /* 0x000fea0003800000 */
.L_x_604:
        /* <DEDUP_REMOVED lines=16> */
.L_x_607:
[----:B------:R-:W-:Y:S05]  /*5940*/  BSYNC B0 ;  /* 0x0000000000007941 */ /* 0x000fea0003800000 */
.L_x_606:
        /* <DEDUP_REMOVED lines=63> */
.L_x_610:
[----:B-1----:R-:W2:Y:S04]  /*5d40*/  LDG.E.STRONG.GPU R58, desc[UR8][R24.64] ;  /* 0x00000008183a7981 */ /* 0x002ea8000c1ef900 */
[----:B--2---:R-:W-:Y:S01]  /*5d50*/  CCTL.IVALL ;  /* 0x00000000ff00798f */ /* 0x004fe20002000000 */
[----:B------:R-:W-:Y:S05]  /*5d60*/  YIELD ;  /* 0x0000000000007946 */ /* 0x000fea0003800000 */
[----:B------:R-:W-:-:S13]  /*5d70*/  ISETP.NE.AND P6, PT, R58, R65, PT ;  /* 0x000000413a00720c */ /* 0x000fda0003fc5270 */
[----:B------:R-:W-:Y:S05]  /*5d80*/  @P6 BRA `(.L_x_610) ;  /* 0xfffffffc00ec6947 */ /* 0x000fea000383ffff */
.L_x_609:
        /* <DEDUP_REMOVED lines=22> */
.L_x_614:
        /* <DEDUP_REMOVED lines=115> */
.L_x_613:
        /* <DEDUP_REMOVED lines=63> */
.L_x_615:
[----:B------:R-:W-:-:S04]  /*6a10*/  LOP3.LUT P6, RZ, R79, 0x1, RZ, 0xc0, !PT ;  /* 0x000000014fff7812 */ /* 0x000fc800078cc0ff */
[----:B------:R-:W-:-:S13]  /*6a20*/  ISETP.NE.OR P6, PT, R58, RZ, P6 ;  /* 0x000000ff3a00720c */ /* 0x000fda00037c5670 */
[----:B------:R-:W-:Y:S05]  /*6a30*/  @!P6 BRA `(.L_x_611) ;  /* 0x00000000007ce947 */ /* 0x000fea0003800000 */
.L_x_612:
        /* <DEDUP_REMOVED lines=31> */
.L_x_611:
        /* <DEDUP_REMOVED lines=10> */
.L_x_617:
[----:B------:R-:W-:Y:S05]  /*6cd0*/  BSYNC B0 ;  /* 0x0000000000007941 */ /* 0x000fea0003800000 */
.L_x_616:
        /* <DEDUP_REMOVED lines=17> */
.L_x_608:
        /* <DEDUP_REMOVED lines=43> */
.L_x_618:
        /* <DEDUP_REMOVED lines=21> */
.L_x_620:
[----:B------:R-:W-:Y:S05]  /*71f0*/  BSYNC B0 ;  /* 0x0000000000007941 */ /* 0x000fea0003800000 */
.L_x_619:
        /* <DEDUP_REMOVED lines=28> */
.L_x_621:
        /* <DEDUP_REMOVED lines=20> */
.L_x_623:
[----:B------:R-:W-:Y:S05]  /*7500*/  BSYNC B0 ;  /* 0x0000000000007941 */ /* 0x000fea0003800000 */
.L_x_622:
        /* <DEDUP_REMOVED lines=27> */
.L_x_624:
        /* <DEDUP_REMOVED lines=20> */
.L_x_626:
[----:B------:R-:W-:Y:S05]  /*7800*/  BSYNC B0 ;  /* 0x0000000000007941 */ /* 0x000fea0003800000 */
.L_x_625:
        /* <DEDUP_REMOVED lines=27> */
.L_x_627:
        /* <DEDUP_REMOVED lines=23> */
.L_x_629:
[----:B------:R-:W-:Y:S05]  /*7b30*/  BSYNC B0 ;  /* 0x0000000000007941 */ /* 0x000fea0003800000 */
.L_x_628:
        /* <DEDUP_REMOVED lines=28> */
.L_x_630:
        /* <DEDUP_REMOVED lines=23> */
.L_x_632:
[----:B------:R-:W-:Y:S05]  /*7e70*/  BSYNC B0 ;  /* 0x0000000000007941 */ /* 0x000fea0003800000 */
.L_x_631:
        /* <DEDUP_REMOVED lines=28> */
.L_x_633:
        /* <DEDUP_REMOVED lines=23> */
.L_x_635:
[----:B------:R-:W-:Y:S05]  /*81b0*/  BSYNC B0 ;  /* 0x0000000000007941 */ /* 0x000fea0003800000 */
.L_x_634:
        /* <DEDUP_REMOVED lines=28> */
.L_x_636:
        /* <DEDUP_REMOVED lines=23> */
.L_x_638:
[----:B------:R-:W-:Y:S05]  /*84f0*/  BSYNC B0 ;  /* 0x0000000000007941 */ /* 0x000fea0003800000 */
.L_x_637:
        /* <DEDUP_REMOVED lines=28> */
.L_x_639:
        /* <DEDUP_REMOVED lines=23> */
.L_x_641:
[----:B------:R-:W-:Y:S05]  /*8830*/  BSYNC B0 ;  /* 0x0000000000007941 */ /* 0x000fea0003800000 */
.L_x_640:
        /* <DEDUP_REMOVED lines=28> */
.L_x_642:
        /* <DEDUP_REMOVED lines=23> */
.L_x_644:
[----:B------:R-:W-:Y:S05]  /*8b70*/  BSYNC B0 ;  /* 0x0000000000007941 */ /* 0x000fea0003800000 */
.L_x_643:
        /* <DEDUP_REMOVED lines=28> */
.L_x_645:
        /* <DEDUP_REMOVED lines=22> */
.L_x_647:
[----:B------:R-:W-:Y:S05]  /*8ea0*/  BSYNC B0 ;  /* 0x0000000000007941 */ /* 0x000fea0003800000 */
.L_x_646:
        /* <DEDUP_REMOVED lines=27> */
.L_x_648:
        /* <DEDUP_REMOVED lines=22> */
.L_x_650:
[----:B------:R-:W-:Y:S05]  /*91c0*/  BSYNC B0 ;  /* 0x0000000000007941 */ /* 0x000fea0003800000 */
.L_x_649:
        /* <DEDUP_REMOVED lines=27> */
.L_x_651:
        /* <DEDUP_REMOVED lines=22> */
.L_x_653:
[----:B------:R-:W-:Y:S05]  /*94e0*/  BSYNC B0 ;  /* 0x0000000000007941 */ /* 0x000fea0003800000 */
.L_x_652:
        /* <DEDUP_REMOVED lines=29> */
.L_x_654:
        /* <DEDUP_REMOVED lines=27> */
.L_x_656:
[----:B------:R-:W-:Y:S05]  /*9870*/  BSYNC B0 ;  /* 0x0000000000007941 */ /* 0x000fea0003800000 */
.L_x_655:
        /* <DEDUP_REMOVED lines=27> */
.L_x_657:
        /* <DEDUP_REMOVED lines=27> */
.L_x_659:
[----:B------:R-:W-:Y:S05]  /*9be0*/  BSYNC B0 ;  /* 0x0000000000007941 */ /* 0x000fea0003800000 */
.L_x_658:
        /* <DEDUP_REMOVED lines=27> */
.L_x_660:
        /* <DEDUP_REMOVED lines=29> */
.L_x_662:
[----:B------:R-:W-:Y:S05]  /*9f70*/  BSYNC B0 ;  /* 0x0000000000007941 */ /* 0x000fea0003800000 */
.L_x_661:
        /* <DEDUP_REMOVED lines=25> */
.L_x_663:
        /* <DEDUP_REMOVED lines=23> */
.L_x_665:
[----:B------:R-:W-:Y:S05]  /*a280*/  BSYNC B0 ;  /* 0x0000000000007941 */ /* 0x000fea0003800000 */
.L_x_664:
[----:B------:R-:W-:Y:S02]  /*a290*/  IADD3 R70, R9, R70, RZ ;  /* 0x0000004609467210 */ /* 0x000fe40007ffe0ff */
[----:B------:R-:W-:Y:S02]  /*a2a0*/  IADD3 R69, R69, 0x1, RZ ;  /* 0x0000000145457810 */ /* 0x000fe40007ffe0ff */
[----:B------:R-:W-:-:S13]  /*a2b0*/  ISETP.GE.AND P0, PT, R70, UR4, PT ;  /* 0x0000000446007c0c */ /* 0x000fda000bf06270 */
[----:B------:R-:W-:Y:S05]  /*a2c0*/  @!P0 BRA `(.L_x_666) ;  /* 0xffffff6400048947 */ /* 0x000fea000383ffff */
.L_x_583:
        /* <DEDUP_REMOVED lines=23> */
.L_x_668:
[----:B------:R-:W-:Y:S05]  /*a440*/  BSYNC B0 ;  /* 0x0000000000007941 */ /* 0x000fea0003800000 */
.L_x_667:
[----:B------:R-:W-:Y:S05]  /*a450*/  @P0 EXIT ;  /* 0x000000000000094d */ /* 0x000fea0003800000 */
[----:B------:R-:W-:Y:S05]  /*a460*/  @P2 BRA `(.L_x_669) ;  /* 0x0000000000202947 */ /* 0x000fea0003800000 */
[----:B------:R-:W-:-:S05]  /*a470*/  IMAD R0, R6, R7, RZ ;  /* 0x0000000706007224 */ /* 0x000fca00078e02ff */
[----:B------:R-:W-:-:S13]  /*a480*/  ISETP.NE.AND P0, PT, R0, -0x1, PT ;  /* 0xffffffff0000780c */ /* 0x000fda0003f05270 */
[----:B------:R-:W-:Y:S05]  /*a490*/  @!P0 BRA `(.L_x_669) ;  /* 0x0000000000148947 */ /* 0x000fea0003800000 */
.L_x_670:
[----:B-1----:R-:W2:Y:S04]  /*a4a0*/  LDG.E.STRONG.GPU R5, desc[UR8][R2.64] ;  /* 0x0000000802057981 */ /* 0x002ea8000c1ef900 */
[----:B--2---:R-:W-:Y:S01]  /*a4b0*/  CCTL.IVALL ;  /* 0x00000000ff00798f */ /* 0x004fe20002000000 */
[----:B------:R-:W-:Y:S05]  /*a4c0*/  YIELD ;  /* 0x0000000000007946 */ /* 0x000fea0003800000 */
[----:B------:R-:W-:-:S13]  /*a4d0*/  ISETP.NE.AND P0, PT, R5, R0, PT ;  /* 0x000000000500720c */ /* 0x000fda0003f05270 */
[----:B------:R-:W-:Y:S05]  /*a4e0*/  @P0 BRA `(.L_x_670) ;  /* 0xfffffffc00ec0947 */ /* 0x000fea000383ffff */
.L_x_669:
        /* <DEDUP_REMOVED lines=24> */
.L_x_671:
        /* <DEDUP_REMOVED lines=25> */
.L_x_672:
        /* <DEDUP_REMOVED lines=16> */
.L_x_3262:


//--------------------- .text._Z35group_norm_nhwc_bwd_one_pass_kernelI11Fp16IOFp32WLi64ELi28ELi448EEv26Group_norm_nhwc_bwd_params --------------------------
	.section	.text._Z35group_norm_nhwc_bwd_one_pass_kernelI11Fp16IOFp32WLi64ELi28ELi448EEv26Group_norm_nhwc_bwd_params,"ax",@progbits
	.align	128
        .global         _Z35group_norm_nhwc_bwd_one_pass_kernelI11Fp16IOFp32WLi64ELi28ELi448EEv26Group_norm_nhwc_bwd_params
        .type           _Z35group_norm_nhwc_bwd_one_pass_kernelI11Fp16IOFp32WLi64ELi28ELi448EEv26Group_norm_nhwc_bwd_params,@function
        .size           _Z35group_norm_nhwc_bwd_one_pass_kernelI11Fp16IOFp32WLi64ELi28ELi448EEv26Group_norm_nhwc_bwd_params,(.L_x_3263 - _Z35group_norm_nhwc_bwd_one_pass_kernelI11Fp16IOFp32WLi64ELi28ELi448EEv26Group_norm_nhwc_bwd_params)
        .other          _Z35group_norm_nhwc_bwd_one_pass_kernelI11Fp16IOFp32WLi64ELi28ELi448EEv26Group_norm_nhwc_bwd_params,@"STO_CUDA_ENTRY STV_DEFAULT"
_Z35group_norm_nhwc_bwd_one_pass_kernelI11Fp16IOFp32WLi64ELi28ELi448EEv26Group_norm_nhwc_bwd_params:
.text._Z35group_norm_nhwc_bwd_one_pass_kernelI11Fp16IOFp32WLi64ELi28ELi448EEv26Group_norm_nhwc_bwd_params:
        /* <DEDUP_REMOVED lines=49> */
.L_x_700:
        /* <DEDUP_REMOVED lines=45> */
[----:B------:R-:W-:Y:S02]  /*05e0*/  SHF.R.S32.HI R8, RZ, 0x1f, R30 ;  /* 0x0000001fff087819 */ /* 0x000fe4000001141e */
[----:B------:R-:W-:Y:S02]  /*05f0*/  IADD3 R34, P2, R30, R15, RZ ;  /* 0x0000000f1e227210 */ /* 0x000fe40007f5e0ff */
[----:B------:R-:W-:-:S02]  /*0600*/  SHF.R.S32.HI R4, RZ, 0x1f, R5 ;  /* 0x0000001fff047819 */ /* 0x000fc40000011405 */
[----:B------:R-:W-:Y:S02]  /*0610*/  LEA.HI.X.SX32 R35, R15, R8, 0x1, P2 ;  /* 0x000000080f237211 */ /* 0x000fe400010f0eff */
[----:B------:R-:W0:Y:S01]  /*0620*/  @P1 LDC.64 R8, c[0x0][0x228] ;  /* 0x00008a00ff081b82 */ /* 0x000e220000000a00 */
[----:B------:R-:W-:Y:S02]  /*0630*/  IMAD R4, R4, UR8, RZ ;  /* 0x0000000804047c24 */ /* 0x000fe4000f8e02ff */
[----:B------:R-:W-:-:S05]  /*0640*/  IMAD.WIDE.U32 R34, R5, UR8, R34 ;  /* 0x0000000805227c25 */ /* 0x000fca000f8e0022 */
[----:B------:R-:W4:Y:S01]  /*0650*/  @!P0 LDC.64 R12, c[0x0][0x288] ;  /* 0x0000a200ff0c8b82 */ /* 0x000f220000000a00 */
[----:B------:R-:W-:Y:S01]  /*0660*/  IMAD R37, R5, UR9, R4 ;  /* 0x0000000905257c24 */ /* 0x000fe2000f8e0204 */
[----:B------:R-:W-:Y:S01]  /*0670*/  @P1 MOV R36, R34 ;  /* 0x0000002200241202 */ /* 0x000fe20000000f00 */
[----:B-1----:R-:W-:-:S03]  /*0680*/  @P1 IMAD R4, R23, R18, RZ ;  /* 0x0000001217041224 */ /* 0x002fc600078e02ff */
[----:B------:R-:W-:Y:S01]  /*0690*/  IADD3 R37, R35, R37, RZ ;  /* 0x0000002523257210 */ /* 0x000fe20007ffe0ff */
[C---:B------:R-:W-:Y:S01]  /*06a0*/  @P1 IMAD R21, R29.reuse, R19, R4 ;  /* 0x000000131d151224 */ /* 0x040fe200078e0204 */
[----:B------:R-:W1:Y:S01]  /*06b0*/  @!P0 LDC.64 R10, c[0x0][0x230] ;  /* 0x00008c00ff0a8b82 */ /* 0x000e620000000a00 */
[----:B------:R-:W-:-:S07]  /*06c0*/  @P1 IMAD.WIDE.U32 R18, R29, R18, R36 ;  /* 0x000000121d121225 */ /* 0x000fce00078e0024 */
[----:B------:R-:W1:Y:S01]  /*06d0*/  @!P0 LDC.64 R4, c[0x0][0x228] ;  /* 0x00008a00ff048b82 */ /* 0x000e620000000a00 */
[----:B------:R-:W-:Y:S02]  /*06e0*/  @P1 IADD3 R19, R19, R21, RZ ;  /* 0x0000001513131210 */ /* 0x000fe40007ffe0ff */
[C---:B------:R-:W-:Y:S02]  /*06f0*/  @P1 SHF.L.U32 R21, R18.reuse, 0x1, RZ ;  /* 0x0000000112151819 */ /* 0x040fe400000006ff */
[----:B------:R-:W-:Y:S02]  /*0700*/  @P1 SHF.L.U64.HI R14, R18, 0x1, R19 ;  /* 0x00000001120e1819 */ /* 0x000fe40000010213 */
[----:B------:R-:W-:Y:S01]  /*0710*/  @!P0 MOV R18, R34 ;  /* 0x0000002200128202 */ /* 0x000fe20000000f00 */
[----:B----4-:R-:W-:Y:S01]  /*0720*/  @!P0 IMAD R20, R3, R12, RZ ;  /* 0x0000000c03148224 */ /* 0x010fe200078e02ff */
[----:B------:R-:W-:-:S03]  /*0730*/  @!P0 MOV R19, R37 ;  /* 0x0000002500138202 */ /* 0x000fc60000000f00 */
[C---:B------:R-:W-:Y:S02]  /*0740*/  @!P0 IMAD R13, R28.reuse, R13, R20 ;  /* 0x0000000d1c0d8224 */ /* 0x040fe400078e0214 */
[----:B------:R-:W-:Y:S01]  /*0750*/  @!P0 IMAD.WIDE.U32 R18, R28, R12, R18 ;  /* 0x0000000c1c128225 */ /* 0x000fe200078e0012 */
[----:B--2---:R-:W-:-:S04]  /*0760*/  @P1 IADD3 R16, P2, R21, R16, RZ ;  /* 0x0000001015101210 */ /* 0x004fc80007f5e0ff */
[----:B------:R-:W-:Y:S02]  /*0770*/  @!P0 IADD3 R19, R19, R13, RZ ;  /* 0x0000000d13138210 */ /* 0x000fe40007ffe0ff */
[----:B------:R-:W-:Y:S02]  /*0780*/  @P1 IADD3.X R17, R14, R17, RZ, P2, !PT ;  /* 0x000000110e111210 */ /* 0x000fe400017fe4ff */
[----:B------:R-:W-:Y:S02]  /*0790*/  @!P0 SHF.L.U32 R13, R18, 0x1, RZ ;  /* 0x00000001120d8819 */ /* 0x000fe400000006ff */
[----:B0-----:R-:W-:Y:S02]  /*07a0*/  @P1 IADD3 R12, P2, R21, R8, RZ ;  /* 0x00000008150c1210 */ /* 0x001fe40007f5e0ff */
[----:B------:R-:W-:Y:S02]  /*07b0*/  CS2R R26, SRZ ;  /* 0x00000000001a7805 */ /* 0x000fe4000001ff00 */
[----:B-1----:R-:W-:-:S02]  /*07c0*/  @!P0 IADD3 R8, P3, R13, R10, RZ ;  /* 0x0000000a0d088210 */ /* 0x002fc40007f7e0ff */
[----:B------:R-:W-:Y:S02]  /*07d0*/  CS2R R24, SRZ ;  /* 0x0000000000187805 */ /* 0x000fe4000001ff00 */
[----:B------:R-:W-:Y:S02]  /*07e0*/  @!P0 IADD3 R4, P4, R13, R4, RZ ;  /* 0x000000040d048210 */ /* 0x000fe40007f9e0ff */
[----:B------:R-:W-:Y:S01]  /*07f0*/  @P1 IADD3.X R13, R14, R9, RZ, P2, !PT ;  /* 0x000000090e0d1210 */ /* 0x000fe200017fe4ff */
[----:B------:R-:W5:Y:S04]  /*0800*/  @P1 LDG.E R26, desc[UR14][R16.64] ;  /* 0x0000000e101a1981 */ /* 0x000f68000c1e1900 */
[----:B------:R-:W5:Y:S01]  /*0810*/  @P1 LDG.E R25, desc[UR14][R12.64] ;  /* 0x0000000e0c191981 */ /* 0x000f62000c1e1900 */
[----:B------:R-:W-:-:S04]  /*0820*/  @!P0 SHF.L.U64.HI R18, R18, 0x1, R19 ;  /* 0x0000000112128819 */ /* 0x000fc80000010213 */
[C---:B------:R-:W-:Y:S02]  /*0830*/  @!P0 IADD3.X R9, R18.reuse, R11, RZ, P3, !PT ;  /* 0x0000000b12098210 */ /* 0x040fe40001ffe4ff */
[----:B------:R-:W-:-:S03]  /*0840*/  @!P0 IADD3.X R5, R18, R5, RZ, P4, !PT ;  /* 0x0000000512058210 */ /* 0x000fc600027fe4ff */
[----:B------:R-:W5:Y:S04]  /*0850*/  @!P0 LDG.E R27, desc[UR14][R8.64] ;  /* 0x0000000e081b8981 */ /* 0x000f68000c1e1900 */
[----:B------:R0:W5:Y:S01]  /*0860*/  @!P0 LDG.E R24, desc[UR14][R4.64] ;  /* 0x0000000e04188981 */ /* 0x000162000c1e1900 */
[----:B------:R-:W-:Y:S01]  /*0870*/  UMOV UR13, 0x3f800000 ;  /* 0x3f800000000d7882 */ /* 0x000fe20000000000 */
[----:B------:R-:W-:Y:S01]  /*0880*/  BSSY B0, `(.L_x_674) ;  /* 0x000001a000007945 */ /* 0x000fe20003800000 */
        /* <DEDUP_REMOVED lines=25> */
.L_x_675:
[----:B------:R-:W-:Y:S05]  /*0a20*/  BSYNC B0 ;  /* 0x0000000000007941 */ /* 0x000fea0003800000 */
.L_x_674:
[----:B------:R-:W-:Y:S01]  /*0a30*/  ISETP.NE.AND P2, PT, RZ, UR18, PT ;  /* 0x00000012ff007c0c */ /* 0x000fe2000bf45270 */
[--C-:B0----5:R-:W-:Y:S02]  /*0a40*/  HADD2.F32 R9, -RZ, R26.reuse.H0_H0 ;  /* 0x2000001aff097230 */ /* 0x121fe40000004100 */
[----:B------:R-:W-:Y:S02]  /*0a50*/  HADD2.F32 R10, -RZ, R26.H1_H1 ;  /* 0x3000001aff0a7230 */ /* 0x000fe40000004100 */
[----:B------:R-:W-:Y:S02]  /*0a60*/  HADD2.F32 R15, -RZ, R27.H0_H0 ;  /* 0x2000001bff0f7230 */ /* 0x000fe40000004100 */
[----:B------:R-:W-:Y:S01]  /*0a70*/  FADD.FTZ R9, R9, -UR19 ;  /* 0x8000001309097e21 */ /* 0x000fe20008010000 */
[--C-:B------:R-:W-:Y:S02]  /*0a80*/  HADD2.F32 R14, -RZ, R25.reuse.H0_H0 ;  /* 0x20000019ff0e7230 */ /* 0x100fe40000004100 */
[----:B------:R-:W-:Y:S01]  /*0a90*/  FADD.FTZ R10, R10, -UR19 ;  /* 0x800000130a0a7e21 */ /* 0x000fe20008010000 */
[----:B------:R-:W-:-:S02]  /*0aa0*/  HADD2.F32 R13, -RZ, R25.H1_H1 ;  /* 0x30000019ff0d7230 */ /* 0x000fc40000004100 */
[----:B------:R-:W-:Y:S01]  /*0ab0*/  FADD.FTZ R15, R15, -UR19 ;  /* 0x800000130f0f7e21 */ /* 0x000fe20008010000 */
[----:B------:R-:W-:Y:S02]  /*0ac0*/  HADD2.F32 R8, -RZ, R27.H1_H1 ;  /* 0x3000001bff087230 */ /* 0x000fe40000004100 */
[----:B------:R-:W-:Y:S01]  /*0ad0*/  FMUL.FTZ R9, R9, UR13 ;  /* 0x0000000d09097c20 */ /* 0x000fe20008410000 */
[--C-:B------:R-:W-:Y:S02]  /*0ae0*/  HADD2.F32 R11, -RZ, R24.reuse.H0_H0 ;  /* 0x20000018ff0b7230 */ /* 0x100fe40000004100 */
[----:B------:R-:W-:Y:S01]  /*0af0*/  FMUL.FTZ R10, R10, UR13 ;  /* 0x0000000d0a0a7c20 */ /* 0x000fe20008410000 */
[----:B------:R-:W-:Y:S01]  /*0b00*/  HADD2.F32 R12, -RZ, R24.H1_H1 ;  /* 0x30000018ff0c7230 */ /* 0x000fe20000004100 */
        /* <DEDUP_REMOVED lines=19> */
.L_x_676:
        /* <DEDUP_REMOVED lines=10> */
[----:B------:R-:W-:-:S06]  /*0ce0*/  FMUL.FTZ R21, R18, -1.4426950216293334961 ;  /* 0xbfb8aa3b12157820 */ /* 0x000fcc0000410000 */
[----:B------:R-:W0:Y:S02]  /*0cf0*/  MUFU.EX2 R21, R21 ;  /* 0x0000001500157308 */ /* 0x000e240000000800 */
[----:B0-----:R-:W-:-:S06]  /*0d00*/  FADD.FTZ R32, R21, 1 ;  /* 0x3f80000015207421 */ /* 0x001fcc0000010000 */
[----:B------:R-:W0:Y:S02]  /*0d10*/  MUFU.RCP R32, R32 ;  /* 0x0000002000207308 */ /* 0x000e240000001000 */
[----:B0-----:R-:W-:Y:S01]  /*0d20*/  FADD.FTZ R33, -R32, 1 ;  /* 0x3f80000020217421 */ /* 0x001fe20000010100 */
[----:B------:R-:W-:-:S03]  /*0d30*/  FMUL.FTZ R11, R11, R32 ;  /* 0x000000200b0b7220 */ /* 0x000fc60000410000 */
[----:B------:R-:W-:Y:S01]  /*0d40*/  FFMA.FTZ R18, R18, R33, 1 ;  /* 0x3f80000012127423 */ /* 0x000fe20000010021 */
[----:B------:R-:W-:-:S03]  /*0d50*/  FMUL.FTZ R33, R20, -1.4426950216293334961 ;  /* 0xbfb8aa3b14217820 */ /* 0x000fc60000410000 */
[----:B------:R-:W-:-:S03]  /*0d60*/  FMUL.FTZ R11, R11, R18 ;  /* 0x000000120b0b7220 */ /* 0x000fc60000410000 */
[----:B------:R-:W0:Y:S02]  /*0d70*/  MUFU.EX2 R33, R33 ;  /* 0x0000002100217308 */ /* 0x000e240000000800 */
[----:B0-----:R-:W-:-:S06]  /*0d80*/  FADD.FTZ R33, R33, 1 ;  /* 0x3f80000021217421 */ /* 0x001fcc0000010000 */
[----:B------:R-:W0:Y:S02]  /*0d90*/  MUFU.RCP R33, R33 ;  /* 0x0000002100217308 */ /* 0x000e240000001000 */
[----:B0-----:R-:W-:Y:S01]  /*0da0*/  FADD.FTZ R21, -R33, 1 ;  /* 0x3f80000021157421 */ /* 0x001fe20000010100 */
[----:B------:R-:W-:-:S03]  /*0db0*/  FMUL.FTZ R12, R12, R33 ;  /* 0x000000210c0c7220 */ /* 0x000fc60000410000 */
[----:B------:R-:W-:-:S04]  /*0dc0*/  FFMA.FTZ R21, R20, R21, 1 ;  /* 0x3f80000014157423 */ /* 0x000fc80000010015 */
[----:B------:R-:W-:-:S07]  /*0dd0*/  FMUL.FTZ R12, R12, R21 ;  /* 0x000000150c0c7220 */ /* 0x000fce0000410000 */
.L_x_677:
[----:B------:R-:W-:Y:S01]  /*0de0*/  FFMA.FTZ R18, R10, R8, R17 ;  /* 0x000000080a127223 */ /* 0x000fe20000010011 */
[----:B------:R-:W-:Y:S01]  /*0df0*/  FADD.FTZ R19, R8, R19 ;  /* 0x0000001308137221 */ /* 0x000fe20000010000 */
[----:B------:R-:W-:Y:S01]  /*0e00*/  FMUL.FTZ R8, R11, R4 ;  /* 0x000000040b087220 */ /* 0x000fe20000410000 */
[----:B------:R-:W-:Y:S01]  /*0e10*/  FMUL.FTZ R21, R12, R5 ;  /* 0x000000050c157220 */ /* 0x000fe20000410000 */
[----:B------:R-:W-:Y:S01]  /*0e20*/  ISETP.GT.AND P0, PT, R22, 0x1e, PT ;  /* 0x0000001e1600780c */ /* 0x000fe20003f04270 */
[----:B------:R-:W0:Y:S01]  /*0e30*/  S2UR UR17, SR_CgaCtaId ;  /* 0x00000000001179c3 */ /* 0x000e220000008800 */
[----:B------:R-:W-:Y:S01]  /*0e40*/  FFMA.FTZ R17, R15, R8, R18 ;  /* 0x000000080f117223 */ /* 0x000fe20000010012 */
[----:B------:R-:W-:Y:S01]  /*0e50*/  FADD.FTZ R8, R19, R8 ;  /* 0x0000000813087221 */ /* 0x000fe20000010000 */
[----:B------:R-:W-:Y:S01]  /*0e60*/  UMOV UR9, 0x400 ;  /* 0x0000040000097882 */ /* 0x000fe20000000000 */
[----:B------:R-:W-:Y:S01]  /*0e70*/  FFMA.FTZ R18, R9, R14, RZ ;  /* 0x0000000e09127223 */ /* 0x000fe200000100ff */
[----:B------:R-:W-:Y:S01]  /*0e80*/  FFMA.FTZ R20, R16, R21, R17 ;  /* 0x0000001510147223 */ /* 0x000fe20000010011 */
[----:B------:R-:W-:Y:S01]  /*0e90*/  FADD.FTZ R21, R21, R8 ;  /* 0x0000000815157221 */ /* 0x000fe20000010000 */
[----:B------:R-:W-:Y:S01]  /*0ea0*/  UIADD3 UR8, UR9, 0x90, URZ ;  /* 0x0000009009087890 */ /* 0x000fe2000fffe03f */
[----:B------:R-:W-:Y:S01]  /*0eb0*/  FFMA.FTZ R9, R10, R13, RZ ;  /* 0x0000000d0a097223 */ /* 0x000fe200000100ff */
[----:B------:R-:W-:Y:S01]  /*0ec0*/  FADD.FTZ R10, RZ, R14 ;  /* 0x0000000eff0a7221 */ /* 0x000fe20000010000 */
[----:B------:R-:W1:Y:S01]  /*0ed0*/  SHFL.DOWN PT, R17, R20, 0x1, 0x1f ;  /* 0x08201f0014117f89 */ /* 0x000e6200000e0000 */
[C---:B------:R-:W-:Y:S01]  /*0ee0*/  ISETP.NE.AND P3, PT, R31.reuse, RZ, PT ;  /* 0x000000ff1f00720c */ /* 0x040fe20003f65270 */
[----:B------:R-:W-:Y:S01]  /*0ef0*/  FADD.FTZ R13, RZ, R13 ;  /* 0x0000000dff0d7221 */ /* 0x000fe20000010000 */
[----:B------:R-:W-:Y:S01]  /*0f00*/  FADD.FTZ R10, R10, R11 ;  /* 0x0000000b0a0a7221 */ /* 0x000fe20000010000 */
[----:B------:R-:W2:Y:S01]  /*0f10*/  SHFL.DOWN PT, R8, R21, 0x1, 0x1f ;  /* 0x08201f0015087f89 */ /* 0x000ea200000e0000 */
[----:B------:R-:W-:Y:S01]  /*0f20*/  FFMA.FTZ R9, R16, R12, R9 ;  /* 0x0000000c10097223 */ /* 0x000fe20000010009 */
        /* <DEDUP_REMOVED lines=27> */
[----:B------:R-:W-:Y:S01]  /*10e0*/  FFMA.FTZ R8, R15, R11, R18 ;  /* 0x0000000b0f087223 */ /* 0x000fe20000010012 */
[----:B------:R-:W-:-:S05]  /*10f0*/  FADD.FTZ R11, R13, R12 ;  /* 0x0000000c0d0b7221 */ /* 0x000fca0000010000 */
        /* <DEDUP_REMOVED lines=38> */
.L_x_679:
[----:B------:R-:W-:Y:S05]  /*1360*/  BSYNC B0 ;  /* 0x0000000000007941 */ /* 0x000fea0003800000 */
.L_x_678:
        /* <DEDUP_REMOVED lines=158> */
.L_x_681:
[----:B------:R-:W-:Y:S05]  /*1d50*/  BSYNC B0 ;  /* 0x0000000000007941 */ /* 0x000fea0003800000 */
.L_x_680:
[----:B------:R-:W1:Y:S01]  /*1d60*/  LDC R14, c[0x0][0xc] ;  /* 0x00000300ff0e7b82 */ /* 0x000e620000000800 */
[----:B------:R-:W-:Y:S01]  /*1d70*/  IMAD R13, R2, 0xe, R31 ;  /* 0x0000000e020d7824 */ /* 0x000fe200078e021f */
[----:B------:R-:W-:Y:S06]  /*1d80*/  BSSY B0, `(.L_x_682) ;  /* 0x0000012000007945 */ /* 0x000fec0003800000 */
[----:B------:R-:W2:Y:S01]  /*1d90*/  LDC.64 R16, c[0x0][0x268] ;  /* 0x00009a00ff107b82 */ /* 0x000ea20000000a00 */
[----:B-1----:R-:W-:Y:S01]  /*1da0*/  ISETP.GE.U32.AND P0, PT, R14, 0x2, PT ;  /* 0x000000020e00780c */ /* 0x002fe20003f06070 */
[----:B--2---:R-:W-:Y:S01]  /*1db0*/  IMAD.WIDE R16, R13, 0x4, R16 ;  /* 0x000000040d107825 */ /* 0x004fe200078e0210 */
[----:B------:R-:W-:Y:S11]  /*1dc0*/  @P4 BRA `(.L_x_683) ;  /* 0x0000000000344947 */ /* 0x000ff60003800000 */
[----:B------:R-:W1:Y:S01]  /*1dd0*/  LDC.64 R12, c[0x0][0x288] ;  /* 0x0000a200ff0c7b82 */ /* 0x000e620000000a00 */
[----:B------:R-:W-:Y:S01]  /*1de0*/  MOV R33, UR6 ;  /* 0x0000000600217c02 */ /* 0x000fe20008000f00 */
[----:B------:R2:W-:Y:S01]  /*1df0*/  REDG.E.ADD.F32.FTZ.RN.STRONG.GPU desc[UR14][R16.64], R8 ;  /* 0x00000008100079a6 */ /* 0x0005e2000c10f38e */
[----:B------:R-:W-:Y:S02]  /*1e00*/  MOV R15, UR12 ;  /* 0x0000000c000f7c02 */ /* 0x000fe40008000f00 */
[----:B0-----:R-:W-:-:S04]  /*1e10*/  LEA R32, P4, R33, R16, 0x2 ;  /* 0x0000001021207211 */ /* 0x001fc800078810ff */
[----:B------:R-:W-:-:S05]  /*1e20*/  IADD3.X R33, R17, UR11, RZ, P4, !PT ;  /* 0x0000000b11217c10 */ /* 0x000fca000a7fe4ff */
[----:B------:R3:W-:Y:S01]  /*1e30*/  REDG.E.ADD.F32.FTZ.RN.STRONG.GPU desc[UR14][R32.64], R9 ;  /* 0x00000009200079a6 */ /* 0x0007e2000c10f38e */
[CC--:B-1----:R-:W-:Y:S02]  /*1e40*/  LEA R18, P5, R12.reuse, R16.reuse, 0x2 ;  /* 0x000000100c127211 */ /* 0x0c2fe400078a10ff */
[----:B--2---:R-:W-:Y:S02]  /*1e50*/  LEA R16, P6, R15, R16, 0x2 ;  /* 0x000000100f107211 */ /* 0x004fe400078c10ff */
[----:B------:R-:W-:Y:S02]  /*1e60*/  LEA.HI.X R19, R12, R17, R13, 0x2, P5 ;  /* 0x000000110c137211 */ /* 0x000fe400028f140d */
[----:B------:R-:W-:-:S03]  /*1e70*/  IADD3.X R17, R17, UR10, RZ, P6, !PT ;  /* 0x0000000a11117c10 */ /* 0x000fc6000b7fe4ff */
[----:B------:R3:W-:Y:S04]  /*1e80*/  REDG.E.ADD.F32.FTZ.RN.STRONG.GPU desc[UR14][R18.64], R10 ;  /* 0x0000000a120079a6 */ /* 0x0007e8000c10f38e */
[----:B------:R3:W-:Y:S02]  /*1e90*/  REDG.E.ADD.F32.FTZ.RN.STRONG.GPU desc[UR14][R16.64], R11 ;  /* 0x0000000b100079a6 */ /* 0x0007e4000c10f38e */
.L_x_683:
[----:B------:R-:W-:Y:S05]  /*1ea0*/  BSYNC B0 ;  /* 0x0000000000007941 */ /* 0x000fea0003800000 */
.L_x_682:
[----:B------:R-:W-:Y:S05]  /*1eb0*/  @!P0 BRA `(.L_x_684) ;  /* 0x0000001000908947 */ /* 0x000fea0003800000 */
[----:B------:R-:W1:Y:S01]  /*1ec0*/  LDC R15, c[0x0][0x10] ;  /* 0x00000400ff0f7b82 */ /* 0x000e620000000800 */
[----:B------:R-:W2:Y:S01]  /*1ed0*/  S2R R2, SR_CTAID.Y ;  /* 0x0000000000027919 */ /* 0x000ea20000002600 */
[----:B------:R-:W-:-:S06]  /*1ee0*/  ULOP3.LUT UR8, UR4, 0x1, URZ, 0xc0, !UPT ;  /* 0x0000000104087892 */ /* 0x000fcc000f8ec03f */
[----:B0--3--:R-:W0:Y:S08]  /*1ef0*/  LDC.64 R8, c[0x0][0x258] ;  /* 0x00009600ff087b82 */ /* 0x009e300000000a00 */
[----:B------:R-:W3:Y:S01]  /*1f00*/  LDC.64 R18, c[0x0][0x260] ;  /* 0x00009800ff127b82 */ /* 0x000ee20000000a00 */
[----:B-1----:R-:W-:-:S04]  /*1f10*/  IMAD R11, R15, UR8, RZ ;  /* 0x000000080f0b7c24 */ /* 0x002fc8000f8e02ff */
[C---:B------:R-:W-:Y:S01]  /*1f20*/  IMAD R10, R11.reuse, R14, RZ ;  /* 0x0000000e0b0a7224 */ /* 0x040fe200078e02ff */
[----:B--2---:R-:W-:-:S04]  /*1f30*/  IADD3 R11, R11, R2, RZ ;  /* 0x000000020b0b7210 */ /* 0x004fc80007ffe0ff */
[----:B------:R-:W-:Y:S01]  /*1f40*/  SHF.L.U32 R13, R10, 0x1, RZ ;  /* 0x000000010a0d7819 */ /* 0x000fe200000006ff */
[----:B0-----:R-:W-:-:S04]  /*1f50*/  IMAD.WIDE.U32 R8, R11, 0x4, R8 ;  /* 0x000000040b087825 */ /* 0x001fc800078e0008 */
        /* <DEDUP_REMOVED lines=23> */
.L_x_686:
[----:B------:R-:W2:Y:S04]  /*20d0*/  LDG.E.STRONG.GPU R10, desc[UR14][R8.64] ;  /* 0x0000000e080a7981 */ /* 0x000ea8000c1ef900 */
[----:B--2---:R-:W-:Y:S01]  /*20e0*/  CCTL.IVALL ;  /* 0x00000000ff00798f */ /* 0x004fe20002000000 */
[----:B------:R-:W-:Y:S05]  /*20f0*/  YIELD ;  /* 0x0000000000007946 */ /* 0x000fea0003800000 */
[----:B------:R-:W-:-:S13]  /*2100*/  ISETP.NE.AND P0, PT, R10, R13, PT ;  /* 0x0000000d0a00720c */ /* 0x000fda0003f05270 */
[----:B------:R-:W-:Y:S05]  /*2110*/  @P0 BRA `(.L_x_686) ;  /* 0xfffffffc00ec0947 */ /* 0x000fea000383ffff */
.L_x_685:
        /* <DEDUP_REMOVED lines=17> */
.L_x_690:
[----:B------:R-:W-:-:S13]  /*2230*/  ISETP.EQ.OR P6, PT, R17, UR16, P3 ;  /* 0x0000001011007c0c */ /* 0x000fda0009fc2670 */
[----:B------:R-:W-:-:S04]  /*2240*/  @!P6 IMAD R11, R15, R17, R2 ;  /* 0x000000110f0be224 */ /* 0x000fc800078e0202 */
[----:B------:R-:W-:-:S05]  /*2250*/  @!P6 IMAD.WIDE.U32 R10, R11, 0x8, R18 ;  /* 0x000000080b0ae825 */ /* 0x000fca00078e0012 */
[----:B------:R-:W2:Y:S01]  /*2260*/  @!P6 LDG.E.64 R8, desc[UR14][R10.64] ;  /* 0x0000000e0a08e981 */ /* 0x000ea2000c1e1b00 */
[C---:B------:R-:W-:Y:S02]  /*2270*/  IADD3 R13, R17.reuse, 0x1, RZ ;  /* 0x00000001110d7810 */ /* 0x040fe40007ffe0ff */
[----:B------:R-:W-:Y:S02]  /*2280*/  IADD3 R32, R17, 0x2, RZ ;  /* 0x0000000211207810 */ /* 0x000fe40007ffe0ff */
[----:B------:R-:W-:Y:S02]  /*2290*/  ISETP.EQ.OR P4, PT, R13, UR16, P3 ;  /* 0x000000100d007c0c */ /* 0x000fe40009f82670 */
[----:B------:R-:W-:Y:S02]  /*22a0*/  ISETP.EQ.OR P5, PT, R32, UR16, P3 ;  /* 0x0000001020007c0c */ /* 0x000fe40009fa2670 */
[----:B------:R-:W-:-:S09]  /*22b0*/  IADD3 R12, R17, 0x3, RZ ;  /* 0x00000003110c7810 */ /* 0x000fd20007ffe0ff */
[----:B------:R-:W-:Y:S02]  /*22c0*/  @!P4 IMAD R13, R15, R13, R2 ;  /* 0x0000000d0f0dc224 */ /* 0x000fe400078e0202 */
[----:B--2---:R-:W-:Y:S01]  /*22d0*/  @!P6 FADD.FTZ R20, R20, R8 ;  /* 0x000000081414e221 */ /* 0x004fe20000010000 */
[----:B------:R-:W-:Y:S01]  /*22e0*/  @!P6 FADD.FTZ R21, R21, R9 ;  /* 0x000000091515e221 */ /* 0x000fe20000010000 */
[----:B------:R-:W-:Y:S01]  /*22f0*/  ISETP.EQ.OR P6, PT, R12, UR16, P3 ;  /* 0x000000100c007c0c */ /* 0x000fe20009fc2670 */
[----:B------:R-:W-:-:S04]  /*2300*/  @!P4 IMAD.WIDE.U32 R8, R13, 0x8, R18 ;  /* 0x000000080d08c825 */ /* 0x000fc800078e0012 */
[----:B------:R-:W-:Y:S02]  /*2310*/  @!P5 IMAD R13, R15, R32, R2 ;  /* 0x000000200f0dd224 */ /* 0x000fe400078e0202 */
[----:B------:R-:W2:Y:S02]  /*2320*/  @!P4 LDG.E.64 R8, desc[UR14][R8.64] ;  /* 0x0000000e0808c981 */ /* 0x000ea4000c1e1b00 */
[----:B------:R-:W-:-:S04]  /*2330*/  @!P5 IMAD.WIDE.U32 R10, R13, 0x8, R18 ;  /* 0x000000080d0ad825 */ /* 0x000fc800078e0012 */
[----:B------:R-:W-:Y:S02]  /*2340*/  @!P6 IMAD R13, R15, R12, R2 ;  /* 0x0000000c0f0de224 */ /* 0x000fe400078e0202 */
[----:B------:R-:W3:Y:S02]  /*2350*/  @!P5 LDG.E.64 R10, desc[UR14][R10.64] ;  /* 0x0000000e0a0ad981 */ /* 0x000ee4000c1e1b00 */
[----:B------:R-:W-:-:S06]  /*2360*/  @!P6 IMAD.WIDE.U32 R12, R13, 0x8, R18 ;  /* 0x000000080d0ce825 */ /* 0x000fcc00078e0012 */
[----:B------:R-:W4:Y:S01]  /*2370*/  @!P6 LDG.E.64 R12, desc[UR14][R12.64] ;  /* 0x0000000e0c0ce981 */ /* 0x000f22000c1e1b00 */
        /* <DEDUP_REMOVED lines=8> */
[----:B------:R-:W-:Y:S02]  /*2400*/  @!P4 IMAD R9, R15, R32, R2 ;  /* 0x000000200f09c224 */ /* 0x000fe400078e0202 */
[----:B----4-:R-:W-:Y:S01]  /*2410*/  @!P6 FADD.FTZ R20, R20, R12 ;  /* 0x0000000c1414e221 */ /* 0x010fe20000010000 */
[----:B------:R-:W-:Y:S01]  /*2420*/  IADD3 R12, R17, 0x6, RZ ;  /* 0x00000006110c7810 */ /* 0x000fe20007ffe0ff */
[----:B------:R-:W-:Y:S01]  /*2430*/  @!P6 FADD.FTZ R21, R21, R13 ;  /* 0x0000000d1515e221 */ /* 0x000fe20000010000 */
[----:B------:R-:W-:Y:S02]  /*2440*/  @!P4 IMAD.WIDE.U32 R8, R9, 0x8, R18 ;  /* 0x000000080908c825 */ /* 0x000fe400078e0012 */
[----:B------:R-:W-:Y:S02]  /*2450*/  ISETP.EQ.OR P6, PT, R12, UR16, P3 ;  /* 0x000000100c007c0c */ /* 0x000fe40009fc2670 */
[----:B------:R-:W-:Y:S02]  /*2460*/  @!P5 IMAD R11, R15, R33, R2 ;  /* 0x000000210f0bd224 */ /* 0x000fe400078e0202 */
[----:B------:R-:W2:Y:S02]  /*2470*/  @!P4 LDG.E.64 R8, desc[UR14][R8.64] ;  /* 0x0000000e0808c981 */ /* 0x000ea4000c1e1b00 */
[----:B------:R-:W-:-:S06]  /*2480*/  @!P5 IMAD.WIDE.U32 R10, R11, 0x8, R18 ;  /* 0x000000080b0ad825 */ /* 0x000fcc00078e0012 */
[----:B------:R-:W3:Y:S01]  /*2490*/  @!P5 LDG.E.64 R10, desc[UR14][R10.64] ;  /* 0x0000000e0a0ad981 */ /* 0x000ee2000c1e1b00 */
[----:B------:R-:W-:-:S04]  /*24a0*/  @!P6 IMAD R13, R15, R12, R2 ;  /* 0x0000000c0f0de224 */ /* 0x000fc800078e0202 */
        /* <DEDUP_REMOVED lines=13> */
[----:B------:R-:W-:-:S04]  /*2580*/  @!P4 IMAD.WIDE.U32 R8, R9, 0x8, R18 ;  /* 0x000000080908c825 */ /* 0x000fc800078e0012 */
[----:B------:R-:W-:Y:S01]  /*2590*/  @!P6 FADD.FTZ R21, R21, R13 ;  /* 0x0000000d1515e221 */ /* 0x000fe20000010000 */
[----:B------:R-:W-:Y:S01]  /*25a0*/  ISETP.EQ.OR P6, PT, R12, UR16, P3 ;  /* 0x000000100c007c0c */ /* 0x000fe20009fc2670 */
[----:B------:R-:W-:Y:S01]  /*25b0*/  @!P5 IMAD R11, R15, R33, R2 ;  /* 0x000000210f0bd224 */ /* 0x000fe200078e0202 */
[----:B------:R-:W2:Y:S03]  /*25c0*/  @!P4 LDG.E.64 R8, desc[UR14][R8.64] ;  /* 0x0000000e0808c981 */ /* 0x000ea6000c1e1b00 */
[----:B------:R-:W-:-:S06]  /*25d0*/  @!P5 IMAD.WIDE.U32 R10, R11, 0x8, R18 ;  /* 0x000000080b0ad825 */ /* 0x000fcc00078e0012 */
[----:B------:R-:W3:Y:S02]  /*25e0*/  @!P5 LDG.E.64 R10, desc[UR14][R10.64] ;  /* 0x0000000e0a0ad981 */ /* 0x000ee4000c1e1b00 */
[----:B------:R-:W-:-:S04]  /*25f0*/  @!P6 IMAD R13, R15, R12, R2 ;  /* 0x0000000c0f0de224 */ /* 0x000fc800078e0202 */
[----:B------:R-:W-:-:S06]  /*2600*/  @!P6 IMAD.WIDE.U32 R12, R13, 0x8, R18 ;  /* 0x000000080d0ce825 */ /* 0x000fcc00078e0012 */
[----:B------:R-:W4:Y:S01]  /*2610*/  @!P6 LDG.E.64 R12, desc[UR14][R12.64] ;  /* 0x0000000e0c0ce981 */ /* 0x000f22000c1e1b00 */
[C---:B------:R-:W-:Y:S02]  /*2620*/  IADD3 R33, R17.reuse, 0xa, RZ ;  /* 0x0000000a11217810 */ /* 0x040fe40007ffe0ff */
[----:B------:R-:W-:Y:S01]  /*2630*/  IADD3 R32, R17, 0xc, RZ ;  /* 0x0000000c11207810 */ /* 0x000fe20007ffe0ff */
[----:B--2---:R-:W-:Y:S01]  /*2640*/  @!P4 FADD.FTZ R20, R20, R8 ;  /* 0x000000081414c221 */ /* 0x004fe20000010000 */
[----:B------:R-:W-:-:S03]  /*2650*/  @!P4 FADD.FTZ R21, R21, R9 ;  /* 0x000000091515c221 */ /* 0x000fc60000010000 */
[----:B---3--:R-:W-:Y:S01]  /*2660*/  @!P5 FADD.FTZ R20, R20, R10 ;  /* 0x0000000a1414d221 */ /* 0x008fe20000010000 */
[----:B------:R-:W-:Y:S01]  /*2670*/  @!P5 FADD.FTZ R21, R21, R11 ;  /* 0x0000000b1515d221 */ /* 0x000fe20000010000 */
[----:B------:R-:W-:Y:S02]  /*2680*/  ISETP.EQ.OR P5, PT, R33, UR16, P3 ;  /* 0x0000001021007c0c */ /* 0x000fe40009fa2670 */
[----:B------:R-:W-:-:S04]  /*2690*/  IADD3 R11, R17, 0xb, RZ ;  /* 0x0000000b110b7810 */ /* 0x000fc80007ffe0ff */
[----:B------:R-:W-:Y:S01]  /*26a0*/  ISETP.EQ.OR P4, PT, R11, UR16, P3 ;  /* 0x000000100b007c0c */ /* 0x000fe20009f82670 */
[----:B----4-:R-:W-:Y:S01]  /*26b0*/  @!P6 FADD.FTZ R20, R20, R12 ;  /* 0x0000000c1414e221 */ /* 0x010fe20000010000 */
[----:B------:R-:W-:Y:S01]  /*26c0*/  @!P6 FADD.FTZ R21, R21, R13 ;  /* 0x0000000d1515e221 */ /* 0x000fe20000010000 */
[----:B------:R-:W-:-:S04]  /*26d0*/  ISETP.EQ.OR P6, PT, R32, UR16, P3 ;  /* 0x0000001020007c0c */ /* 0x000fc80009fc2670 */
[----:B------:R-:W-:-:S04]  /*26e0*/  @!P5 IMAD R9, R15, R33, R2 ;  /* 0x000000210f09d224 */ /* 0x000fc800078e0202 */
        /* <DEDUP_REMOVED lines=12> */
[----:B------:R-:W-:-:S03]  /*27b0*/  ISETP.EQ.OR P5, PT, R33, UR16, P3 ;  /* 0x0000001021007c0c */ /* 0x000fc60009fa2670 */
[----:B---3--:R-:W-:Y:S01]  /*27c0*/  @!P4 FADD.FTZ R21, R21, R11 ;  /* 0x0000000b1515c221 */ /* 0x008fe20000010000 */
[----:B------:R-:W-:Y:S01]  /*27d0*/  IADD3 R11, R17, 0xe, RZ ;  /* 0x0000000e110b7810 */ /* 0x000fe20007ffe0ff */
[----:B------:R-:W-:-:S03]  /*27e0*/  @!P4 FADD.FTZ R20, R20, R10 ;  /* 0x0000000a1414c221 */ /* 0x000fc60000010000 */
[----:B------:R-:W-:-:S05]  /*27f0*/  ISETP.EQ.OR P4, PT, R11, UR16, P3 ;  /* 0x000000100b007c0c */ /* 0x000fca0009f82670 */
[----:B------:R-:W-:Y:S02]  /*2800*/  @!P5 IMAD R9, R15, R33, R2 ;  /* 0x000000210f09d224 */ /* 0x000fe400078e0202 */
[----:B----4-:R-:W-:Y:S01]  /*2810*/  @!P6 FADD.FTZ R20, R20, R12 ;  /* 0x0000000c1414e221 */ /* 0x010fe20000010000 */
[----:B------:R-:W-:Y:S01]  /*2820*/  @!P6 FADD.FTZ R21, R21, R13 ;  /* 0x0000000d1515e221 */ /* 0x000fe20000010000 */
[----:B------:R-:W-:Y:S01]  /*2830*/  ISETP.EQ.OR P6, PT, R32, UR16, P3 ;  /* 0x0000001020007c0c */ /* 0x000fe20009fc2670 */
[----:B------:R-:W-:-:S06]  /*2840*/  @!P5 IMAD.WIDE.U32 R8, R9, 0x8, R18 ;  /* 0x000000080908d825 */ /* 0x000fcc00078e0012 */
[----:B------:R-:W2:Y:S01]  /*2850*/  @!P5 LDG.E.64 R8, desc[UR14][R8.64] ;  /* 0x0000000e0808d981 */ /* 0x000ea2000c1e1b00 */
[----:B------:R-:W-:-:S04]  /*2860*/  @!P4 IMAD R11, R15, R11, R2 ;  /* 0x0000000b0f0bc224 */ /* 0x000fc800078e0202 */
[----:B------:R-:W-:-:S04]  /*2870*/  @!P4 IMAD.WIDE.U32 R10, R11, 0x8, R18 ;  /* 0x000000080b0ac825 */ /* 0x000fc800078e0012 */
[----:B------:R-:W-:Y:S02]  /*2880*/  @!P6 IMAD R13, R15, R32, R2 ;  /* 0x000000200f0de224 */ /* 0x000fe400078e0202 */
[----:B------:R-:W3:Y:S02]  /*2890*/  @!P4 LDG.E.64 R10, desc[UR14][R10.64] ;  /* 0x0000000e0a0ac981 */ /* 0x000ee4000c1e1b00 */
[----:B------:R-:W-:-:S06]  /*28a0*/  @!P6 IMAD.WIDE.U32 R12, R13, 0x8, R18 ;  /* 0x000000080d0ce825 */ /* 0x000fcc00078e0012 */
[----:B------:R-:W4:Y:S01]  /*28b0*/  @!P6 LDG.E.64 R12, desc[UR14][R12.64] ;  /* 0x0000000e0c0ce981 */ /* 0x000f22000c1e1b00 */
[----:B------:R-:W-:Y:S02]  /*28c0*/  IADD3 R16, R16, -0x10, RZ ;  /* 0xfffffff010107810 */ /* 0x000fe40007ffe0ff */
[----:B------:R-:W-:Y:S01]  /*28d0*/  IADD3 R17, R17, 0x10, RZ ;  /* 0x0000001011117810 */ /* 0x000fe20007ffe0ff */
[----:B--2---:R-:W-:Y:S01]  /*28e0*/  @!P5 FADD.FTZ R20, R20, R8 ;  /* 0x000000081414d221 */ /* 0x004fe20000010000 */
[----:B------:R-:W-:Y:S01]  /*28f0*/  @!P5 FADD.FTZ R21, R21, R9 ;  /* 0x000000091515d221 */ /* 0x000fe20000010000 */
[----:B------:R-:W-:Y:S02]  /*2900*/  ISETP.GT.AND P5, PT, R16, 0xc, PT ;  /* 0x0000000c1000780c */ /* 0x000fe40003fa4270 */
[----:B---3--:R-:W-:Y:S01]  /*2910*/  @!P4 FADD.FTZ R20, R20, R10 ;  /* 0x0000000a1414c221 */ /* 0x008fe20000010000 */
[----:B------:R-:W-:-:S03]  /*2920*/  @!P4 FADD.FTZ R21, R21, R11 ;  /* 0x0000000b1515c221 */ /* 0x000fc60000010000 */
[----:B----4-:R-:W-:Y:S01]  /*2930*/  @!P6 FADD.FTZ R20, R20, R12 ;  /* 0x0000000c1414e221 */ /* 0x010fe20000010000 */
[----:B------:R-:W-:-:S06]  /*2940*/  @!P6 FADD.FTZ R21, R21, R13 ;  /* 0x0000000d1515e221 */ /* 0x000fcc0000010000 */
[----:B------:R-:W-:Y:S05]  /*2950*/  @P5 BRA `(.L_x_690) ;  /* 0xfffffff800345947 */ /* 0x000fea000383ffff */
.L_x_689:
[----:B------:R-:W-:-:S13]  /*2960*/  ISETP.GT.AND P4, PT, R16, 0x4, PT ;  /* 0x000000041000780c */ /* 0x000fda0003f84270 */
[----:B------:R-:W-:Y:S05]  /*2970*/  @!P4 BRA `(.L_x_691) ;  /* 0x0000000000ecc947 */ /* 0x000fea0003800000 */
[C---:B------:R-:W-:Y:S02]  /*2980*/  ISETP.EQ.OR P0, PT, R17.reuse, UR16, P3 ;  /* 0x0000001011007c0c */ /* 0x040fe40009f02670 */
[----:B------:R-:W-:-:S11]  /*2990*/  IADD3 R13, R17, 0x1, RZ ;  /* 0x00000001110d7810 */ /* 0x000fd60007ffe0ff */
[----:B------:R-:W-:-:S04]  /*29a0*/  @!P0 IMAD R9, R17, R15, R2 ;  /* 0x0000000f11098224 */ /* 0x000fc800078e0202 */
[----:B------:R-:W-:Y:S01]  /*29b0*/  @!P0 IMAD.WIDE.U32 R8, R9, 0x8, R18 ;  /* 0x0000000809088825 */ /* 0x000fe200078e0012 */
[----:B------:R-:W-:-:S05]  /*29c0*/  ISETP.EQ.OR P4, PT, R13, UR16, P3 ;  /* 0x000000100d007c0c */ /* 0x000fca0009f82670 */
[----:B------:R-:W2:Y:S08]  /*29d0*/  @!P0 LDG.E.64 R8, desc[UR14][R8.64] ;  /* 0x0000000e08088981 */ /* 0x000eb0000c1e1b00 */
[----:B------:R-:W-:-:S04]  /*29e0*/  @!P4 IMAD R13, R15, R13, R2 ;  /* 0x0000000d0f0dc224 */ /* 0x000fc800078e0202 */
[----:B------:R-:W-:-:S06]  /*29f0*/  @!P4 IMAD.WIDE.U32 R12, R13, 0x8, R18 ;  /* 0x000000080d0cc825 */ /* 0x000fcc00078e0012 */
[----:B------:R-:W3:Y:S01]  /*2a00*/  @!P4 LDG.E.64 R12, desc[UR14][R12.64] ;  /* 0x0000000e0c0cc981 */ /* 0x000ee2000c1e1b00 */
[C---:B------:R-:W-:Y:S02]  /*2a10*/  IADD3 R11, R17.reuse, 0x2, RZ ;  /* 0x00000002110b7810 */ /* 0x040fe40007ffe0ff */
[----:B------:R-:W-:Y:S02]  /*2a20*/  IADD3 R32, R17, 0x3, RZ ;  /* 0x0000000311207810 */ /* 0x000fe40007ffe0ff */
[----:B------:R-:W-:Y:S02]  /*2a30*/  ISETP.EQ.OR P5, PT, R11, UR16, P3 ;  /* 0x000000100b007c0c */ /* 0x000fe40009fa2670 */
[----:B------:R-:W-:Y:S02]  /*2a40*/  ISETP.EQ.OR P6, PT, R32, UR16, P3 ;  /* 0x0000001020007c0c */ /* 0x000fe40009fc2670 */
[----:B------:R-:W-:-:S09]  /*2a50*/  IADD3 R17, R17, 0x4, RZ ;  /* 0x0000000411117810 */ /* 0x000fd20007ffe0ff */
[----:B------:R-:W-:-:S04]  /*2a60*/  @!P5 IMAD R11, R15, R11, R2 ;  /* 0x0000000b0f0bd224 */ /* 0x000fc800078e0202 */
[----:B------:R-:W-:-:S06]  /*2a70*/  @!P5 IMAD.WIDE.U32 R10, R11, 0x8, R18 ;  /* 0x000000080b0ad825 */ /* 0x000fcc00078e0012 */
[----:B------:R-:W4:Y:S01]  /*2a80*/  @!P5 LDG.E.64 R10, desc[UR14][R10.64] ;  /* 0x0000000e0a0ad981 */ /* 0x000f22000c1e1b00 */
[----:B--2---:R-:W-:Y:S01]  /*2a90*/  @!P0 FADD.FTZ R21, R21, R9 ;  /* 0x0000000915158221 */ /* 0x004fe20000010000 */
[----:B------:R-:W-:Y:S02]  /*2aa0*/  @!P6 IMAD R9, R15, R32, R2 ;  /* 0x000000200f09e224 */ /* 0x000fe400078e0202 */
[----:B------:R-:W-:Y:S01]  /*2ab0*/  @!P0 FADD.FTZ R20, R20, R8 ;  /* 0x0000000814148221 */ /* 0x000fe20000010000 */
[----:B------:R-:W-:Y:S01]  /*2ac0*/  ISETP.EQ.OR P0, PT, R17, UR16, P3 ;  /* 0x0000001011007c0c */ /* 0x000fe20009f02670 */
[----:B------:R-:W-:-:S06]  /*2ad0*/  @!P6 IMAD.WIDE.U32 R8, R9, 0x8, R18 ;  /* 0x000000080908e825 */ /* 0x000fcc00078e0012 */
[----:B------:R-:W2:Y:S01]  /*2ae0*/  @!P6 LDG.E.64 R8, desc[UR14][R8.64] ;  /* 0x0000000e0808e981 */ /* 0x000ea2000c1e1b00 */
[----:B---3--:R-:W-:-:S05]  /*2af0*/  @!P4 FADD.FTZ R21, R21, R13 ;  /* 0x0000000d1515c221 */ /* 0x008fca0000010000 */
[----:B------:R-:W-:Y:S02]  /*2b00*/  @!P0 IMAD R13, R15, R17, R2 ;  /* 0x000000110f0d8224 */ /* 0x000fe400078e0202 */
[----:B------:R-:W-:Y:S02]  /*2b10*/  @!P4 FADD.FTZ R20, R20, R12 ;  /* 0x0000000c1414c221 */ /* 0x000fe40000010000 */
[----:B------:R-:W-:-:S06]  /*2b20*/  @!P0 IMAD.WIDE.U32 R12, R13, 0x8, R18 ;  /* 0x000000080d0c8825 */ /* 0x000fcc00078e0012 */
[----:B------:R-:W3:Y:S01]  /*2b30*/  @!P0 LDG.E.64 R12, desc[UR14][R12.64] ;  /* 0x0000000e0c0c8981 */ /* 0x000ee2000c1e1b00 */
[----:B----4-:R-:W-:Y:S01]  /*2b40*/  @!P5 FADD.FTZ R20, R20, R10 ;  /* 0x0000000a1414d221 */ /* 0x010fe20000010000 */
[----:B------:R-:W-:Y:S01]  /*2b50*/  @!P5 FADD.FTZ R21, R21, R11 ;  /* 0x0000000b1515d221 */ /* 0x000fe20000010000 */
[----:B------:R-:W-:-:S04]  /*2b60*/  IADD3 R11, R17, 0x1, RZ ;  /* 0x00000001110b7810 */ /* 0x000fc80007ffe0ff */
[----:B------:R-:W-:Y:S02]  /*2b70*/  ISETP.EQ.OR P5, PT, R11, UR16, P3 ;  /* 0x000000100b007c0c */ /* 0x000fe40009fa2670 */
[----:B------:R-:W-:-:S04]  /*2b80*/  IADD3 R10, R17, 0x3, RZ ;  /* 0x00000003110a7810 */ /* 0x000fc80007ffe0ff */
[----:B------:R-:W-:Y:S01]  /*2b90*/  ISETP.EQ.OR P4, PT, R10, UR16, P3 ;  /* 0x000000100a007c0c */ /* 0x000fe20009f82670 */
[----:B--2---:R-:W-:Y:S01]  /*2ba0*/  @!P6 FADD.FTZ R20, R20, R8 ;  /* 0x000000081414e221 */ /* 0x004fe20000010000 */
[----:B------:R-:W-:Y:S01]  /*2bb0*/  IADD3 R8, R17, 0x2, RZ ;  /* 0x0000000211087810 */ /* 0x000fe20007ffe0ff */
[----:B------:R-:W-:-:S03]  /*2bc0*/  @!P6 FADD.FTZ R21, R21, R9 ;  /* 0x000000091515e221 */ /* 0x000fc60000010000 */
[----:B------:R-:W-:Y:S01]  /*2bd0*/  ISETP.EQ.OR P6, PT, R8, UR16, P3 ;  /* 0x0000001008007c0c */ /* 0x000fe20009fc2670 */
[----:B------:R-:W-:-:S12]  /*2be0*/  @!P5 IMAD R9, R15, R11, R2 ;  /* 0x0000000b0f09d224 */ /* 0x000fd800078e0202 */
[----:B------:R-:W-:Y:S02]  /*2bf0*/  @!P6 IMAD R11, R15, R8, R2 ;  /* 0x000000080f0be224 */ /* 0x000fe400078e0202 */
[----:B------:R-:W-:-:S04]  /*2c00*/  @!P5 IMAD.WIDE.U32 R8, R9, 0x8, R18 ;  /* 0x000000080908d825 */ /* 0x000fc800078e0012 */
[----:B---3--:R-:W-:Y:S01]  /*2c10*/  @!P0 FADD.FTZ R21, R21, R13 ;  /* 0x0000000d15158221 */ /* 0x008fe20000010000 */
[----:B------:R-:W-:Y:S02]  /*2c20*/  @!P4 IMAD R13, R15, R10, R2 ;  /* 0x0000000a0f0dc224 */ /* 0x000fe400078e0202 */
[----:B------:R-:W-:Y:S01]  /*2c30*/  @!P6 IMAD.WIDE.U32 R10, R11, 0x8, R18 ;  /* 0x000000080b0ae825 */ /* 0x000fe200078e0012 */
[----:B------:R-:W2:Y:S03]  /*2c40*/  @!P5 LDG.E.64 R8, desc[UR14][R8.64] ;  /* 0x0000000e0808d981 */ /* 0x000ea6000c1e1b00 */
[----:B------:R-:W-:Y:S01]  /*2c50*/  @!P0 FADD.FTZ R20, R20, R12 ;  /* 0x0000000c14148221 */ /* 0x000fe20000010000 */
[----:B------:R-:W-:Y:S01]  /*2c60*/  @!P4 IMAD.WIDE.U32 R12, R13, 0x8, R18 ;  /* 0x000000080d0cc825 */ /* 0x000fe200078e0012 */
[----:B------:R-:W3:Y:S05]  /*2c70*/  @!P6 LDG.E.64 R10, desc[UR14][R10.64] ;  /* 0x0000000e0a0ae981 */ /* 0x000eea000c1e1b00 */
[----:B------:R-:W4:Y:S01]  /*2c80*/  @!P4 LDG.E.64 R12, desc[UR14][R12.64] ;  /* 0x0000000e0c0cc981 */ /* 0x000f22000c1e1b00 */
[----:B------:R-:W-:-:S02]  /*2c90*/  IADD3 R16, R16, -0x4, RZ ;  /* 0xfffffffc10107810 */ /* 0x000fc40007ffe0ff */
[----:B------:R-:W-:Y:S02]  /*2ca0*/  PLOP3.LUT P0, PT, PT, PT, PT, 0x8, 0x0 ;  /* 0x000000000000781c */ /* 0x000fe40003f0e170 */
[----:B------:R-:W-:Y:S02]  /*2cb0*/  IADD3 R16, R16, -0x4, RZ ;  /* 0xfffffffc10107810 */ /* 0x000fe40007ffe0ff */
[----:B------:R-:W-:Y:S01]  /*2cc0*/  IADD3 R17, R17, 0x4, RZ ;  /* 0x0000000411117810 */ /* 0x000fe20007ffe0ff */
[----:B--2---:R-:W-:Y:S01]  /*2cd0*/  @!P5 FADD.FTZ R20, R20, R8 ;  /* 0x000000081414d221 */ /* 0x004fe20000010000 */
[----:B------:R-:W-:-:S03]  /*2ce0*/  @!P5 FADD.FTZ R21, R21, R9 ;  /* 0x000000091515d221 */ /* 0x000fc60000010000 */
[----:B---3--:R-:W-:Y:S01]  /*2cf0*/  @!P6 FADD.FTZ R20, R20, R10 ;  /* 0x0000000a1414e221 */ /* 0x008fe20000010000 */
[----:B------:R-:W-:-:S03]  /*2d00*/  @!P6 FADD.FTZ R21, R21, R11 ;  /* 0x0000000b1515e221 */ /* 0x000fc60000010000 */
[----:B----4-:R-:W-:Y:S01]  /*2d10*/  @!P4 FADD.FTZ R20, R20, R12 ;  /* 0x0000000c1414c221 */ /* 0x010fe20000010000 */
[----:B------:R-:W-:-:S07]  /*2d20*/  @!P4 FADD.FTZ R21, R21, R13 ;  /* 0x0000000d1515c221 */ /* 0x000fce0000010000 */
.L_x_691:
[----:B------:R-:W-:-:S13]  /*2d30*/  ISETP.NE.OR P0, PT, R16, RZ, P0 ;  /* 0x000000ff1000720c */ /* 0x000fda0000705670 */
[----:B------:R-:W-:Y:S05]  /*2d40*/  @!P0 BRA `(.L_x_687) ;  /* 0x00000000007c8947 */ /* 0x000fea0003800000 */
.L_x_688:
[----:B------:R-:W-:-:S13]  /*2d50*/  ISETP.EQ.OR P5, PT, R17, UR16, P3 ;  /* 0x0000001011007c0c */ /* 0x000fda0009fa2670 */
[----:B------:R-:W-:-:S04]  /*2d60*/  @!P5 IMAD R11, R15, R17, R2 ;  /* 0x000000110f0bd224 */ /* 0x000fc800078e0202 */
[----:B------:R-:W-:-:S05]  /*2d70*/  @!P5 IMAD.WIDE.U32 R10, R11, 0x8, R18 ;  /* 0x000000080b0ad825 */ /* 0x000fca00078e0012 */
[----:B------:R0:W2:Y:S01]  /*2d80*/  @!P5 LDG.E.64 R8, desc[UR14][R10.64] ;  /* 0x0000000e0a08d981 */ /* 0x0000a2000c1e1b00 */
[C---:B------:R-:W-:Y:S02]  /*2d90*/  IADD3 R13, R17.reuse, 0x1, RZ ;  /* 0x00000001110d7810 */ /* 0x040fe40007ffe0ff */
[----:B------:R-:W-:Y:S02]  /*2da0*/  IADD3 R32, R17, 0x2, RZ ;  /* 0x0000000211207810 */ /* 0x000fe40007ffe0ff */
[----:B------:R-:W-:Y:S02]  /*2db0*/  ISETP.EQ.OR P6, PT, R13, UR16, P3 ;  /* 0x000000100d007c0c */ /* 0x000fe40009fc2670 */
[----:B------:R-:W-:Y:S02]  /*2dc0*/  ISETP.EQ.OR P4, PT, R32, UR16, P3 ;  /* 0x0000001020007c0c */ /* 0x000fe40009f82670 */
[----:B------:R-:W-:-:S04]  /*2dd0*/  IADD3 R12, R17, 0x3, RZ ;  /* 0x00000003110c7810 */ /* 0x000fc80007ffe0ff */
[----:B------:R-:W-:-:S05]  /*2de0*/  ISETP.EQ.OR P0, PT, R12, UR16, P3 ;  /* 0x000000100c007c0c */ /* 0x000fca0009f02670 */
[C-C-:B------:R-:W-:Y:S02]  /*2df0*/  @!P6 IMAD R13, R15.reuse, R13, R2.reuse ;  /* 0x0000000d0f0de224 */ /* 0x140fe400078e0202 */
[----:B0-----:R-:W-:-:S04]  /*2e00*/  @!P4 IMAD R11, R15, R32, R2 ;  /* 0x000000200f0bc224 */ /* 0x001fc800078e0202 */
[----:B------:R-:W-:-:S06]  /*2e10*/  @!P4 IMAD.WIDE.U32 R10, R11, 0x8, R18 ;  /* 0x000000080b0ac825 */ /* 0x000fcc00078e0012 */
[----:B------:R-:W3:Y:S01]  /*2e20*/  @!P4 LDG.E.64 R10, desc[UR14][R10.64] ;  /* 0x0000000e0a0ac981 */ /* 0x000ee2000c1e1b00 */
[----:B--2---:R-:W-:Y:S01]  /*2e30*/  @!P5 FADD.FTZ R20, R20, R8 ;  /* 0x000000081414d221 */ /* 0x004fe20000010000 */
[----:B------:R-:W-:Y:S01]  /*2e40*/  @!P5 FADD.FTZ R21, R21, R9 ;  /* 0x000000091515d221 */ /* 0x000fe20000010000 */
[----:B------:R-:W-:-:S04]  /*2e50*/  @!P6 IMAD.WIDE.U32 R8, R13, 0x8, R18 ;  /* 0x000000080d08e825 */ /* 0x000fc800078e0012 */
[----:B------:R-:W-:Y:S02]  /*2e60*/  @!P0 IMAD R13, R15, R12, R2 ;  /* 0x0000000c0f0d8224 */ /* 0x000fe400078e0202 */
[----:B------:R-:W2:Y:S02]  /*2e70*/  @!P6 LDG.E.64 R8, desc[UR14][R8.64] ;  /* 0x0000000e0808e981 */ /* 0x000ea4000c1e1b00 */
[----:B------:R-:W-:-:S06]  /*2e80*/  @!P0 IMAD.WIDE.U32 R12, R13, 0x8, R18 ;  /* 0x000000080d0c8825 */ /* 0x000fcc00078e0012 */
[----:B------:R-:W4:Y:S01]  /*2e90*/  @!P0 LDG.E.64 R12, desc[UR14][R12.64] ;  /* 0x0000000e0c0c8981 */ /* 0x000f22000c1e1b00 */
[----:B------:R-:W-:-:S04]  /*2ea0*/  IADD3 R16, R16, -0x4, RZ ;  /* 0xfffffffc10107810 */ /* 0x000fc80007ffe0ff */
[----:B------:R-:W-:Y:S02]  /*2eb0*/  ISETP.NE.AND P5, PT, R16, RZ, PT ;  /* 0x000000ff1000720c */ /* 0x000fe40003fa5270 */
[----:B------:R-:W-:Y:S01]  /*2ec0*/  IADD3 R17, R17, 0x4, RZ ;  /* 0x0000000411117810 */ /* 0x000fe20007ffe0ff */
[----:B--2---:R-:W-:Y:S01]  /*2ed0*/  @!P6 FADD.FTZ R20, R20, R8 ;  /* 0x000000081414e221 */ /* 0x004fe20000010000 */
[----:B------:R-:W-:-:S03]  /*2ee0*/  @!P6 FADD.FTZ R21, R21, R9 ;  /* 0x000000091515e221 */ /* 0x000fc60000010000 */
[----:B---3--:R-:W-:Y:S01]  /*2ef0*/  @!P4 FADD.FTZ R20, R20, R10 ;  /* 0x0000000a1414c221 */ /* 0x008fe20000010000 */
[----:B------:R-:W-:-:S03]  /*2f00*/  @!P4 FADD.FTZ R21, R21, R11 ;  /* 0x0000000b1515c221 */ /* 0x000fc60000010000 */
[----:B----4-:R-:W-:Y:S01]  /*2f10*/  @!P0 FADD.FTZ R20, R20, R12 ;  /* 0x0000000c14148221 */ /* 0x010fe20000010000 */
[----:B------:R-:W-:Y:S01]  /*2f20*/  @!P0 FADD.FTZ R21, R21, R13 ;  /* 0x0000000d15158221 */ /* 0x000fe20000010000 */
[----:B------:R-:W-:Y:S06]  /*2f30*/  @P5 BRA `(.L_x_688) ;  /* 0xfffffffc00845947 */ /* 0x000fec000383ffff */
.L_x_687:
        /* <DEDUP_REMOVED lines=11> */
.L_x_693:
[----:B------:R-:W-:Y:S05]  /*2ff0*/  BSYNC B0 ;  /* 0x0000000000007941 */ /* 0x000fea0003800000 */
.L_x_692:
        /* <DEDUP_REMOVED lines=16> */
.L_x_684:
[----:B------:R-:W1:Y:S01]  /*3100*/  S2UR UR9, SR_CgaCtaId ;  /* 0x00000000000979c3 */ /* 0x000e620000008800 */
[----:B------:R-:W-:Y:S01]  /*3110*/  UMOV UR8, 0x400 ;  /* 0x0000040000087882 */ /* 0x000fe20000000000 */
[--C-:B0--3--:R-:W-:Y:S02]  /*3120*/  HADD2.F32 R10, -RZ, R26.reuse.H0_H0 ;  /* 0x2000001aff0a7230 */ /* 0x109fe40000004100 */
[----:B------:R-:W-:Y:S02]  /*3130*/  HADD2.F32 R26, -RZ, R26.H1_H1 ;  /* 0x3000001aff1a7230 */ /* 0x000fe40000004100 */
[--C-:B------:R-:W-:Y:S02]  /*3140*/  HADD2.F32 R14, -RZ, R27.reuse.H0_H0 ;  /* 0x2000001bff0e7230 */ /* 0x100fe40000004100 */
[----:B------:R-:W-:Y:S02]  /*3150*/  HADD2.F32 R12, -RZ, R27.H1_H1 ;  /* 0x3000001bff0c7230 */ /* 0x000fe40000004100 */
[----:B------:R-:W-:-:S02]  /*3160*/  HADD2.F32 R11, -RZ, R25.H0_H0 ;  /* 0x20000019ff0b7230 */ /* 0x000fc40000004100 */
[----:B------:R-:W-:Y:S01]  /*3170*/  FADD.FTZ R14, R14, -UR19 ;  /* 0x800000130e0e7e21 */ /* 0x000fe20008010000 */
[----:B------:R-:W-:Y:S02]  /*3180*/  HADD2.F32 R16, -RZ, R25.H1_H1 ;  /* 0x30000019ff107230 */ /* 0x000fe40000004100 */
[----:B------:R-:W-:Y:S01]  /*3190*/  FADD.FTZ R12, R12, -UR19 ;  /* 0x800000130c0c7e21 */ /* 0x000fe20008010000 */
[----:B-1----:R-:W-:-:S09]  /*31a0*/  ULEA UR8, UR9, UR8, 0x18 ;  /* 0x0000000809087291 */ /* 0x002fd2000f8ec03f */
[----:B------:R-:W-:Y:S01]  /*31b0*/  @!P3 STS.64 [UR8+0x88], R20 ;  /* 0x00008814ff00b988 */ /* 0x000fe20008000a08 */
[----:B------:R-:W-:Y:S06]  /*31c0*/  BAR.SYNC.DEFER_BLOCKING 0x0 ;  /* 0x0000000000007b1d */ /* 0x000fec0000010000 */
[----:B------:R-:W0:Y:S01]  /*31d0*/  LDS.64 R8, [UR8+0x88] ;  /* 0x00008808ff087984 */ /* 0x000e220008000a00 */
[----:B------:R-:W-:Y:S02]  /*31e0*/  ULDC UR8, c[0x0][0x2bc] ;  /* 0x0000af0000087ab9 */ /* 0x000fe40000000800 */
[----:B0-----:R-:W-:Y:S01]  /*31f0*/  FMUL.FTZ R13, R8, UR8 ;  /* 0x00000008080d7c20 */ /* 0x001fe20008410000 */
[----:B------:R-:W-:Y:S01]  /*3200*/  FMUL.FTZ R2, R9, UR8 ;  /* 0x0000000809027c20 */ /* 0x000fe20008410000 */
[----:B------:R-:W-:Y:S01]  /*3210*/  FADD.FTZ R9, R10, -UR19 ;  /* 0x800000130a097e21 */ /* 0x000fe20008010000 */
[----:B------:R-:W-:-:S03]  /*3220*/  FADD.FTZ R8, R26, -UR19 ;  /* 0x800000131a087e21 */ /* 0x000fc60008010000 */
        /* <DEDUP_REMOVED lines=21> */
.L_x_694:
        /* <DEDUP_REMOVED lines=10> */
[----:B------:R-:W-:Y:S02]  /*3420*/  IMAD R11, R29, UR9, R18 ;  /* 0x000000091d0b7c24 */ /* 0x000fe4000f8e0212 */
[----:B------:R-:W-:Y:S01]  /*3430*/  FMUL.FTZ R15, R15, UR13 ;  /* 0x0000000d0f0f7c20 */ /* 0x000fe20008410000 */
[----:B------:R-:W-:Y:S01]  /*3440*/  IMAD.WIDE.U32 R8, R29, UR8, R8 ;  /* 0x000000081d087c25 */ /* 0x000fe2000f8e0008 */
[----:B------:R-:W-:-:S03]  /*3450*/  ULDC.64 UR8, c[0x0][0x210] ;  /* 0x0000840000087ab9 */ /* 0x000fc60000000a00 */
[----:B------:R-:W-:Y:S01]  /*3460*/  FMUL.FTZ R16, R10, UR13 ;  /* 0x0000000d0a107c20 */ /* 0x000fe20008410000 */
[C---:B------:R-:W-:Y:S02]  /*3470*/  LEA R10, P0, R8.reuse, UR8, 0x1 ;  /* 0x00000008080a7c11 */ /* 0x040fe4000f8008ff */
[----:B------:R-:W-:Y:S02]  /*3480*/  IADD3 R11, R9, R11, RZ ;  /* 0x0000000b090b7210 */ /* 0x000fe40007ffe0ff */
[----:B------:R-:W-:Y:S02]  /*3490*/  F2FP.F16.F32.PACK_AB R15, R15, R16 ;  /* 0x000000100f0f723e */ /* 0x000fe400000000ff */
[----:B------:R-:W-:-:S05]  /*34a0*/  LEA.HI.X R11, R8, UR9, R11, 0x1, P0 ;  /* 0x00000009080b7c11 */ /* 0x000fca00080f0c0b */
[----:B------:R0:W-:Y:S02]  /*34b0*/  STG.E desc[UR14][R10.64], R15 ;  /* 0x0000000f0a007986 */ /* 0x0001e4000c10190e */
.L_x_696:
[----:B------:R-:W-:Y:S05]  /*34c0*/  BSYNC B0 ;  /* 0x0000000000007941 */ /* 0x000fea0003800000 */
.L_x_695:
[--C-:B------:R-:W-:Y:S02]  /*34d0*/  HADD2.F32 R9, -RZ, R24.reuse.H0_H0 ;  /* 0x20000018ff097230 */ /* 0x100fe40000004100 */
[----:B0-----:R-:W-:Y:S01]  /*34e0*/  FMUL.FTZ R11, R14, UR13 ;  /* 0x0000000d0e0b7c20 */ /* 0x001fe20008410000 */
[----:B------:R-:W-:Y:S02]  /*34f0*/  HADD2.F32 R24, -RZ, R24.H1_H1 ;  /* 0x30000018ff187230 */ /* 0x000fe40000004100 */
        /* <DEDUP_REMOVED lines=20> */
.L_x_697:
        /* <DEDUP_REMOVED lines=20> */
[----:B------:R-:W-:Y:S02]  /*3780*/  F2FP.F16.F32.PACK_AB R5, R4, R5 ;  /* 0x000000050405723e */ /* 0x000fe400000000ff */
[----:B------:R-:W-:-:S05]  /*3790*/  LEA.HI.X R3, R34, UR9, R3, 0x1, P0 ;  /* 0x0000000922037c11 */ /* 0x000fca00080f0c03 */
[----:B------:R0:W-:Y:S02]  /*37a0*/  STG.E desc[UR14][R2.64], R5 ;  /* 0x0000000502007986 */ /* 0x0001e4000c10190e */
.L_x_699:
[----:B------:R-:W-:Y:S05]  /*37b0*/  BSYNC B0 ;  /* 0x0000000000007941 */ /* 0x000fea0003800000 */
.L_x_698:
[----:B------:R-:W-:Y:S01]  /*37c0*/  ULDC UR8, c[0x0][0x10] ;  /* 0x0000040000087ab9 */ /* 0x000fe20000000800 */
[----:B------:R-:W-:Y:S02]  /*37d0*/  UIADD3 UR4, UR4, 0x1, URZ ;  /* 0x0000000104047890 */ /* 0x000fe4000fffe03f */
[----:B------:R-:W-:-:S04]  /*37e0*/  UIADD3 UR7, UR8, UR7, URZ ;  /* 0x0000000708077290 */ /* 0x000fc8000fffe03f */
[----:B------:R-:W-:-:S06]  /*37f0*/  UISETP.GE.AND UP0, UPT, UR7, UR5, UPT ;  /* 0x000000050700728c */ /* 0x000fcc000bf06270 */
[----:B------:R-:W-:-:S13]  /*3800*/  PLOP3.LUT P0, PT, PT, PT, UP0, 0x80, 0x0 ;  /* 0x000000000000781c */ /* 0x000fda0003f0f008 */
[----:B------:R-:W-:Y:S05]  /*3810*/  @!P0 BRA `(.L_x_700) ;  /* 0xffffffc800bc8947 */ /* 0x000fea000383ffff */
.L_x_673:
        /* <DEDUP_REMOVED lines=19> */
.L_x_702:
[----:B------:R-:W-:Y:S05]  /*3950*/  BSYNC B0 ;  /* 0x0000000000007941 */ /* 0x000fea0003800000 */
.L_x_701:
        /* <DEDUP_REMOVED lines=11> */
.L_x_704:
[----:B------:R-:W2:Y:S04]  /*3a10*/  LDG.E.STRONG.GPU R5, desc[UR14][R2.64] ;  /* 0x0000000e02057981 */ /* 0x000ea8000c1ef900 */
[----:B--2---:R-:W-:Y:S01]  /*3a20*/  CCTL.IVALL ;  /* 0x00000000ff00798f */ /* 0x004fe20002000000 */
[----:B------:R-:W-:Y:S05]  /*3a30*/  YIELD ;  /* 0x0000000000007946 */ /* 0x000fea0003800000 */
[----:B------:R-:W-:-:S13]  /*3a40*/  ISETP.NE.AND P0, PT, R5, R0, PT ;  /* 0x000000000500720c */ /* 0x000fda0003f05270 */
[----:B------:R-:W-:Y:S05]  /*3a50*/  @P0 BRA `(.L_x_704) ;  /* 0xfffffffc00ec0947 */ /* 0x000fea000383ffff */
.L_x_703:
        /* <DEDUP_REMOVED lines=24> */
.L_x_705:
        /* <DEDUP_REMOVED lines=23> */
.L_x_706:
        /* <DEDUP_REMOVED lines=11> */
.L_x_3263:


//--------------------- .text._Z35group_norm_nhwc_bwd_one_pass_kernelI11Fp16IOFp32WLi128ELi28ELi448EEv26Group_norm_nhwc_bwd_params --------------------------
	.section	.text._Z35group_norm_nhwc_bwd_one_pass_kernelI11Fp16IOFp32WLi128ELi28ELi448EEv26Group_norm_nhwc_bwd_params,"ax",@progbits
	.align	128
        .global         _Z35group_norm_nhwc_bwd_one_pass_kernelI11Fp16IOFp32WLi128ELi28ELi448EEv26Group_norm_nhwc_bwd_params
        .type           _Z35group_norm_nhwc_bwd_one_pass_kernelI11Fp16IOFp32WLi128ELi28ELi448EEv26Group_norm_nhwc_bwd_params,@function
        .size           _Z35group_norm_nhwc_bwd_one_pass_kernelI11Fp16IOFp32WLi128ELi28ELi448EEv26Group_norm_nhwc_bwd_params,(.L_x_3264 - _Z35group_norm_nhwc_bwd_one_pass_kernelI11Fp16IOFp32WLi128ELi28ELi448EEv26Group_norm_nhwc_bwd_params)
        .other          _Z35group_norm_nhwc_bwd_one_pass_kernelI11Fp16IOFp32WLi128ELi28ELi448EEv26Group_norm_nhwc_bwd_params,@"STO_CUDA_ENTRY STV_DEFAULT"
_Z35group_norm_nhwc_bwd_one_pass_kernelI11Fp16IOFp32WLi128ELi28ELi448EEv26Group_norm_nhwc_bwd_params:
.text._Z35group_norm_nhwc_bwd_one_pass_kernelI11Fp16IOFp32WLi128ELi28ELi448EEv26Group_norm_nhwc_bwd_params:
        /* <DEDUP_REMOVED lines=10> */
[----:B------:R-:W0:Y:S01]  /*00a0*/  LDC.64 R8, c[0x0][0x288] ;  /* 0x0000a200ff087b82 */ /* 0x000e220000000a00 */
[----:B------:R-:W-:Y:S01]  /*00b0*/  SHF.R.U32.HI R2, RZ, 0x1, R62 ;  /* 0x00000001ff027819 */ /* 0x000fe2000001163e */
[----:B------:R-:W1:Y:S01]  /*00c0*/  S2R R40, SR_LANEID ;  /* 0x0000000000287919 */ /* 0x000e620000000000 */
[----:B------:R-:W-:Y:S01]  /*00d0*/  UMOV UR5, 0x400 ;  /* 0x0000040000057882 */ /* 0x000fe20000000000 */
[----:B------:R-:W-:Y:S01]  /*00e0*/  ULDC.64 UR10, c[0x0][0x290] ;  /* 0x0000a400000a7ab9 */ /* 0x000fe20000000a00 */
[----:B------:R-:W-:Y:S01]  /*00f0*/  ISETP.GE.U32.AND P2, PT, R62, 0x1c0, PT ;  /* 0x000001c03e00780c */ /* 0x000fe20003f46070 */
[----:B------:R-:W-:Y:S01]  /*0100*/  IMAD.WIDE.U32 R2, R2, -0x6db6db6d, RZ ;  /* 0x9249249302027825 */ /* 0x000fe200078e00ff */
[----:B------:R-:W-:Y:S01]  /*0110*/  HFMA2.MMA R54, -RZ, RZ, 0, 0 ;  /* 0x00000000ff367435 */ /* 0x000fe200000001ff */
[----:B------:R-:W2:Y:S01]  /*0120*/  LDC R0, c[0x0][0x2ac] ;  /* 0x0000ab00ff007b82 */ /* 0x000ea20000000800 */
[----:B------:R-:W-:Y:S02]  /*0130*/  MOV R55, R45 ;  /* 0x0000002d00377202 */ /* 0x000fe40000000f00 */
[----:B------:R-:W-:-:S05]  /*0140*/  SHF.R.U32.HI R3, RZ, 0x2, R3 ;  /* 0x00000002ff037819 */ /* 0x000fca0000011603 */
[----:B------:R-:W3:Y:S01]  /*0150*/  S2UR UR6, SR_CgaCtaId ;  /* 0x00000000000679c3 */ /* 0x000ee20000008800 */
[----:B------:R-:W-:-:S05]  /*0160*/  IMAD R63, R3, -0xe, R62 ;  /* 0xfffffff2033f7824 */ /* 0x000fca00078e023e */
[----:B------:R-:W-:Y:S02]  /*0170*/  SHF.L.U32 R63, R63, 0x1, RZ ;  /* 0x000000013f3f7819 */ /* 0x000fe400000006ff */
[----:B------:R-:W4:Y:S01]  /*0180*/  LDC R44, c[0x0][0x10] ;  /* 0x00000400ff2c7b82 */ /* 0x000f220000000800 */
[----:B0-----:R-:W-:Y:S01]  /*0190*/  IMAD.WIDE.U32 R4, R8, 0x3, RZ ;  /* 0x0000000308047825 */ /* 0x001fe200078e00ff */
[C---:B------:R-:W-:Y:S02]  /*01a0*/  LEA R7, R9.reuse, R9, 0x1 ;  /* 0x0000000909077211 */ /* 0x040fe400078e08ff */
[----:B------:R-:W-:Y:S02]  /*01b0*/  LEA.HI R2, P0, R9, R8, RZ, 0x1 ;  /* 0x0000000809027211 */ /* 0x000fe400078108ff */
[----:B------:R-:W-:Y:S02]  /*01c0*/  IADD3 R5, R5, R7, RZ ;  /* 0x0000000705057210 */ /* 0x000fe40007ffe0ff */
[----:B------:R-:W0:Y:S01]  /*01d0*/  LDC R42, c[0x0][0xc] ;  /* 0x00000300ff2a7b82 */ /* 0x000e220000000800 */
[----:B--2---:R-:W-:Y:S01]  /*01e0*/  IMAD R61, R0, UR7, R3 ;  /* 0x00000007003d7c24 */ /* 0x004fe2000f8e0203 */
[----:B------:R-:W-:-:S02]  /*01f0*/  SHF.R.S32.HI R3, RZ, 0x1f, R62 ;  /* 0x0000001fff037819 */ /* 0x000fc4000001143e */
[----:B------:R-:W-:Y:S02]  /*0200*/  LEA.HI R4, P3, R5, R4, RZ, 0x1 ;  /* 0x0000000405047211 */ /* 0x000fe400078708ff */
[----:B------:R-:W-:Y:S02]  /*0210*/  IADD3.X R7, RZ, R9, RZ, P0, !PT ;  /* 0x00000009ff077210 */ /* 0x000fe400007fe4ff */
[----:B------:R-:W-:Y:S01]  /*0220*/  LEA.HI R3, R3, R62, RZ, 0x5 ;  /* 0x0000003e03037211 */ /* 0x000fe200078f28ff */
[----:B---3--:R-:W-:Y:S01]  /*0230*/  ULEA UR5, UR6, UR5, 0x18 ;  /* 0x0000000506057291 */ /* 0x008fe2000f8ec03f */
[----:B------:R-:W-:Y:S02]  /*0240*/  IADD3 R59, R61, 0x20, RZ ;  /* 0x000000203d3b7810 */ /* 0x000fe40007ffe0ff */
[----:B------:R-:W-:Y:S02]  /*0250*/  IADD3.X R5, RZ, R5, RZ, P3, !PT ;  /* 0x00000005ff057210 */ /* 0x000fe40001ffe4ff */
[----:B------:R-:W-:-:S02]  /*0260*/  SHF.R.S64 R2, R2, 0x1, R7 ;  /* 0x0000000102027819 */ /* 0x000fc40000001007 */
[----:B------:R-:W-:Y:S01]  /*0270*/  ISETP.LT.U32.AND P1, PT, R61, UR10, PT ;  /* 0x0000000a3d007c0c */ /* 0x000fe2000bf21070 */
[----:B----4-:R-:W-:Y:S01]  /*0280*/  IMAD R60, R44, UR7, R45 ;  /* 0x000000072c3c7c24 */ /* 0x010fe2000f8e022d */
[----:B------:R-:W-:Y:S02]  /*0290*/  SHF.R.S32.HI R43, RZ, 0x1f, R61 ;  /* 0x0000001fff2b7819 */ /* 0x000fe4000001143d */
[----:B------:R-:W-:Y:S02]  /*02a0*/  SHF.R.S32.HI R0, RZ, 0x5, R3 ;  /* 0x00000005ff007819 */ /* 0x000fe40000011403 */
[----:B------:R-:W-:Y:S02]  /*02b0*/  SHF.R.S32.HI R7, RZ, 0x1, R7 ;  /* 0x00000001ff077819 */ /* 0x000fe40000011407 */
[----:B------:R-:W-:Y:S01]  /*02c0*/  ISETP.LT.U32.AND P0, PT, R59, UR10, PT ;  /* 0x0000000a3b007c0c */ /* 0x000fe2000bf01070 */
[----:B------:R-:W-:Y:S01]  /*02d0*/  ULDC.U8 UR10, c[0x0][0x2a4] ;  /* 0x0000a900000a7ab9 */ /* 0x000fe20000000000 */
[----:B------:R-:W-:-:S02]  /*02e0*/  SHF.R.S32.HI R41, RZ, 0x1f, R59 ;  /* 0x0000001fff297819 */ /* 0x000fc4000001143b */
[C---:B------:R-:W-:Y:S02]  /*02f0*/  IADD3 R58, R61.reuse, 0x40, RZ ;  /* 0x000000403d3a7810 */ /* 0x040fe40007ffe0ff */
[----:B------:R-:W-:Y:S02]  /*0300*/  IADD3 R56, R61, 0x60, RZ ;  /* 0x000000603d387810 */ /* 0x000fe40007ffe0ff */
[--C-:B------:R-:W-:Y:S02]  /*0310*/  SHF.R.S64 R3, R4, 0x1, R5.reuse ;  /* 0x0000000104037819 */ /* 0x100fe40000001005 */
[----:B------:R-:W-:Y:S02]  /*0320*/  SHF.R.S32.HI R6, RZ, 0x1, R5 ;  /* 0x00000001ff067819 */ /* 0x000fe40000011405 */
[----:B------:R-:W-:Y:S02]  /*0330*/  ISETP.LT.AND.EX P1, PT, R43, UR11, !P2, P1 ;  /* 0x0000000b2b007c0c */ /* 0x000fe4000d721310 */
[----:B------:R-:W-:-:S02]  /*0340*/  SHF.L.U64.HI R4, R2, 0x2, R7 ;  /* 0x0000000202047819 */ /* 0x000fc40000010207 */
[----:B------:R-:W-:Y:S02]  /*0350*/  ISETP.LT.AND.EX P2, PT, R41, UR11, !P2, P0 ;  /* 0x0000000b29007c0c */ /* 0x000fe4000d741300 */
[----:B0-----:R-:W-:Y:S02]  /*0360*/  LOP3.LUT R57, R42, 0x3, RZ, 0xc0, !PT ;  /* 0x000000032a397812 */ /* 0x001fe400078ec0ff */
[----:B------:R-:W-:Y:S02]  /*0370*/  LEA R0, R0, UR5, 0x3 ;  /* 0x0000000500007c11 */ /* 0x000fe4000f8e18ff */
[----:B------:R-:W-:Y:S02]  /*0380*/  SHF.R.S32.HI R5, RZ, 0x1f, R58 ;  /* 0x0000001fff057819 */ /* 0x000fe4000001143a */
[----:B------:R-:W-:Y:S02]  /*0390*/  SHF.R.S32.HI R7, RZ, 0x1f, R56 ;  /* 0x0000001fff077819 */ /* 0x000fe40000011438 */
[----:B-1----:R-:W-:-:S07]  /*03a0*/  SHF.L.U64.HI R6, R3, 0x2, R6 ;  /* 0x0000000203067819 */ /* 0x002fce0000010206 */
.L_x_742:
[----:B0-----:R-:W0:Y:S01]  /*03b0*/  LDC R14, c[0x0][0x2a0] ;  /* 0x0000a800ff0e7b82 */ /* 0x001e220000000800 */
[----:B------:R-:W-:Y:S01]  /*03c0*/  IABS R13, R55 ;  /* 0x00000037000d7213 */ /* 0x000fe20000000000 */
[----:B------:R-:W-:Y:S01]  /*03d0*/  ULDC.64 UR12, c[0x0][0x298] ;  /* 0x0000a600000c7ab9 */ /* 0x000fe20000000a00 */
[----:B------:R-:W-:Y:S01]  /*03e0*/  ISETP.GE.AND P3, PT, R55, RZ, PT ;  /* 0x000000ff3700720c */ /* 0x000fe20003f66270 */
[----:B------:R-:W-:Y:S01]  /*03f0*/  ULDC.64 UR14, c[0x0][0x290] ;  /* 0x0000a400000e7ab9 */ /* 0x000fe20000000a00 */
[----:B------:R-:W-:Y:S02]  /*0400*/  SHF.R.S32.HI R15, RZ, 0x1f, R63 ;  /* 0x0000001fff0f7819 */ /* 0x000fe4000001143f */
[----:B------:R-:W-:Y:S01]  /*0410*/  CS2R R52, SRZ ;  /* 0x0000000000347805 */ /* 0x000fe2000001ff00 */
[----:B-12---:R-:W1:Y:S08]  /*0420*/  LDC R16, c[0x0][0x2ac] ;  /* 0x0000ab00ff107b82 */ /* 0x006e700000000800 */
[----:B------:R-:W2:Y:S01]  /*0430*/  @P1 LDC.64 R24, c[0x0][0x230] ;  /* 0x00008c00ff181b82 */ /* 0x000ea20000000a00 */
[----:B0-----:R-:W-:-:S07]  /*0440*/  IABS R12, R14 ;  /* 0x0000000e000c7213 */ /* 0x001fce0000000000 */
[----:B------:R-:W0:Y:S01]  /*0450*/  @P2 LDC.64 R20, c[0x0][0x228] ;  /* 0x00008a00ff142b82 */ /* 0x000e220000000a00 */
[----:B---3--:R-:W3:Y:S08]  /*0460*/  I2F.RP R10, R12 ;  /* 0x0000000c000a7306 */ /* 0x008ef00000209400 */
[----:B---3--:R-:W3:Y:S02]  /*0470*/  MUFU.RCP R10, R10 ;  /* 0x0000000a000a7308 */ /* 0x008ee40000001000 */
[----:B---3--:R-:W-:-:S02]  /*0480*/  IADD3 R8, R10, 0xffffffe, RZ ;  /* 0x0ffffffe0a087810 */ /* 0x008fc40007ffe0ff */
[----:B------:R-:W-:-:S04]  /*0490*/  SHF.R.U32.HI R10, RZ, 0x1, R62 ;  /* 0x00000001ff0a7819 */ /* 0x000fc8000001163e */
[----:B------:R3:W4:Y:S02]  /*04a0*/  F2I.FTZ.U32.TRUNC.NTZ R9, R8 ;  /* 0x0000000800097305 */ /* 0x000724000021f000 */
[----:B---3--:R-:W-:Y:S02]  /*04b0*/  MOV R8, RZ ;  /* 0x000000ff00087202 */ /* 0x008fe40000000f00 */
[----:B----4-:R-:W-:-:S05]  /*04c0*/  IADD3 R11, RZ, -R9, RZ ;  /* 0x80000009ff0b7210 */ /* 0x010fca0007ffe0ff */
[----:B------:R-:W-:-:S04]  /*04d0*/  IMAD R11, R11, R12, RZ ;  /* 0x0000000c0b0b7224 */ /* 0x000fc800078e02ff */
[----:B------:R-:W-:-:S06]  /*04e0*/  IMAD.HI.U32 R9, R9, R11, R8 ;  /* 0x0000000b09097227 */ /* 0x000fcc00078e0008 */
        /* <DEDUP_REMOVED lines=12> */
[----:B------:R-:W-:Y:S01]  /*05b0*/  SEL R65, R8, R9, !P6 ;  /* 0x0000000908417207 */ /* 0x000fe20007000000 */
[----:B------:R-:W-:Y:S01]  /*05c0*/  IMAD.WIDE.U32 R8, R10, -0x6db6db6d, RZ ;  /* 0x924924930a087825 */ /* 0x000fe200078e00ff */
[----:B------:R-:W-:Y:S02]  /*05d0*/  LOP3.LUT R8, RZ, R14, RZ, 0x33, !PT ;  /* 0x0000000eff087212 */ /* 0x000fe400078e33ff */
[----:B------:R-:W-:Y:S02]  /*05e0*/  @!P3 IADD3 R65, -R65, RZ, RZ ;  /* 0x000000ff4141b210 */ /* 0x000fe40007ffe1ff */
[----:B------:R-:W-:Y:S02]  /*05f0*/  @P0 IADD3 R11, R11, 0x1, RZ ;  /* 0x000000010b0b0810 */ /* 0x000fe40007ffe0ff */
[----:B------:R-:W-:Y:S02]  /*0600*/  SEL R65, R8, R65, !P5 ;  /* 0x0000004108417207 */ /* 0x000fe40006800000 */
[----:B------:R-:W-:-:S02]  /*0610*/  MOV R13, R11 ;  /* 0x0000000b000d7202 */ /* 0x000fc40000000f00 */
[----:B------:R-:W-:Y:S01]  /*0620*/  SHF.R.U32.HI R9, RZ, 0x2, R9 ;  /* 0x00000002ff097819 */ /* 0x000fe20000011609 */
[----:B------:R-:W-:Y:S01]  /*0630*/  IMAD R22, R65, 0x1c, RZ ;  /* 0x0000001c41167824 */ /* 0x000fe200078e02ff */
[----:B------:R-:W-:Y:S01]  /*0640*/  @!P4 IADD3 R13, -R13, RZ, RZ ;  /* 0x000000ff0d0dc210 */ /* 0x000fe20007ffe1ff */
[----:B------:R-:W3:Y:S02]  /*0650*/  @P1 LDC.64 R10, c[0x0][0x288] ;  /* 0x0000a200ff0a1b82 */ /* 0x000ee40000000a00 */
[----:B-1----:R-:W-:Y:S01]  /*0660*/  IMAD R12, R16, UR7, R9 ;  /* 0x00000007100c7c24 */ /* 0x002fe2000f8e0209 */
[----:B------:R-:W-:Y:S02]  /*0670*/  SEL R13, R8, R13, !P5 ;  /* 0x0000000d080d7207 */ /* 0x000fe40006800000 */
[----:B------:R-:W-:Y:S02]  /*0680*/  IADD3 R66, P0, R63, R22, RZ ;  /* 0x000000163f427210 */ /* 0x000fe40007f1e0ff */
[----:B------:R-:W-:-:S02]  /*0690*/  SHF.R.S32.HI R9, RZ, 0x1f, R13 ;  /* 0x0000001fff097819 */ /* 0x000fc4000001140d */
[----:B------:R-:W-:Y:S02]  /*06a0*/  IADD3 R8, R12, 0x40, RZ ;  /* 0x000000400c087810 */ /* 0x000fe40007ffe0ff */
[----:B------:R-:W-:Y:S01]  /*06b0*/  LEA.HI.X.SX32 R67, R22, R15, 0x1, P0 ;  /* 0x0000000f16437211 */ /* 0x000fe200000f0eff */
[----:B------:R-:W-:Y:S01]  /*06c0*/  IMAD R16, R9, UR12, RZ ;  /* 0x0000000c09107c24 */ /* 0x000fe2000f8e02ff */
[----:B------:R-:W-:Y:S02]  /*06d0*/  ISETP.GE.U32.AND P0, PT, R8, UR14, PT ;  /* 0x0000000e08007c0c */ /* 0x000fe4000bf06070 */
[----:B------:R-:W-:Y:S01]  /*06e0*/  SHF.R.S32.HI R14, RZ, 0x1f, R8 ;  /* 0x0000001fff0e7819 */ /* 0x000fe20000011408 */
[C---:B------:R-:W-:Y:S01]  /*06f0*/  IMAD R69, R13.reuse, UR13, R16 ;  /* 0x0000000d0d457c24 */ /* 0x040fe2000f8e0210 */
[----:B------:R-:W1:Y:S01]  /*0700*/  LDC.64 R8, c[0x0][0x248] ;  /* 0x00009200ff087b82 */ /* 0x000e620000000a00 */
[----:B------:R-:W-:Y:S01]  /*0710*/  IMAD.WIDE.U32 R66, R13, UR12, R66 ;  /* 0x0000000c0d427c25 */ /* 0x000fe2000f8e0042 */
[----:B------:R-:W-:-:S02]  /*0720*/  ISETP.GE.AND.EX P0, PT, R14, UR15, PT, P0 ;  /* 0x0000000f0e007c0c */ /* 0x000fc4000bf06300 */
[----:B------:R-:W-:Y:S02]  /*0730*/  IADD3 R12, R12, 0x60, RZ ;  /* 0x000000600c0c7810 */ /* 0x000fe40007ffe0ff */
[----:B------:R-:W-:Y:S01]  /*0740*/  ISETP.LT.U32.AND P0, PT, R62, 0x1c0, !P0 ;  /* 0x000001c03e00780c */ /* 0x000fe20004701070 */
[----:B---3--:R-:W-:Y:S01]  /*0750*/  @P1 IMAD R16, R43, R10, RZ ;  /* 0x0000000a2b101224 */ /* 0x008fe200078e02ff */
[----:B------:R-:W-:Y:S01]  /*0760*/  IADD3 R69, R67, R69, RZ ;  /* 0x0000004543457210 */ /* 0x000fe20007ffe0ff */
[----:B------:R-:W3:Y:S01]  /*0770*/  @P2 LDC.64 R14, c[0x0][0x288] ;  /* 0x0000a200ff0e2b82 */ /* 0x000ee20000000a00 */
[----:B------:R-:W-:Y:S01]  /*0780*/  @P1 MOV R68, R66 ;  /* 0x0000004200441202 */ /* 0x000fe20000000f00 */
[C---:B------:R-:W-:Y:S01]  /*0790*/  @P1 IMAD R13, R61.reuse, R11, R16 ;  /* 0x0000000b3d0d1224 */ /* 0x040fe200078e0210 */
[----:B------:R-:W-:Y:S02]  /*07a0*/  ISETP.GE.U32.AND P3, PT, R12, UR14, PT ;  /* 0x0000000e0c007c0c */ /* 0x000fe4000bf66070 */
[----:B------:R-:W-:Y:S01]  /*07b0*/  SHF.R.S32.HI R12, RZ, 0x1f, R12 ;  /* 0x0000001fff0c7819 */ /* 0x000fe2000001140c */
[----:B------:R-:W-:-:S02]  /*07c0*/  @P1 IMAD.WIDE.U32 R10, R61, R10, R68 ;  /* 0x0000000a3d0a1225 */ /* 0x000fc400078e0044 */
[----:B------:R-:W4:Y:S01]  /*07d0*/  @P1 LDC.64 R16, c[0x0][0x228] ;  /* 0x00008a00ff101b82 */ /* 0x000f220000000a00 */
[----:B------:R-:W-:Y:S02]  /*07e0*/  ISETP.GE.AND.EX P3, PT, R12, UR15, PT, P3 ;  /* 0x0000000f0c007c0c */ /* 0x000fe4000bf66330 */
[----:B------:R-:W-:Y:S02]  /*07f0*/  @P1 IADD3 R11, R11, R13, RZ ;  /* 0x0000000d0b0b1210 */ /* 0x000fe40007ffe0ff */
[C---:B------:R-:W-:Y:S01]  /*0800*/  @P1 SHF.L.U32 R29, R10.reuse, 0x1, RZ ;  /* 0x000000010a1d1819 */ /* 0x040fe200000006ff */
[----:B-1----:R-:W-:Y:S02]  /*0810*/  IMAD.WIDE R8, R55, 0x8, R8 ;  /* 0x0000000837087825 */ /* 0x002fe400078e0208 */
[----:B------:R-:W1:Y:S01]  /*0820*/  @P0 LDC.64 R12, c[0x0][0x288] ;  /* 0x0000a200ff0c0b82 */ /* 0x000e620000000a00 */
[----:B------:R-:W-:Y:S02]  /*0830*/  @P1 SHF.L.U64.HI R26, R10, 0x1, R11 ;  /* 0x000000010a1a1819 */ /* 0x000fe4000001020b */
[----:B------:R-:W-:Y:S01]  /*0840*/  ISETP.LT.U32.AND P3, PT, R62, 0x1c0, !P3 ;  /* 0x000001c03e00780c */ /* 0x000fe20005f61070 */
[----:B------:R-:W4:Y:S01]  /*0850*/  LDG.E.64 R8, desc[UR8][R8.64] ;  /* 0x0000000808087981 */ /* 0x000f22000c1e1b00 */
[----:B--2---:R-:W-:-:S03]  /*0860*/  @P1 IADD3 R24, P4, R29, R24, RZ ;  /* 0x000000181d181210 */ /* 0x004fc60007f9e0ff */
[----:B------:R-:W2:Y:S01]  /*0870*/  @P2 LDC.64 R10, c[0x0][0x230] ;  /* 0x00008c00ff0a2b82 */ /* 0x000ea20000000a00 */
[----:B------:R-:W-:Y:S01]  /*0880*/  @P1 IADD3.X R25, R26, R25, RZ, P4, !PT ;  /* 0x000000191a191210 */ /* 0x000fe200027fe4ff */
[----:B---3--:R-:W-:-:S04]  /*0890*/  @P2 IMAD R30, R41, R14, RZ ;  /* 0x0000000e291e2224 */ /* 0x008fc800078e02ff */
[----:B------:R3:W5:Y:S02]  /*08a0*/  @P1 LDG.E R52, desc[UR8][R24.64] ;  /* 0x0000000818341981 */ /* 0x000764000c1e1900 */
[----:B------:R-:W0:Y:S01]  /*08b0*/  @P3 LDC.64 R18, c[0x0][0x288] ;  /* 0x0000a200ff123b82 */ /* 0x000e220000000a00 */
[----:B------:R-:W-:Y:S01]  /*08c0*/  @P2 IMAD R23, R59, R15, R30 ;  /* 0x0000000f3b172224 */ /* 0x000fe200078e021e */
[----:B----4-:R-:W-:Y:S02]  /*08d0*/  @P1 IADD3 R28, P4, R29, R16, RZ ;  /* 0x000000101d1c1210 */ /* 0x010fe40007f9e0ff */
[----:B---3--:R-:W-:Y:S02]  /*08e0*/  @P2 MOV R24, R66 ;  /* 0x0000004200182202 */ /* 0x008fe40000000f00 */
[----:B------:R-:W-:-:S03]  /*08f0*/  @P2 MOV R25, R69 ;  /* 0x0000004500192202 */ /* 0x000fc60000000f00 */
[----:B------:R-:W-:Y:S01]  /*0900*/  @P2 IMAD.WIDE.U32 R14, R59, R14, R24 ;  /* 0x0000000e3b0e2225 */ /* 0x000fe200078e0018 */
[----:B------:R-:W-:Y:S02]  /*0910*/  @P1 IADD3.X R29, R26, R17, RZ, P4, !PT ;  /* 0x000000111a1d1210 */ /* 0x000fe400027fe4ff */
[----:B------:R-:W3:Y:S01]  /*0920*/  @P0 LDC.64 R16, c[0x0][0x230] ;  /* 0x00008c00ff100b82 */ /* 0x000ee20000000a00 */
[----:B-1----:R-:W-:Y:S01]  /*0930*/  @P0 IMAD R26, R5, R12, RZ ;  /* 0x0000000c051a0224 */ /* 0x002fe200078e02ff */
[----:B------:R-:W-:Y:S02]  /*0940*/  @P2 IADD3 R23, R15, R23, RZ ;  /* 0x000000170f172210 */ /* 0x000fe40007ffe0ff */
[C---:B------:R-:W-:Y:S02]  /*0950*/  @P2 SHF.L.U32 R15, R14.reuse, 0x1, RZ ;  /* 0x000000010e0f2819 */ /* 0x040fe400000006ff */
[----:B------:R-:W-:Y:S01]  /*0960*/  @P2 SHF.L.U64.HI R30, R14, 0x1, R23 ;  /* 0x000000010e1e2819 */ /* 0x000fe20000010217 */
[----:B------:R-:W-:Y:S01]  /*0970*/  @P0 IMAD R23, R58, R13, R26 ;  /* 0x0000000d3a170224 */ /* 0x000fe200078e021a */
[----:B------:R-:W-:-:S02]  /*0980*/  @P0 MOV R26, R66 ;  /* 0x00000042001a0202 */ /* 0x000fc40000000f00 */
[----:B------:R-:W-:Y:S02]  /*0990*/  @P0 MOV R27, R69 ;  /* 0x00000045001b0202 */ /* 0x000fe40000000f00 */
[C---:B--2---:R-:W-:Y:S02]  /*09a0*/  @P2 IADD3 R24, P4, R15.reuse, R10, RZ ;  /* 0x0000000a0f182210 */ /* 0x044fe40007f9e0ff */
[----:B------:R-:W-:Y:S02]  /*09b0*/  CS2R R50, SRZ ;  /* 0x0000000000327805 */ /* 0x000fe4000001ff00 */
[----:B0-----:R-:W-:Y:S01]  /*09c0*/  @P2 IADD3 R20, P5, R15, R20, RZ ;  /* 0x000000140f142210 */ /* 0x001fe20007fbe0ff */
[----:B------:R-:W-:Y:S01]  /*09d0*/  @P0 IMAD.WIDE.U32 R26, R58, R12, R26 ;  /* 0x0000000c3a1a0225 */ /* 0x000fe200078e001a */
[----:B------:R-:W0:Y:S01]  /*09e0*/  @P3 LDC.64 R14, c[0x0][0x230] ;  /* 0x00008c00ff0e3b82 */ /* 0x000e220000000a00 */
[C---:B------:R-:W-:Y:S01]  /*09f0*/  @P2 IADD3.X R25, R30.reuse, R11, RZ, P4, !PT ;  /* 0x0000000b1e192210 */ /* 0x040fe200027fe4ff */
[----:B------:R1:W5:Y:S02]  /*0a00*/  @P1 LDG.E R51, desc[UR8][R28.64] ;  /* 0x000000081c331981 */ /* 0x000364000c1e1900 */
[----:B------:R-:W-:Y:S01]  /*0a10*/  @P0 IADD3 R23, R27, R23, RZ ;  /* 0x000000171b170210 */ /* 0x000fe20007ffe0ff */
[----:B------:R-:W-:Y:S01]  /*0a20*/  @P3 IMAD R27, R7, R18, RZ ;  /* 0x00000012071b3224 */ /* 0x000fe200078e02ff */
[----:B------:R-:W-:-:S02]  /*0a30*/  @P2 IADD3.X R21, R30, R21, RZ, P5, !PT ;  /* 0x000000151e152210 */ /* 0x000fc40002ffe4ff */
[----:B------:R-:W-:Y:S01]  /*0a40*/  CS2R R48, SRZ ;  /* 0x0000000000307805 */ /* 0x000fe2000001ff00 */
[----:B------:R-:W2:Y:S01]  /*0a50*/  @P3 LDC.64 R10, c[0x0][0x228] ;  /* 0x00008a00ff0a3b82 */ /* 0x000ea20000000a00 */
[----:B------:R-:W-:Y:S01]  /*0a60*/  CS2R R46, SRZ ;  /* 0x00000000002e7805 */ /* 0x000fe2000001ff00 */
[----:B------:R-:W5:Y:S01]  /*0a70*/  @P2 LDG.E R53, desc[UR8][R24.64] ;  /* 0x0000000818352981 */ /* 0x000f62000c1e1900 */
[----:B-1----:R-:W-:Y:S01]  /*0a80*/  @P0 SHF.L.U64.HI R28, R26, 0x1, R23 ;  /* 0x000000011a1c0819 */ /* 0x002fe20000010217 */
[----:B------:R-:W-:Y:S01]  /*0a90*/  @P3 IMAD R23, R56, R19, R27 ;  /* 0x0000001338173224 */ /* 0x000fe200078e021b */
[----:B------:R-:W-:Y:S01]  /*0aa0*/  @P0 SHF.L.U32 R29, R26, 0x1, RZ ;  /* 0x000000011a1d0819 */ /* 0x000fe200000006ff */
[----:B------:R-:W5:Y:S01]  /*0ab0*/  @P2 LDG.E R50, desc[UR8][R20.64] ;  /* 0x0000000814322981 */ /* 0x000f62000c1e1900 */
[----:B------:R-:W-:Y:S01]  /*0ac0*/  @P3 MOV R26, R66 ;  /* 0x00000042001a3202 */ /* 0x000fe20000000f00 */
[----:B------:R-:W1:Y:S01]  /*0ad0*/  @P0 LDC.64 R12, c[0x0][0x228] ;  /* 0x00008a00ff0c0b82 */ /* 0x000e620000000a00 */
[----:B------:R-:W-:-:S03]  /*0ae0*/  @P3 MOV R27, R69 ;  /* 0x00000045001b3202 */ /* 0x000fc60000000f00 */
[----:B------:R-:W-:Y:S01]  /*0af0*/  @P3 IMAD.WIDE.U32 R26, R56, R18, R26 ;  /* 0x00000012381a3225 */ /* 0x000fe200078e001a */
[----:B---3--:R-:W-:-:S04]  /*0b00*/  @P0 IADD3 R18, P4, R29, R16, RZ ;  /* 0x000000101d120210 */ /* 0x008fc80007f9e0ff */
[----:B------:R-:W-:Y:S02]  /*0b10*/  @P0 IADD3.X R19, R28, R17, RZ, P4, !PT ;  /* 0x000000111c130210 */ /* 0x000fe400027fe4ff */
[----:B------:R-:W-:Y:S02]  /*0b20*/  @P3 IADD3 R23, R27, R23, RZ ;  /* 0x000000171b173210 */ /* 0x000fe40007ffe0ff */
[C---:B------:R-:W-:Y:S01]  /*0b30*/  @P3 SHF.L.U32 R17, R26.reuse, 0x1, RZ ;  /* 0x000000011a113819 */ /* 0x040fe200000006ff */
[----:B------:R-:W5:Y:S01]  /*0b40*/  @P0 LDG.E R48, desc[UR8][R18.64] ;  /* 0x0000000812300981 */ /* 0x000f62000c1e1900 */
[----:B------:R-:W-:Y:S02]  /*0b50*/  @P3 SHF.L.U64.HI R26, R26, 0x1, R23 ;  /* 0x000000011a1a3819 */ /* 0x000fe40000010217 */
[C---:B0-----:R-:W-:Y:S02]  /*0b60*/  @P3 IADD3 R16, P5, R17.reuse, R14, RZ ;  /* 0x0000000e11103210 */ /* 0x041fe40007fbe0ff */
[----:B--2---:R-:W-:-:S02]  /*0b70*/  @P3 IADD3 R14, P6, R17, R10, RZ ;  /* 0x0000000a110e3210 */ /* 0x004fc40007fde0ff */
[C---:B------:R-:W-:Y:S02]  /*0b80*/  @P3 IADD3.X R17, R26.reuse, R15, RZ, P5, !PT ;  /* 0x0000000f1a113210 */ /* 0x040fe40002ffe4ff */
[----:B------:R-:W-:-:S03]  /*0b90*/  @P3 IADD3.X R15, R26, R11, RZ, P6, !PT ;  /* 0x0000000b1a0f3210 */ /* 0x000fc600037fe4ff */
[----:B------:R-:W5:Y:S04]  /*0ba0*/  @P3 LDG.E R49, desc[UR8][R16.64] ;  /* 0x0000000810313981 */ /* 0x000f68000c1e1900 */
[----:B------:R-:W5:Y:S01]  /*0bb0*/  @P3 LDG.E R46, desc[UR8][R14.64] ;  /* 0x000000080e2e3981 */ /* 0x000f62000c1e1900 */
[----:B-1----:R-:W-:-:S04]  /*0bc0*/  @P0 IADD3 R12, P4, R29, R12, RZ ;  /* 0x0000000c1d0c0210 */ /* 0x002fc80007f9e0ff */
[----:B------:R-:W-:-:S05]  /*0bd0*/  @P0 IADD3.X R13, R28, R13, RZ, P4, !PT ;  /* 0x0000000d1c0d0210 */ /* 0x000fca00027fe4ff */
[----:B------:R0:W5:Y:S01]  /*0be0*/  @P0 LDG.E R47, desc[UR8][R12.64] ;  /* 0x000000080c2f0981 */ /* 0x000162000c1e1900 */
[----:B------:R-:W-:Y:S01]  /*0bf0*/  BSSY B0, `(.L_x_708) ;  /* 0x0000015000007945 */ /* 0x000fe20003800000 */
[----:B------:R-:W-:Y:S02]  /*0c00*/  CS2R R10, SRZ ;  /* 0x00000000000a7805 */ /* 0x000fe4000001ff00 */
[----:B0-----:R-:W-:Y:S01]  /*0c10*/  CS2R R12, SRZ ;  /* 0x00000000000c7805 */ /* 0x001fe2000001ff00 */
[----:B------:R-:W-:-:S05]  /*0c20*/  FFMA.FTZ R9, -R8, R8, R9 ;  /* 0x0000000808097223 */ /* 0x000fca0000010109 */
[----:B------:R-:W-:-:S13]  /*0c30*/  FSETP.GTU.FTZ.AND P0, PT, R9, RZ, PT ;  /* 0x000000ff0900720b */ /* 0x000fda0003f1c000 */
[----:B------:R-:W0:Y:S02]  /*0c40*/  @P0 LDC R18, c[0x0][0x250] ;  /* 0x00009400ff120b82 */ /* 0x000e240000000800 */
[----:B0-----:R-:W-:Y:S01]  /*0c50*/  @P0 FADD.FTZ R18, R9, R18 ;  /* 0x0000001209120221 */ /* 0x001fe20000010000 */
[----:B------:R-:W-:-:S06]  /*0c60*/  MOV R9, 0x3f800000 ;  /* 0x3f80000000097802 */ /* 0x000fcc0000000f00 */
[----:B------:R0:W1:Y:S01]  /*0c70*/  @P0 MUFU.RSQ R9, R18 ;  /* 0x0000001200090308 */ /* 0x0000620000001400 */
[----:B------:R-:W-:-:S13]  /*0c80*/  ISETP.GT.U32.AND P0, PT, R62, 0x1bf, PT ;  /* 0x000001bf3e00780c */ /* 0x000fda0003f04070 */
[----:B0-----:R-:W-:Y:S05]  /*0c90*/  @P0 BRA `(.L_x_709) ;  /* 0x0000000000280947 */ /* 0x001fea0003800000 */
[----:B------:R-:W-:Y:S01]  /*0ca0*/  ISETP.NE.AND P0, PT, RZ, UR10, PT ;  /* 0x0000000aff007c0c */ /* 0x000fe2000bf05270 */
[----:B------:R-:W0:Y:S01]  /*0cb0*/  LDC.64 R14, c[0x0][0x238] ;  /* 0x00008e00ff0e7b82 */ /* 0x000e220000000a00 */
[----:B------:R-:W-:-:S04]  /*0cc0*/  IADD3 R17, R63, R22, RZ ;  /* 0x000000163f117210 */ /* 0x000fc80007ffe0ff */
[----:B------:R-:W-:-:S07]  /*0cd0*/  SHF.R.S32.HI R18, RZ, 0x1f, R17 ;  /* 0x0000001fff127819 */ /* 0x000fce0000011411 */
[----:B------:R-:W2:Y:S01]  /*0ce0*/  @P0 LDC.64 R10, c[0x0][0x240] ;  /* 0x00009000ff0a0b82 */ /* 0x000ea20000000a00 */
[C---:B0-----:R-:W-:Y:S01]  /*0cf0*/  IMAD.WIDE R14, R17.reuse, 0x4, R14 ;  /* 0x00000004110e7825 */ /* 0x041fe200078e020e */
[----:B--2---:R-:W-:-:S04]  /*0d00*/  @P0 LEA R16, P3, R17, R10, 0x2 ;  /* 0x0000000a11100211 */ /* 0x004fc800078610ff */
[----:B------:R-:W-:Y:S02]  /*0d10*/  @P0 LEA.HI.X R17, R17, R11, R18, 0x2, P3 ;  /* 0x0000000b11110211 */ /* 0x000fe400018f1412 */
[----:B------:R0:W5:Y:S04]  /*0d20*/  LDG.E.64 R10, desc[UR8][R14.64] ;  /* 0x000000080e0a7981 */ /* 0x000168000c1e1b00 */
[----:B------:R0:W5:Y:S03]  /*0d30*/  @P0 LDG.E.64 R12, desc[UR8][R16.64] ;  /* 0x00000008100c0981 */ /* 0x000166000c1e1b00 */
.L_x_709:
[----:B------:R-:W-:Y:S05]  /*0d40*/  BSYNC B0 ;  /* 0x0000000000007941 */ /* 0x000fea0003800000 */
.L_x_708:
[----:B------:R-:W-:Y:S01]  /*0d50*/  ISETP.NE.AND P4, PT, RZ, UR10, PT ;  /* 0x0000000aff007c0c */ /* 0x000fe2000bf85270 */
[--C-:B0----5:R-:W-:Y:S02]  /*0d60*/  HADD2.F32 R15, -RZ, R52.reuse.H0_H0 ;  /* 0x20000034ff0f7230 */ /* 0x121fe40000004100 */
[----:B------:R-:W-:Y:S02]  /*0d70*/  HADD2.F32 R23, -RZ, R52.H1_H1 ;  /* 0x30000034ff177230 */ /* 0x000fe40000004100 */
[----:B------:R-:W-:Y:S02]  /*0d80*/  HADD2.F32 R25, -RZ, R53.H0_H0 ;  /* 0x20000035ff197230 */ /* 0x000fe40000004100 */
[C---:B------:R-:W-:Y:S01]  /*0d90*/  FADD.FTZ R14, -R8.reuse, R15 ;  /* 0x0000000f080e7221 */ /* 0x040fe20000010100 */
[--C-:B------:R-:W-:Y:S02]  /*0da0*/  HADD2.F32 R19, -RZ, R51.reuse.H0_H0 ;  /* 0x20000033ff137230 */ /* 0x100fe40000004100 */
[----:B------:R-:W-:Y:S01]  /*0db0*/  FADD.FTZ R22, -R8, R23 ;  /* 0x0000001708167221 */ /* 0x000fe20000010100 */
[----:B------:R-:W-:-:S02]  /*0dc0*/  HADD2.F32 R18, -RZ, R51.H1_H1 ;  /* 0x30000033ff127230 */ /* 0x000fc40000004100 */
[-C--:B-1----:R-:W-:Y:S01]  /*0dd0*/  FMUL.FTZ R15, R14, R9.reuse ;  /* 0x000000090e0f7220 */ /* 0x082fe20000410000 */
[----:B------:R-:W-:Y:S02]  /*0de0*/  HADD2.F32 R21, -RZ, R53.H1_H1 ;  /* 0x30000035ff157230 */ /* 0x000fe40000004100 */
[----:B------:R-:W-:Y:S01]  /*0df0*/  FADD.FTZ R20, -R8, R25 ;  /* 0x0000001908147221 */ /* 0x000fe20000010100 */
[--C-:B------:R-:W-:Y:S02]  /*0e00*/  HADD2.F32 R17, -RZ, R50.reuse.H0_H0 ;  /* 0x20000032ff117230 */ /* 0x100fe40000004100 */
[----:B------:R-:W-:Y:S01]  /*0e10*/  FMUL.FTZ R14, R22, R9 ;  /* 0x00000009160e7220 */ /* 0x000fe20000410000 */
        /* <DEDUP_REMOVED lines=20> */
.L_x_710:
[----:B------:R-:W-:Y:S01]  /*0f60*/  FMUL.FTZ R22, R19, R10 ;  /* 0x0000000a13167220 */ /* 0x000fe20000410000 */
[----:B------:R-:W-:Y:S01]  /*0f70*/  FADD.FTZ R24, -R8, R21 ;  /* 0x0000001508187221 */ /* 0x000fe20000010100 */
        /* <DEDUP_REMOVED lines=24> */
.L_x_711:
[----:B------:R-:W-:Y:S01]  /*1100*/  FFMA.FTZ R26, R14, R23, R25 ;  /* 0x000000170e1a7223 */ /* 0x000fe20000010019 */
[----:B------:R-:W-:Y:S01]  /*1110*/  FMUL.FTZ R24, R17, R10 ;  /* 0x0000000a11187220 */ /* 0x000fe20000410000 */
[----:B------:R-:W-:Y:S01]  /*1120*/  FADD.FTZ R25, R23, R22 ;  /* 0x0000001617197221 */ /* 0x000fe20000010000 */
[--C-:B------:R-:W-:Y:S02]  /*1130*/  HADD2.F32 R29, -RZ, R48.reuse.H1_H1 ;  /* 0x30000030ff1d7230 */ /* 0x100fe40000004100 */
[----:B------:R-:W-:Y:S01]  /*1140*/  FMUL.FTZ R27, R16, R11 ;  /* 0x0000000b101b7220 */ /* 0x000fe20000410000 */
[----:B------:R-:W-:Y:S01]  /*1150*/  FFMA.FTZ R23, R21, R24, R26 ;  /* 0x0000001815177223 */ /* 0x000fe2000001001a */
[----:B------:R-:W-:Y:S01]  /*1160*/  FADD.FTZ R24, R25, R24 ;  /* 0x0000001819187221 */ /* 0x000fe20000010000 */
[----:B------:R-:W-:Y:S02]  /*1170*/  HADD2.F32 R25, -RZ, R48.H0_H0 ;  /* 0x20000030ff197230 */ /* 0x000fe40000004100 */
[----:B------:R-:W-:Y:S01]  /*1180*/  FADD.FTZ R28, -R8, R29 ;  /* 0x0000001d081c7221 */ /* 0x000fe20000010100 */
[----:B------:R-:W-:Y:S01]  /*1190*/  FFMA.FTZ R26, R20, R27, R23 ;  /* 0x0000001b141a7223 */ /* 0x000fe20000010017 */
[----:B------:R-:W-:Y:S01]  /*11a0*/  FADD.FTZ R27, R27, R24 ;  /* 0x000000181b1b7221 */ /* 0x000fe20000010000 */
[----:B------:R-:W-:-:S02]  /*11b0*/  HADD2.F32 R24, -RZ, R47.H1_H1 ;  /* 0x3000002fff187230 */ /* 0x000fc40000004100 */
[----:B------:R-:W-:Y:S01]  /*11c0*/  FADD.FTZ R22, -R8, R25 ;  /* 0x0000001908167221 */ /* 0x000fe20000010100 */
[----:B------:R-:W-:-:S03]  /*11d0*/  HADD2.F32 R25, -RZ, R47.H0_H0 ;  /* 0x2000002fff197230 */ /* 0x000fc60000004100 */
        /* <DEDUP_REMOVED lines=21> */
.L_x_712:
[--C-:B------:R-:W-:Y:S02]  /*1330*/  HADD2.F32 R31, -RZ, R49.reuse.H0_H0 ;  /* 0x20000031ff1f7230 */ /* 0x100fe40000004100 */
[----:B------:R-:W-:Y:S01]  /*1340*/  FMUL.FTZ R30, R25, R10 ;  /* 0x0000000a191e7220 */ /* 0x000fe20000410000 */
[----:B------:R-:W-:Y:S02]  /*1350*/  HADD2.F32 R33, -RZ, R49.H1_H1 ;  /* 0x30000031ff217230 */ /* 0x000fe40000004100 */
[C---:B------:R-:W-:Y:S01]  /*1360*/  FADD.FTZ R28, -R8.reuse, R31 ;  /* 0x0000001f081c7221 */ /* 0x040fe20000010100 */
[----:B------:R-:W-:Y:S02]  /*1370*/  FFMA.FTZ R29, R23, R30, R26 ;  /* 0x0000001e171d7223 */ /* 0x000fe4000001001a */
[----:B------:R-:W-:Y:S01]  /*1380*/  FADD.FTZ R32, -R8, R33 ;  /* 0x0000002108207221 */ /* 0x000fe20000010100 */
[----:B------:R-:W-:Y:S01]  /*1390*/  FADD.FTZ R30, R27, R30 ;  /* 0x0000001e1b1e7221 */ /* 0x000fe20000010000 */
[----:B------:R-:W-:Y:S01]  /*13a0*/  FMUL.FTZ R31, R28, R9 ;  /* 0x000000091c1f7220 */ /* 0x000fe20000410000 */
[----:B------:R-:W-:-:S02]  /*13b0*/  HADD2.F32 R27, -RZ, R46.H0_H0 ;  /* 0x2000002eff1b7230 */ /* 0x000fc40000004100 */
[----:B------:R-:W-:Y:S01]  /*13c0*/  FMUL.FTZ R33, R24, R11 ;  /* 0x0000000b18217220 */ /* 0x000fe20000410000 */
[----:B------:R-:W-:Y:S02]  /*13d0*/  HADD2.F32 R26, -RZ, R46.H1_H1 ;  /* 0x3000002eff1a7230 */ /* 0x000fe40000004100 */
        /* <DEDUP_REMOVED lines=20> */
.L_x_713:
        /* <DEDUP_REMOVED lines=13> */
[----:B------:R-:W-:Y:S01]  /*15f0*/  FADD.FTZ R34, RZ, R19 ;  /* 0x00000013ff227221 */ /* 0x000fe20000010000 */
[----:B------:R-:W1:Y:S01]  /*1600*/  SHFL.DOWN PT, R33, R30, 0x1, 0x1f ;  /* 0x08201f001e217f89 */ /* 0x000e6200000e0000 */
[----:B------:R-:W-:Y:S01]  /*1610*/  FFMA.FTZ R19, R14, R18, RZ ;  /* 0x000000120e137223 */ /* 0x000fe200000100ff */
        /* <DEDUP_REMOVED lines=52> */
[----:B------:R-:W4:Y:S04]  /*1960*/  LDS.128 R24, [UR5+0x40] ;  /* 0x00004005ff187984 */ /* 0x000f280008000c00 */
[----:B------:R-:W-:Y:S01]  /*1970*/  LDS.128 R36, [UR5+0x70] ;  /* 0x00007005ff247984 */ /* 0x000fe20008000c00 */
        /* <DEDUP_REMOVED lines=24> */
[----:B------:R-:W-:Y:S01]  /*1b00*/  FADD.FTZ R15, R15, R36 ;  /* 0x000000240f0f7221 */ /* 0x000fe20000010000 */
[----:B------:R-:W-:-:S03]  /*1b10*/  FADD.FTZ R16, R14, R37 ;  /* 0x000000250e107221 */ /* 0x000fc60000010000 */
[----:B------:R-:W-:Y:S01]  /*1b20*/  FADD.FTZ R14, R15, R38 ;  /* 0x000000260f0e7221 */ /* 0x000fe20000010000 */
[----:B------:R-:W-:-:S07]  /*1b30*/  FADD.FTZ R15, R16, R39 ;  /* 0x00000027100f7221 */ /* 0x000fce0000010000 */
.L_x_715:
[----:B------:R-:W-:Y:S05]  /*1b40*/  BSYNC B0 ;  /* 0x0000000000007941 */ /* 0x000fea0003800000 */
.L_x_714:
        /* <DEDUP_REMOVED lines=14> */
[----:B---3--:R-:W-:Y:S01]  /*1c30*/  FADD.FTZ R37, R37, R16 ;  /* 0x0000001025257221 */ /* 0x008fe20000010000 */
[----:B------:R-:W2:Y:S01]  /*1c40*/  LDS.128 R32, [R64+0x460] ;  /* 0x0004600040207984 */ /* 0x000ea20000000c00 */
[----:B------:R-:W-:Y:S01]  /*1c50*/  FADD.FTZ R16, R20, R17 ;  /* 0x0000001114107221 */ /* 0x000fe20000010000 */
[----:B------:R-:W-:Y:S01]  /*1c60*/  FADD.FTZ R36, R36, R27 ;  /* 0x0000001b24247221 */ /* 0x000fe20000010000 */
[----:B------:R-:W-:Y:S01]  /*1c70*/  FADD.FTZ R17, R25, R18 ;  /* 0x0000001219117221 */ /* 0x000fe20000010000 */
[----:B------:R-:W3:Y:S02]  /*1c80*/  LDS.128 R20, [R64+0x540] ;  /* 0x0005400040147984 */ /* 0x000ee40000000c00 */
        /* <DEDUP_REMOVED lines=9> */
[----:B------:R-:W1:Y:S01]  /*1d20*/  LDS.128 R16, [R64+0x700] ;  /* 0x0007000040107984 */ /* 0x000e620000000c00 */
[----:B------:R-:W-:Y:S01]  /*1d30*/  FADD.FTZ R36, R36, R35 ;  /* 0x0000002324247221 */ /* 0x000fe20000010000 */
[----:B---3--:R-:W-:Y:S01]  /*1d40*/  FADD.FTZ R28, R28, R21 ;  /* 0x000000151c1c7221 */ /* 0x008fe20000010000 */
[----:B------:R-:W-:Y:S01]  /*1d50*/  FADD.FTZ R37, R37, R20 ;  /* 0x0000001425257221 */ /* 0x000fe20000010000 */
[----:B------:R-:W2:Y:S01]  /*1d60*/  LDS.128 R32, [R64+0x7e0] ;  /* 0x0007e00040207984 */ /* 0x000ea20000000c00 */
        /* <DEDUP_REMOVED lines=101> */
[----:B------:R-:W-:Y:S01]  /*23c0*/  FADD.FTZ R36, R36, R23 ;  /* 0x0000001724247221 */ /* 0x000fe20000010000 */
[----:B----4-:R-:W-:Y:S01]  /*23d0*/  FADD.FTZ R39, R39, R28 ;  /* 0x0000001c27277221 */ /* 0x010fe20000010000 */
[----:B------:R-:W2:Y:S01]  /*23e0*/  LDS.128 R20, [R64+0x1960] ;  /* 0x0019600040147984 */ /* 0x000ea20000000c00 */
        /* <DEDUP_REMOVED lines=19> */
[----:B------:R-:W-:-:S07]  /*2520*/  FADD.FTZ R23, R36, R35 ;  /* 0x0000002324177221 */ /* 0x000fce0000010000 */
.L_x_717:
[----:B------:R-:W-:Y:S05]  /*2530*/  BSYNC B0 ;  /* 0x0000000000007941 */ /* 0x000fea0003800000 */
.L_x_716:
[----:B------:R-:W1:Y:S01]  /*2540*/  LDC.64 R18, c[0x0][0x268] ;  /* 0x00009a00ff127b82 */ /* 0x000e620000000a00 */
[----:B------:R-:W-:Y:S01]  /*2550*/  IMAD R65, R65, 0xe, R62 ;  /* 0x0000000e41417824 */ /* 0x000fe200078e023e */
[----:B------:R-:W-:Y:S01]  /*2560*/  BSSY B0, `(.L_x_718) ;  /* 0x000000f000007945 */ /* 0x000fe20003800000 */
[----:B------:R-:W-:Y:S02]  /*2570*/  ISETP.GE.U32.AND P0, PT, R42, 0x2, PT ;  /* 0x000000022a00780c */ /* 0x000fe40003f06070 */
[----:B-1----:R-:W-:Y:S01]  /*2580*/  IMAD.WIDE R18, R65, 0x4, R18 ;  /* 0x0000000441127825 */ /* 0x002fe200078e0212 */
[----:B------:R-:W-:Y:S10]  /*2590*/  @P5 BRA `(.L_x_719) ;  /* 0x00000000002c5947 */ /* 0x000ff40003800000 */
[----:B------:R-:W1:Y:S01]  /*25a0*/  LDC.64 R16, c[0x0][0x288] ;  /* 0x0000a200ff107b82 */ /* 0x000e620000000a00 */
[-C--:B------:R-:W-:Y:S01]  /*25b0*/  LEA R28, P6, R2, R18.reuse, 0x2 ;  /* 0x00000012021c7211 */ /* 0x080fe200078c10ff */
[----:B------:R2:W-:Y:S01]  /*25c0*/  REDG.E.ADD.F32.FTZ.RN.STRONG.GPU desc[UR8][R18.64], R20 ;  /* 0x00000014120079a6 */ /* 0x0005e2000c10f388 */
[----:B------:R-:W-:Y:S02]  /*25d0*/  LEA R24, P5, R3, R18, 0x2 ;  /* 0x0000001203187211 */ /* 0x000fe400078a10ff */
[C---:B------:R-:W-:Y:S02]  /*25e0*/  IADD3.X R29, R19.reuse, R4, RZ, P6, !PT ;  /* 0x00000004131d7210 */ /* 0x040fe400037fe4ff */
[----:B------:R-:W-:-:S03]  /*25f0*/  IADD3.X R25, R19, R6, RZ, P5, !PT ;  /* 0x0000000613197210 */ /* 0x000fc60002ffe4ff */
[----:B------:R2:W-:Y:S01]  /*2600*/  REDG.E.ADD.F32.FTZ.RN.STRONG.GPU desc[UR8][R28.64], R21 ;  /* 0x000000151c0079a6 */ /* 0x0005e2000c10f388 */
[----:B-1----:R-:W-:-:S04]  /*2610*/  LEA R26, P6, R16, R18, 0x2 ;  /* 0x00000012101a7211 */ /* 0x002fc800078c10ff */
[----:B------:R-:W-:-:S05]  /*2620*/  LEA.HI.X R27, R16, R19, R17, 0x2, P6 ;  /* 0x00000013101b7211 */ /* 0x000fca00030f1411 */
[----:B------:R2:W-:Y:S04]  /*2630*/  REDG.E.ADD.F32.FTZ.RN.STRONG.GPU desc[UR8][R26.64], R22 ;  /* 0x000000161a0079a6 */ /* 0x0005e8000c10f388 */
[----:B------:R2:W-:Y:S02]  /*2640*/  REDG.E.ADD.F32.FTZ.RN.STRONG.GPU desc[UR8][R24.64], R23 ;  /* 0x00000017180079a6 */ /* 0x0005e4000c10f388 */
.L_x_719:
[----:B------:R-:W-:Y:S05]  /*2650*/  BSYNC B0 ;  /* 0x0000000000007941 */ /* 0x000fea0003800000 */
.L_x_718:
[----:B------:R-:W-:Y:S05]  /*2660*/  @!P0 BRA `(.L_x_720) ;  /* 0x00000010007c8947 */ /* 0x000fea0003800000 */
[----:B------:R-:W1:Y:S01]  /*2670*/  LDC.64 R16, c[0x0][0x258] ;  /* 0x00009600ff107b82 */ /* 0x000e620000000a00 */
[----:B--2---:R-:W-:-:S05]  /*2680*/  LOP3.LUT R19, R54, 0x1, RZ, 0xc0, !PT ;  /* 0x0000000136137812 */ /* 0x004fca00078ec0ff */
        /* <DEDUP_REMOVED lines=27> */
.L_x_722:
[----:B--2---:R-:W2:Y:S04]  /*2840*/  LDG.E.STRONG.GPU R18, desc[UR8][R16.64] ;  /* 0x0000000810127981 */ /* 0x004ea8000c1ef900 */
[----:B--2---:R-:W-:Y:S01]  /*2850*/  CCTL.IVALL ;  /* 0x00000000ff00798f */ /* 0x004fe20002000000 */
[----:B------:R-:W-:Y:S05]  /*2860*/  YIELD ;  /* 0x0000000000007946 */ /* 0x000fea0003800000 */
[----:B------:R-:W-:-:S13]  /*2870*/  ISETP.NE.AND P0, PT, R18, R23, PT ;  /* 0x000000171200720c */ /* 0x000fda0003f05270 */
[----:B------:R-:W-:Y:S05]  /*2880*/  @P0 BRA `(.L_x_722) ;  /* 0xfffffffc00ec0947 */ /* 0x000fea000383ffff */
.L_x_721:
        /* <DEDUP_REMOVED lines=16> */
.L_x_726:
        /* <DEDUP_REMOVED lines=115> */
.L_x_725:
        /* <DEDUP_REMOVED lines=61> */
.L_x_727:
[----:B------:R-:W-:-:S13]  /*3490*/  ISETP.NE.OR P0, PT, R22, RZ, P0 ;  /* 0x000000ff1600720c */ /* 0x000fda0000705670 */
[----:B------:R-:W-:Y:S05]  /*34a0*/  @!P0 BRA `(.L_x_723) ;  /* 0x00000000007c8947 */ /* 0x000fea0003800000 */
.L_x_724:
        /* <DEDUP_REMOVED lines=31> */
.L_x_723:
        /* <DEDUP_REMOVED lines=11> */
.L_x_729:
[----:B------:R-:W-:Y:S05]  /*3750*/  BSYNC B0 ;  /* 0x0000000000007941 */ /* 0x000fea0003800000 */
.L_x_728:
        /* <DEDUP_REMOVED lines=16> */
.L_x_720:
[----:B------:R-:W1:Y:S01]  /*3860*/  S2UR UR6, SR_CgaCtaId ;  /* 0x00000000000679c3 */ /* 0x000e620000008800 */
[----:B------:R-:W-:Y:S01]  /*3870*/  UMOV UR5, 0x400 ;  /* 0x0000040000057882 */ /* 0x000fe20000000000 */
[----:B--2---:R-:W-:Y:S01]  /*3880*/  SHF.R.U32.HI R16, RZ, 0x1, R62 ;  /* 0x00000001ff107819 */ /* 0x004fe2000001163e */
[----:B------:R-:W-:Y:S01]  /*3890*/  ULDC.64 UR12, c[0x0][0x290] ;  /* 0x0000a400000c7ab9 */ /* 0x000fe20000000a00 */
[--C-:B------:R-:W-:Y:S02]  /*38a0*/  HADD2.F32 R21, -RZ, R53.reuse.H0_H0 ;  /* 0x20000035ff157230 */ /* 0x100fe40000004100 */
[----:B------:R-:W-:Y:S02]  /*38b0*/  HADD2.F32 R53, -RZ, R53.H1_H1 ;  /* 0x30000035ff357230 */ /* 0x000fe40000004100 */
[----:B------:R-:W-:Y:S01]  /*38c0*/  IMAD.WIDE.U32 R16, R16, -0x6db6db6d, RZ ;  /* 0x9249249310107825 */ /* 0x000fe200078e00ff */
[----:B------:R-:W2:Y:S03]  /*38d0*/  LDC R19, c[0x0][0x2ac] ;  /* 0x0000ab00ff137b82 */ /* 0x000ea60000000800 */
[C---:B------:R-:W-:Y:S01]  /*38e0*/  FADD.FTZ R26, -R8.reuse, R21 ;  /* 0x00000015081a7221 */ /* 0x040fe20000010100 */
[----:B------:R-:W-:Y:S01]  /*38f0*/  FADD.FTZ R28, -R8, R53 ;  /* 0x00000035081c7221 */ /* 0x000fe20000010100 */
[--C-:B------:R-:W-:Y:S01]  /*3900*/  HADD2.F32 R23, -RZ, R48.reuse.H0_H0 ;  /* 0x20000030ff177230 */ /* 0x100fe20000004100 */
[----:B------:R-:W-:Y:S01]  /*3910*/  SHF.R.U32.HI R18, RZ, 0x2, R17 ;  /* 0x00000002ff127819 */ /* 0x000fe20000011611 */
[----:B------:R-:W-:-:S02]  /*3920*/  HADD2.F32 R25, -RZ, R48.H1_H1 ;  /* 0x30000030ff197230 */ /* 0x000fc40000004100 */
[--C-:B------:R-:W-:Y:S02]  /*3930*/  HADD2.F32 R27, -RZ, R49.reuse.H0_H0 ;  /* 0x20000031ff1b7230 */ /* 0x100fe40000004100 */
[C---:B------:R-:W-:Y:S01]  /*3940*/  FADD.FTZ R22, -R8.reuse, R23 ;  /* 0x0000001708167221 */ /* 0x040fe20000010100 */
[----:B------:R-:W-:Y:S02]  /*3950*/  HADD2.F32 R49, -RZ, R49.H1_H1 ;  /* 0x30000031ff317230 */ /* 0x000fe40000004100 */
[----:B------:R-:W-:Y:S01]  /*3960*/  FADD.FTZ R24, -R8, R25 ;  /* 0x0000001908187221 */ /* 0x000fe20000010100 */
[----:B-1----:R-:W-:-:S09]  /*3970*/  ULEA UR5, UR6, UR5, 0x18 ;  /* 0x0000000506057291 */ /* 0x002fd2000f8ec03f */
[----:B------:R0:W-:Y:S01]  /*3980*/  @!P3 STS.64 [UR5+0x88], R14 ;  /* 0x0000880eff00b988 */ /* 0x0001e20008000a05 */
[----:B--2---:R-:W-:Y:S01]  /*3990*/  IMAD R18, R19, UR7, R18 ;  /* 0x0000000713127c24 */ /* 0x004fe2000f8e0212 */
[----:B------:R-:W-:Y:S04]  /*39a0*/  BAR.SYNC.DEFER_BLOCKING 0x0 ;  /* 0x0000000000007b1d */ /* 0x000fe80000010000 */
[C---:B------:R-:W-:Y:S02]  /*39b0*/  IADD3 R19, R18.reuse, 0x40, RZ ;  /* 0x0000004012137810 */ /* 0x040fe40007ffe0ff */
[----:B------:R-:W-:Y:S02]  /*39c0*/  IADD3 R18, R18, 0x60, RZ ;  /* 0x0000006012127810 */ /* 0x000fe40007ffe0ff */
[----:B------:R-:W-:Y:S01]  /*39d0*/  ISETP.GE.U32.AND P0, PT, R19, UR12, PT ;  /* 0x0000000c13007c0c */ /* 0x000fe2000bf06070 */
[----:B0-----:R-:W-:Y:S01]  /*39e0*/  HADD2.F32 R15, -RZ, R52.H0_H0 ;  /* 0x20000034ff0f7230 */ /* 0x001fe20000004100 */
[----:B------:R-:W-:Y:S01]  /*39f0*/  SHF.R.S32.HI R19, RZ, 0x1f, R19 ;  /* 0x0000001fff137819 */ /* 0x000fe20000011413 */
[----:B------:R-:W-:Y:S01]  /*3a00*/  HADD2.F32 R14, -RZ, R51.H1_H1 ;  /* 0x30000033ff0e7230 */ /* 0x000fe20000004100 */
[----:B------:R-:W-:-:S02]  /*3a10*/  ISETP.GE.U32.AND P3, PT, R18, UR12, PT ;  /* 0x0000000c12007c0c */ /* 0x000fc4000bf66070 */
[----:B------:R-:W-:Y:S01]  /*3a20*/  ISETP.GE.AND.EX P0, PT, R19, UR13, PT, P0 ;  /* 0x0000000d13007c0c */ /* 0x000fe2000bf06300 */
[----:B------:R-:W-:Y:S01]  /*3a30*/  HADD2.F32 R19, -RZ, R52.H1_H1 ;  /* 0x30000034ff137230 */ /* 0x000fe20000004100 */
[----:B------:R-:W-:Y:S01]  /*3a40*/  SHF.R.S32.HI R18, RZ, 0x1f, R18 ;  /* 0x0000001fff127819 */ /* 0x000fe20000011412 */
[----:B------:R-:W-:Y:S01]  /*3a50*/  FADD.FTZ R30, -R8, R15 ;  /* 0x0000000f081e7221 */ /* 0x000fe20000010100 */
[----:B------:R-:W-:Y:S01]  /*3a60*/  ISETP.LT.U32.AND P0, PT, R62, 0x1c0, !P0 ;  /* 0x000001c03e00780c */ /* 0x000fe20004701070 */
[----:B------:R-:W-:Y:S01]  /*3a70*/  HADD2.F32 R15, -RZ, R51.H0_H0 ;  /* 0x20000033ff0f7230 */ /* 0x000fe20000004100 */
[----:B------:R-:W-:Y:S01]  /*3a80*/  ISETP.GE.AND.EX P3, PT, R18, UR13, PT, P3 ;  /* 0x0000000d12007c0c */ /* 0x000fe2000bf66330 */
[C---:B------:R-:W-:Y:S01]  /*3a90*/  FADD.FTZ R32, -R8.reuse, R19 ;  /* 0x0000001308207221 */ /* 0x040fe20000010100 */
[C---:B------:R-:W-:Y:S01]  /*3aa0*/  FADD.FTZ R18, -R8.reuse, R27 ;  /* 0x0000001b08127221 */ /* 0x040fe20000010100 */
[----:B------:R-:W-:Y:S01]  /*3ab0*/  FADD.FTZ R8, -R8, R49 ;  /* 0x0000003108087221 */ /* 0x000fe20000010100 */
[----:B------:R-:W-:Y:S01]  /*3ac0*/  ISETP.LT.U32.AND P3, PT, R62, 0x1c0, !P3 ;  /* 0x000001c03e00780c */ /* 0x000fe20005f61070 */
[-C--:B------:R-:W-:Y:S01]  /*3ad0*/  FMUL.FTZ R31, R30, R9.reuse ;  /* 0x000000091e1f7220 */ /* 0x080fe20000410000 */
[----:B------:R-:W0:Y:S01]  /*3ae0*/  LDS.64 R16, [UR5+0x88] ;  /* 0x00008805ff107984 */ /* 0x000e220008000a00 */
[----:B------:R-:W-:Y:S01]  /*3af0*/  ULDC UR5, c[0x0][0x2bc] ;  /* 0x0000af0000057ab9 */ /* 0x000fe20000000800 */
[----:B------:R-:W-:Y:S01]  /*3b00*/  FMUL.FTZ R34, R32, R9 ;  /* 0x0000000920227220 */ /* 0x000fe20000410000 */
        /* <DEDUP_REMOVED lines=21> */
.L_x_730:
        /* <DEDUP_REMOVED lines=10> */
[----:B------:R-:W-:Y:S02]  /*3d00*/  FMUL.FTZ R21, R32, R9 ;  /* 0x0000000920157220 */ /* 0x000fe40000410000 */
[----:B------:R-:W-:-:S02]  /*3d10*/  IMAD R17, R61, UR13, R30 ;  /* 0x0000000d3d117c24 */ /* 0x000fc4000f8e021e */
[----:B------:R-:W-:Y:S01]  /*3d20*/  FMUL.FTZ R30, R16, R9 ;  /* 0x00000009101e7220 */ /* 0x000fe20000410000 */
[----:B------:R-:W-:Y:S01]  /*3d30*/  IMAD.WIDE.U32 R14, R61, UR12, R14 ;  /* 0x0000000c3d0e7c25 */ /* 0x000fe2000f8e000e */
[----:B------:R-:W-:-:S03]  /*3d40*/  ULDC.64 UR12, c[0x0][0x210] ;  /* 0x00008400000c7ab9 */ /* 0x000fc60000000a00 */
[----:B------:R-:W-:Y:S02]  /*3d50*/  F2FP.F16.F32.PACK_AB R21, R21, R30 ;  /* 0x0000001e1515723e */ /* 0x000fe400000000ff */
[----:B------:R-:W-:Y:S02]  /*3d60*/  LEA R16, P5, R14, UR12, 0x1 ;  /* 0x0000000c0e107c11 */ /* 0x000fe4000f8a08ff */
[----:B------:R-:W-:-:S04]  /*3d70*/  IADD3 R17, R15, R17, RZ ;  /* 0x000000110f117210 */ /* 0x000fc80007ffe0ff */
[----:B------:R-:W-:-:S05]  /*3d80*/  LEA.HI.X R17, R14, UR13, R17, 0x1, P5 ;  /* 0x0000000d0e117c11 */ /* 0x000fca000a8f0c11 */
[----:B------:R0:W-:Y:S02]  /*3d90*/  STG.E desc[UR8][R16.64], R21 ;  /* 0x0000001510007986 */ /* 0x0001e4000c101908 */
.L_x_732:
[----:B------:R-:W-:Y:S05]  /*3da0*/  BSYNC B0 ;  /* 0x0000000000007941 */ /* 0x000fea0003800000 */
.L_x_731:
[--C-:B------:R-:W-:Y:S02]  /*3db0*/  HADD2.F32 R15, -RZ, R50.reuse.H0_H0 ;  /* 0x20000032ff0f7230 */ /* 0x100fe40000004100 */
[-C--:B------:R-:W-:Y:S01]  /*3dc0*/  FMUL.FTZ R31, R26, R9.reuse ;  /* 0x000000091a1f7220 */ /* 0x080fe20000410000 */
[----:B------:R-:W-:Y:S02]  /*3dd0*/  HADD2.F32 R50, -RZ, R50.H1_H1 ;  /* 0x30000032ff327230 */ /* 0x000fe40000004100 */
[----:B------:R-:W-:Y:S01]  /*3de0*/  FMUL.FTZ R28, R28, R9 ;  /* 0x000000091c1c7220 */ /* 0x000fe20000410000 */
        /* <DEDUP_REMOVED lines=19> */
.L_x_733:
[----:B------:R-:W-:Y:S04]  /*3f20*/  BSSY B0, `(.L_x_734) ;  /* 0x0000014000007945 */ /* 0x000fe80003800000 */
[----:B------:R-:W-:Y:S05]  /*3f30*/  @!P2 BRA `(.L_x_735) ;  /* 0x000000000048a947 */ /* 0x000fea0003800000 */
[C-C-:B------:R-:W-:Y:S01]  /*3f40*/  FFMA.FTZ R14, R19.reuse, R31, R20.reuse ;  /* 0x0000001f130e7223 */ /* 0x140fe20000010014 */
[----:B------:R-:W-:Y:S01]  /*3f50*/  ULDC.64 UR12, c[0x0][0x288] ;  /* 0x0000a200000c7ab9 */ /* 0x000fe20000000a00 */
[----:B0-----:R-:W-:Y:S01]  /*3f60*/  FFMA.FTZ R17, R19, R28, R20 ;  /* 0x0000001c13117223 */ /* 0x001fe20000010014 */
[----:B------:R-:W-:Y:S02]  /*3f70*/  IMAD R26, R41, UR12, RZ ;  /* 0x0000000c291a7c24 */ /* 0x000fe4000f8e02ff */
[----:B------:R-:W-:Y:S01]  /*3f80*/  FFMA.FTZ R16, R15, R10, -R14 ;  /* 0x0000000a0f107223 */ /* 0x000fe2000001080e */
[----:B------:R-:W-:Y:S01]  /*3f90*/  MOV R14, R66 ;  /* 0x00000042000e7202 */ /* 0x000fe20000000f00 */
[----:B------:R-:W-:Y:S01]  /*3fa0*/  FFMA.FTZ R50, R50, R11, -R17 ;  /* 0x0000000b32327223 */ /* 0x000fe20000010811 */
[----:B------:R-:W-:Y:S01]  /*3fb0*/  MOV R15, R69 ;  /* 0x00000045000f7202 */ /* 0x000fe20000000f00 */
[C---:B------:R-:W-:Y:S02]  /*3fc0*/  IMAD R17, R59.reuse, UR13, R26 ;  /* 0x0000000d3b117c24 */ /* 0x040fe4000f8e021a */
[-C--:B------:R-:W-:Y:S01]  /*3fd0*/  FMUL.FTZ R26, R16, R9.reuse ;  /* 0x00000009101a7220 */ /* 0x080fe20000410000 */
        /* <DEDUP_REMOVED lines=8> */
.L_x_735:
[----:B------:R-:W-:Y:S05]  /*4060*/  BSYNC B0 ;  /* 0x0000000000007941 */ /* 0x000fea0003800000 */
.L_x_734:
[--C-:B------:R-:W-:Y:S02]  /*4070*/  HADD2.F32 R15, -RZ, R47.reuse.H0_H0 ;  /* 0x2000002fff0f7230 */ /* 0x100fe40000004100 */
[-C--:B------:R-:W-:Y:S01]  /*4080*/  FMUL.FTZ R29, R22, R9.reuse ;  /* 0x00000009161d7220 */ /* 0x080fe20000410000 */
[----:B------:R-:W-:Y:S02]  /*4090*/  HADD2.F32 R14, -RZ, R47.H1_H1 ;  /* 0x3000002fff0e7230 */ /* 0x000fe40000004100 */
[----:B------:R-:W-:Y:S01]  /*40a0*/  FMUL.FTZ R28, R24, R9 ;  /* 0x00000009181c7220 */ /* 0x000fe20000410000 */
        /* <DEDUP_REMOVED lines=19> */
.L_x_736:
        /* <DEDUP_REMOVED lines=20> */
.L_x_738:
[----:B------:R-:W-:Y:S05]  /*4320*/  BSYNC B0 ;  /* 0x0000000000007941 */ /* 0x000fea0003800000 */
.L_x_737:
[--C-:B------:R-:W-:Y:S02]  /*4330*/  HADD2.F32 R15, -RZ, R46.reuse.H0_H0 ;  /* 0x2000002eff0f7230 */ /* 0x100fe40000004100 */
[-C--:B------:R-:W-:Y:S01]  /*4340*/  FMUL.FTZ R23, R18, R9.reuse ;  /* 0x0000000912177220 */ /* 0x080fe20000410000 */
[----:B------:R-:W-:Y:S02]  /*4350*/  HADD2.F32 R46, -RZ, R46.H1_H1 ;  /* 0x3000002eff2e7230 */ /* 0x000fe40000004100 */
[----:B------:R-:W-:Y:S01]  /*4360*/  FMUL.FTZ R22, R8, R9 ;  /* 0x0000000908167220 */ /* 0x000fe20000410000 */
        /* <DEDUP_REMOVED lines=19> */
.L_x_739:
[----:B------:R-:W-:Y:S04]  /*44a0*/  BSSY B0, `(.L_x_740) ;  /* 0x0000013000007945 */ /* 0x000fe80003800000 */
[----:B------:R-:W-:Y:S05]  /*44b0*/  @!P3 BRA `(.L_x_741) ;  /* 0x000000000044b947 */ /* 0x000fea0003800000 */
        /* <DEDUP_REMOVED lines=8> */
[-C--:B------:R-:W-:Y:S01]  /*4540*/  FMUL.FTZ R11, R8, R9.reuse ;  /* 0x00000009080b7220 */ /* 0x080fe20000410000 */
[----:B------:R-:W-:Y:S01]  /*4550*/  FMUL.FTZ R46, R46, R9 ;  /* 0x000000092e2e7220 */ /* 0x000fe20000410000 */
[----:B------:R-:W-:Y:S01]  /*4560*/  IMAD R13, R56, UR13, R13 ;  /* 0x0000000d380d7c24 */ /* 0x000fe2000f8e020d */
[----:B------:R-:W-:Y:S02]  /*4570*/  ULDC.64 UR12, c[0x0][0x210] ;  /* 0x00008400000c7ab9 */ /* 0x000fe40000000a00 */
[----:B------:R-:W-:Y:S02]  /*4580*/  LEA R8, P0, R66, UR12, 0x1 ;  /* 0x0000000c42087c11 */ /* 0x000fe4000f8008ff */
[----:B------:R-:W-:Y:S02]  /*4590*/  IADD3 R13, R67, R13, RZ ;  /* 0x0000000d430d7210 */ /* 0x000fe40007ffe0ff */
[----:B------:R-:W-:Y:S02]  /*45a0*/  F2FP.F16.F32.PACK_AB R11, R46, R11 ;  /* 0x0000000b2e0b723e */ /* 0x000fe400000000ff */
[----:B------:R-:W-:-:S05]  /*45b0*/  LEA.HI.X R9, R66, UR13, R13, 0x1, P0 ;  /* 0x0000000d42097c11 */ /* 0x000fca00080f0c0d */
[----:B------:R3:W-:Y:S02]  /*45c0*/  STG.E desc[UR8][R8.64], R11 ;  /* 0x0000000b08007986 */ /* 0x0007e4000c101908 */
.L_x_741:
[----:B------:R-:W-:Y:S05]  /*45d0*/  BSYNC B0 ;  /* 0x0000000000007941 */ /* 0x000fea0003800000 */
.L_x_740:
[----:B------:R-:W-:Y:S02]  /*45e0*/  IADD3 R55, R44, R55, RZ ;  /* 0x000000372c377210 */ /* 0x000fe40007ffe0ff */
[----:B------:R-:W-:Y:S02]  /*45f0*/  IADD3 R54, R54, 0x1, RZ ;  /* 0x0000000136367810 */ /* 0x000fe40007ffe0ff */
[----:B------:R-:W-:-:S13]  /*4600*/  ISETP.GE.AND P0, PT, R55, UR4, PT ;  /* 0x0000000437007c0c */ /* 0x000fda000bf06270 */
[----:B------:R-:W-:Y:S05]  /*4610*/  @!P0 BRA `(.L_x_742) ;  /* 0xffffffbc00648947 */ /* 0x000fea000383ffff */
.L_x_707:
        /* <DEDUP_REMOVED lines=8> */
[C---:B-----5:R-:W-:Y:S02]  /*46a0*/  SHF.L.U32 R0, R7.reuse, 0x1, RZ ;  /* 0x0000000107007819 */ /* 0x060fe400000006ff */
[----:B------:R-:W-:Y:S02]  /*46b0*/  IADD3 R4, R7, -0x1, RZ ;  /* 0xffffffff07047810 */ /* 0x000fe40007ffe0ff */
[----:B------:R-:W-:Y:S02]  /*46c0*/  SEL R5, R0, RZ, P1 ;  /* 0x000000ff00057207 */ /* 0x000fe40000800000 */
[----:B------:R-:W-:-:S03]  /*46d0*/  ISETP.NE.OR P0, PT, R45, R4, P0 ;  /* 0x000000042d00720c */ /* 0x000fc60000705670 */
[----:B0-----:R-:W-:Y:S01]  /*46e0*/  IMAD.WIDE.U32 R2, R5, 0x4, R2 ;  /* 0x0000000405027825 */ /* 0x001fe200078e0002 */
[----:B------:R-:W-:Y:S09]  /*46f0*/  @P2 BRA `(.L_x_744) ;  /* 0x0000000000242947 */ /* 0x000ff20003800000 */
        /* <DEDUP_REMOVED lines=9> */
.L_x_744:
[----:B------:R-:W-:Y:S05]  /*4790*/  BSYNC B0 ;  /* 0x0000000000007941 */ /* 0x000fea0003800000 */
.L_x_743:
[----:B------:R-:W-:Y:S05]  /*47a0*/  @P0 EXIT ;  /* 0x000000000000094d */ /* 0x000fea0003800000 */
[----:B------:R-:W-:Y:S05]  /*47b0*/  @P2 BRA `(.L_x_745) ;  /* 0x0000000000202947 */ /* 0x000fea0003800000 */
[----:B------:R-:W-:-:S05]  /*47c0*/  IMAD R0, R6, R7, RZ ;  /* 0x0000000706007224 */ /* 0x000fca00078e02ff */
[----:B------:R-:W-:-:S13]  /*47d0*/  ISETP.NE.AND P0, PT, R0, -0x1, PT ;  /* 0xffffffff0000780c */ /* 0x000fda0003f05270 */
[----:B------:R-:W-:Y:S05]  /*47e0*/  @!P0 BRA `(.L_x_745) ;  /* 0x0000000000148947 */ /* 0x000fea0003800000 */
.L_x_746:
[----:B0-----:R-:W4:Y:S04]  /*47f0*/  LDG.E.STRONG.GPU R5, desc[UR8][R2.64] ;  /* 0x0000000802057981 */ /* 0x001f28000c1ef900 */
[----:B----4-:R-:W-:Y:S01]  /*4800*/  CCTL.IVALL ;  /* 0x00000000ff00798f */ /* 0x010fe20002000000 */
[----:B------:R-:W-:Y:S05]  /*4810*/  YIELD ;  /* 0x0000000000007946 */ /* 0x000fea0003800000 */
[----:B------:R-:W-:-:S13]  /*4820*/  ISETP.NE.AND P0, PT, R5, R0, PT ;  /* 0x000000000500720c */ /* 0x000fda0003f05270 */
[----:B------:R-:W-:Y:S05]  /*4830*/  @P0 BRA `(.L_x_746) ;  /* 0xfffffffc00ec0947 */ /* 0x000fea000383ffff */
.L_x_745:
        /* <DEDUP_REMOVED lines=19> */
[----:B-12---:R-:W1:Y:S03]  /*4970*/  LDC.64 R16, c[0x0][0x220] ;  /* 0x00008800ff107b82 */ /* 0x006e660000000a00 */
[----:B------:R-:W-:-:S04]  /*4980*/  IADD3.X R5, RZ, R5, RZ, P0, !PT ;  /* 0x00000005ff057210 */ /* 0x000fc800007fe4ff */
[--C-:B------:R-:W-:Y:S02]  /*4990*/  SHF.R.S64 R29, R2, 0x1, R5.reuse ;  /* 0x00000001021d7819 */ /* 0x100fe40000001005 */
[----:B------:R-:W-:-:S04]  /*49a0*/  SHF.R.S32.HI R2, RZ, 0x1, R5 ;  /* 0x00000001ff027819 */ /* 0x000fc80000011405 */
[----:B------:R-:W-:-:S07]  /*49b0*/  SHF.L.U64.HI R31, R29, 0x2, R2 ;  /* 0x000000021d1f7819 */ /* 0x000fce0000010202 */
.L_x_747:
[----:B------:R-:W-:-:S04]  /*49c0*/  LEA R6, P0, R62, UR4, 0x2 ;  /* 0x000000043e067c11 */ /* 0x000fc8000f8010ff */
[----:B------:R-:W-:Y:S02]  /*49d0*/  LEA.HI.X R7, R62, UR5, R0, 0x2, P0 ;  /* 0x000000053e077c11 */ /* 0x000fe400080f1400 */
[-C--:B---3--:R-:W-:Y:S02]  /*49e0*/  LEA R8, P0, R25, R6.reuse, 0x2 ;  /* 0x0000000619087211 */ /* 0x088fe400078010ff */
        /* <DEDUP_REMOVED lines=20> */
.L_x_748:
        /* <DEDUP_REMOVED lines=13> */
.L_x_3264:


//--------------------- .text._Z35group_norm_nhwc_bwd_one_pass_kernelI11Fp16IOFp32WLi256ELi28ELi448EEv26Group_norm_nhwc_bwd_params --------------------------
	.section	.text._Z35group_norm_nhwc_bwd_one_pass_kernelI11Fp16IOFp32WLi256ELi28ELi448EEv26Group_norm_nhwc_bwd_params,"ax",@progbits
	.align	128
        .global         _Z35group_norm_nhwc_bwd_one_pass_kernelI11Fp16IOFp32WLi256ELi28ELi448EEv26Group_norm_nhwc_bwd_params
        .type           _Z35group_norm_nhwc_bwd_one_pass_kernelI11Fp16IOFp32WLi256ELi28ELi448EEv26Group_norm_nhwc_bwd_params,@function
        .size           _Z35group_norm_nhwc_bwd_one_pass_kernelI11Fp16IOFp32WLi256ELi28ELi448EEv26Group_norm_nhwc_bwd_params,(.L_x_3265 - _Z35group_norm_nhwc_bwd_one_pass_kernelI11Fp16IOFp32WLi256ELi28ELi448EEv26Group_norm_nhwc_bwd_params)
        .other          _Z35group_norm_nhwc_bwd_one_pass_kernelI11Fp16IOFp32WLi256ELi28ELi448EEv26Group_norm_nhwc_bwd_params,@"STO_CUDA_ENTRY STV_DEFAULT"
_Z35group_norm_nhwc_bwd_one_pass_kernelI11Fp16IOFp32WLi256ELi28ELi448EEv26Group_norm_nhwc_bwd_params:
.text._Z35group_norm_nhwc_bwd_one_pass_kernelI11Fp16IOFp32WLi256ELi28ELi448EEv26Group_norm_nhwc_bwd_params:
[----:B------:R-:W-:Y:S01]  /*0000*/  LDC R1, c[0x0][0x28] ;  /* 0x00000a00ff017b82 */ /* 0x000fe20000000800 */
[----:B------:R-:W0:Y:S01]  /*0010*/  S2R R8, SR_CTAID.Y ;  /* 0x0000000000087919 */ /* 0x000e220000002600 */
[----:B------:R-:W-:Y:S01]  /*0020*/  ULDC UR4, c[0x0][0x2a0] ;  /* 0x0000a80000047ab9 */ /* 0x000fe20000000800 */
[----:B------:R-:W-:Y:S01]  /*0030*/  ULDC UR5, c[0x0][0x270] ;  /* 0x00009c0000057ab9 */ /* 0x000fe20000000800 */
[----:B------:R-:W-:Y:S01]  /*0040*/  ULDC.64 UR8, c[0x0][0x208] ;  /* 0x0000820000087ab9 */ /* 0x000fe20000000a00 */
[----:B------:R-:W-:Y:S01]  /*0050*/  UIMAD UR4, UR4, UR5, URZ ;  /* 0x00000005040472a4 */ /* 0x000fe2000f8e023f */
[----:B------:R-:W1:Y:S05]  /*0060*/  S2R R0, SR_TID.X ;  /* 0x0000000000007919 */ /* 0x000e6a0000002100 */
[----:B0-----:R-:W-:-:S13]  /*0070*/  ISETP.GE.AND P0, PT, R8, UR4, PT ;  /* 0x0000000408007c0c */ /* 0x001fda000bf06270 */
[----:B-1----:R-:W-:Y:S05]  /*0080*/  @P0 BRA `(.L_x_749) ;  /* 0x0000006000900947 */ /* 0x002fea0003800000 */
[----:B------:R-:W0:Y:S01]  /*0090*/  LDC.64 R10, c[0x0][0x288] ;  /* 0x0000a200ff0a7b82 */ /* 0x000e220000000a00 */
[----:B------:R-:W-:Y:S01]  /*00a0*/  SHF.R.U32.HI R2, RZ, 0x1, R0 ;  /* 0x00000001ff027819 */ /* 0x000fe20000011600 */
[----:B------:R-:W-:Y:S01]  /*00b0*/  ULDC.64 UR10, c[0x0][0x290] ;  /* 0x0000a400000a7ab9 */ /* 0x000fe20000000a00 */
[----:B------:R-:W-:Y:S01]  /*00c0*/  ISETP.GE.U32.AND P1, PT, R0, 0x1c0, PT ;  /* 0x000001c00000780c */ /* 0x000fe20003f26070 */
[----:B------:R-:W1:Y:S01]  /*00d0*/  S2R R67, SR_LANEID ;  /* 0x0000000000437919 */ /* 0x000e620000000000 */
[----:B------:R-:W-:Y:S01]  /*00e0*/  LOP3.LUT R4, R4, 0xfffffffd, RZ, 0xc0, !PT ;  /* 0xfffffffd04047812 */ /* 0x000fe200078ec0ff */
[----:B------:R-:W-:Y:S01]  /*00f0*/  IMAD.WIDE.U32 R2, R2, -0x6db6db6d, RZ ;  /* 0x9249249302027825 */ /* 0x000fe200078e00ff */
[----:B------:R-:W-:Y:S01]  /*0100*/  UMOV UR5, 0x400 ;  /* 0x0000040000057882 */ /* 0x000fe20000000000 */
[----:B------:R-:W2:Y:S01]  /*0110*/  S2UR UR7, SR_CTAID.X ;  /* 0x00000000000779c3 */ /* 0x000ea20000002500 */
[----:B------:R-:W-:Y:S02]  /*0120*/  HFMA2.MMA R52, -RZ, RZ, 0, 0 ;  /* 0x00000000ff347435 */ /* 0x000fe400000001ff */
[----:B------:R-:W-:-:S05]  /*0130*/  SHF.R.U32.HI R3, RZ, 0x2, R3 ;  /* 0x00000002ff037819 */ /* 0x000fca0000011603 */
[----:B------:R-:W2:Y:S01]  /*0140*/  LDC R12, c[0x0][0x2ac] ;  /* 0x0000ab00ff0c7b82 */ /* 0x000ea20000000800 */
[----:B------:R-:W-:-:S05]  /*0150*/  IMAD R53, R3, -0xe, R0 ;  /* 0xfffffff203357824 */ /* 0x000fca00078e0200 */
[----:B------:R-:W-:Y:S01]  /*0160*/  SHF.L.U32 R53, R53, 0x1, RZ ;  /* 0x0000000135357819 */ /* 0x000fe200000006ff */
[----:B0-----:R-:W-:Y:S01]  /*0170*/  IMAD.WIDE.U32 R6, R10, 0x3, RZ ;  /* 0x000000030a067825 */ /* 0x001fe200078e00ff */
[C---:B------:R-:W-:Y:S01]  /*0180*/  LEA R59, R11.reuse, R11, 0x1 ;  /* 0x0000000b0b3b7211 */ /* 0x040fe200078e08ff */
[----:B------:R-:W0:Y:S01]  /*0190*/  S2UR UR6, SR_CgaCtaId ;  /* 0x00000000000679c3 */ /* 0x000e220000008800 */
[----:B------:R-:W-:Y:S02]  /*01a0*/  LEA.HI R55, P2, R11, R10, RZ, 0x1 ;  /* 0x0000000a0b377211 */ /* 0x000fe400078508ff */
[----:B------:R-:W-:Y:S02]  /*01b0*/  IADD3 R59, R7, R59, RZ ;  /* 0x0000003b073b7210 */ /* 0x000fe40007ffe0ff */
[----:B------:R-:W-:Y:S02]  /*01c0*/  IADD3.X R58, RZ, R11, RZ, P2, !PT ;  /* 0x0000000bff3a7210 */ /* 0x000fe400017fe4ff */
[----:B------:R-:W-:-:S02]  /*01d0*/  LEA.HI R56, P0, R59, R6, RZ, 0x1 ;  /* 0x000000063b387211 */ /* 0x000fc400078108ff */
[--C-:B------:R-:W-:Y:S02]  /*01e0*/  SHF.R.S64 R55, R55, 0x1, R58.reuse ;  /* 0x0000000137377819 */ /* 0x100fe4000000103a */
[----:B------:R-:W-:Y:S02]  /*01f0*/  IADD3.X R59, RZ, R59, RZ, P0, !PT ;  /* 0x0000003bff3b7210 */ /* 0x000fe400007fe4ff */
[----:B------:R-:W-:Y:S01]  /*0200*/  SHF.R.S32.HI R58, RZ, 0x1, R58 ;  /* 0x00000001ff3a7819 */ /* 0x000fe2000001143a */
[----:B--2---:R-:W-:Y:S01]  /*0210*/  IMAD R2, R12, UR7, R3 ;  /* 0x000000070c027c24 */ /* 0x004fe2000f8e0203 */
[--C-:B------:R-:W-:Y:S02]  /*0220*/  SHF.R.S64 R56, R56, 0x1, R59.reuse ;  /* 0x0000000138387819 */ /* 0x100fe4000000103b */
[----:B------:R-:W-:Y:S02]  /*0230*/  SHF.R.S32.HI R59, RZ, 0x1, R59 ;  /* 0x00000001ff3b7819 */ /* 0x000fe4000001143b */
[----:B------:R-:W-:-:S02]  /*0240*/  ISETP.LT.U32.AND P3, PT, R2, UR10, PT ;  /* 0x0000000a02007c0c */ /* 0x000fc4000bf61070 */
[----:B------:R-:W-:Y:S02]  /*0250*/  SHF.R.S32.HI R6, RZ, 0x1f, R2 ;  /* 0x0000001fff067819 */ /* 0x000fe40000011402 */
[----:B------:R-:W-:Y:S01]  /*0260*/  IADD3 R3, R2, 0x20, RZ ;  /* 0x0000002002037810 */ /* 0x000fe20007ffe0ff */
[----:B0-----:R-:W-:Y:S01]  /*0270*/  ULEA UR5, UR6, UR5, 0x18 ;  /* 0x0000000506057291 */ /* 0x001fe2000f8ec03f */
[----:B------:R-:W-:Y:S02]  /*0280*/  ISETP.LT.AND.EX P3, PT, R6, UR11, !P1, P3 ;  /* 0x0000000b06007c0c */ /* 0x000fe4000cf61330 */
[----:B------:R-:W-:Y:S02]  /*0290*/  ISETP.LT.U32.AND P5, PT, R3, UR10, PT ;  /* 0x0000000a03007c0c */ /* 0x000fe4000bfa1070 */
[----:B------:R-:W-:Y:S02]  /*02a0*/  SHF.R.S32.HI R3, RZ, 0x1f, R3 ;  /* 0x0000001fff037819 */ /* 0x000fe40000011403 */
[----:B------:R-:W-:-:S02]  /*02b0*/  IADD3 R5, R2, 0x40, RZ ;  /* 0x0000004002057810 */ /* 0x000fc40007ffe0ff */
[----:B------:R-:W-:Y:S02]  /*02c0*/  ISETP.LT.AND.EX P5, PT, R3, UR11, !P1, P5 ;  /* 0x0000000b03007c0c */ /* 0x000fe4000cfa1350 */
[----:B------:R-:W-:Y:S02]  /*02d0*/  SHF.R.S32.HI R3, RZ, 0x1f, R0 ;  /* 0x0000001fff037819 */ /* 0x000fe40000011400 */
[C---:B------:R-:W-:Y:S02]  /*02e0*/  IADD3 R63, R2.reuse, 0x60, RZ ;  /* 0x00000060023f7810 */ /* 0x040fe40007ffe0ff */
[C---:B------:R-:W-:Y:S02]  /*02f0*/  IADD3 R62, R2.reuse, 0x80, RZ ;  /* 0x00000080023e7810 */ /* 0x040fe40007ffe0ff */
[----:B------:R-:W-:Y:S02]  /*0300*/  LEA.HI R3, R3, R0, RZ, 0x5 ;  /* 0x0000000003037211 */ /* 0x000fe400078f28ff */
[----:B------:R-:W-:-:S02]  /*0310*/  IADD3 R61, R2, 0xa0, RZ ;  /* 0x000000a0023d7810 */ /* 0x000fc40007ffe0ff */
[----:B------:R-:W-:Y:S02]  /*0320*/  ISETP.LT.U32.AND P4, PT, R5, UR10, PT ;  /* 0x0000000a05007c0c */ /* 0x000fe4000bf81070 */
[----:B------:R-:W-:Y:S02]  /*0330*/  @P3 LOP3.LUT R4, R4, 0x2, RZ, 0xfc, !PT ;  /* 0x0000000204043812 */ /* 0x000fe400078efcff */
[----:B------:R-:W-:Y:S02]  /*0340*/  SHF.R.S32.HI R5, RZ, 0x1f, R5 ;  /* 0x0000001fff057819 */ /* 0x000fe40000011405 */
[----:B------:R-:W-:Y:S02]  /*0350*/  ISETP.LT.U32.AND P3, PT, R63, UR10, PT ;  /* 0x0000000a3f007c0c */ /* 0x000fe4000bf61070 */
[----:B------:R-:W-:Y:S02]  /*0360*/  ISETP.LT.U32.AND P2, PT, R62, UR10, PT ;  /* 0x0000000a3e007c0c */ /* 0x000fe4000bf41070 */
[----:B------:R-:W-:-:S02]  /*0370*/  SHF.R.S32.HI R66, RZ, 0x1f, R63 ;  /* 0x0000001fff427819 */ /* 0x000fc4000001143f */
[----:B------:R-:W-:Y:S02]  /*0380*/  SHF.R.S32.HI R65, RZ, 0x1f, R62 ;  /* 0x0000001fff417819 */ /* 0x000fe4000001143e */
[----:B------:R-:W-:Y:S01]  /*0390*/  ISETP.LT.U32.AND P0, PT, R61, UR10, PT ;  /* 0x0000000a3d007c0c */ /* 0x000fe2000bf01070 */
[----:B------:R-:W-:Y:S01]  /*03a0*/  ULDC.U8 UR10, c[0x0][0x2a4] ;  /* 0x0000a900000a7ab9 */ /* 0x000fe20000000000 */
[----:B------:R-:W-:Y:S02]  /*03b0*/  SHF.R.S32.HI R64, RZ, 0x1f, R61 ;  /* 0x0000001fff407819 */ /* 0x000fe4000001143d */
[----:B------:R-:W-:Y:S02]  /*03c0*/  SHF.R.S32.HI R57, RZ, 0x5, R3 ;  /* 0x00000005ff397819 */ /* 0x000fe40000011403 */
[----:B------:R-:W-:Y:S02]  /*03d0*/  IADD3 R60, R2, 0xc0, RZ ;  /* 0x000000c0023c7810 */ /* 0x000fe40007ffe0ff */
[----:B------:R-:W-:-:S02]  /*03e0*/  ISETP.LT.AND.EX P4, PT, R5, UR11, !P1, P4 ;  /* 0x0000000b05007c0c */ /* 0x000fc4000cf81340 */
[----:B------:R-:W-:Y:S02]  /*03f0*/  ISETP.LT.AND.EX P3, PT, R66, UR11, !P1, P3 ;  /* 0x0000000b42007c0c */ /* 0x000fe4000cf61330 */
[----:B------:R-:W-:Y:S02]  /*0400*/  ISETP.LT.AND.EX P2, PT, R65, UR11, !P1, P2 ;  /* 0x0000000b41007c0c */ /* 0x000fe4000cf41320 */
[----:B------:R-:W-:Y:S02]  /*0410*/  ISETP.LT.AND.EX P1, PT, R64, UR11, !P1, P0 ;  /* 0x0000000b40007c0c */ /* 0x000fe4000cf21300 */
[----:B------:R-:W-:Y:S02]  /*0420*/  MOV R3, R8 ;  /* 0x0000000800037202 */ /* 0x000fe40000000f00 */
[----:B------:R-:W-:Y:S02]  /*0430*/  LEA R57, R57, UR5, 0x3 ;  /* 0x0000000539397c11 */ /* 0x000fe4000f8e18ff */
[----:B------:R-:W-:-:S02]  /*0440*/  SHF.L.U64.HI R58, R55, 0x2, R58 ;  /* 0x00000002373a7819 */ /* 0x000fc4000001023a */
[----:B------:R-:W-:Y:S02]  /*0450*/  IADD3 R54, R2, 0xe0, RZ ;  /* 0x000000e002367810 */ /* 0x000fe40007ffe0ff */
[----:B------:R-:W-:Y:S02]  /*0460*/  SHF.R.S32.HI R69, RZ, 0x1f, R60 ;  /* 0x0000001fff457819 */ /* 0x000fe4000001143c */
[----:B-1----:R-:W-:-:S07]  /*0470*/  SHF.L.U64.HI R59, R56, 0x2, R59 ;  /* 0x00000002383b7819 */ /* 0x002fce000001023b */
.L_x_800:
[----:B------:R-:W0:Y:S01]  /*0480*/  LDC R10, c[0x0][0x2a0] ;  /* 0x0000a800ff0a7b82 */ /* 0x000e220000000800 */
[----:B------:R-:W-:Y:S01]  /*0490*/  IABS R11, R3 ;  /* 0x00000003000b7213 */ /* 0x000fe20000000000 */
[----:B------:R-:W-:Y:S01]  /*04a0*/  ULDC.64 UR12, c[0x0][0x298] ;  /* 0x0000a600000c7ab9 */ /* 0x000fe20000000a00 */
[----:B------:R-:W-:Y:S02]  /*04b0*/  LOP3.LUT P6, RZ, R4, 0x2, RZ, 0xc0, !PT ;  /* 0x0000000204ff7812 */ /* 0x000fe400078cc0ff */
[----:B------:R-:W-:Y:S02]  /*04c0*/  SHF.R.S32.HI R13, RZ, 0x1f, R2 ;  /* 0x0000001fff0d7819 */ /* 0x000fe40000011402 */
[----:B------:R-:W-:Y:S01]  /*04d0*/  IADD3 R19, R2, 0x20, RZ ;  /* 0x0000002002137810 */ /* 0x000fe20007ffe0ff */
[----:B------:R-:W1:Y:S03]  /*04e0*/  @P5 LDC.64 R14, c[0x0][0x288] ;  /* 0x0000a200ff0e5b82 */ /* 0x000e660000000a00 */
[----:B------:R-:W-:-:S05]  /*04f0*/  SHF.R.S32.HI R17, RZ, 0x1f, R19 ;  /* 0x0000001fff117819 */ /* 0x000fca0000011413 */
[----:B------:R-:W2:Y:S01]  /*0500*/  @P6 LDC.64 R42, c[0x0][0x230] ;  /* 0x00008c00ff2a6b82 */ /* 0x000ea20000000a00 */
[----:B0-----:R-:W-:-:S07]  /*0510*/  IABS R8, R10 ;  /* 0x0000000a00087213 */ /* 0x001fce0000000000 */
[----:B------:R-:W0:Y:S01]  /*0520*/  @P6 LDC.64 R38, c[0x0][0x228] ;  /* 0x00008a00ff266b82 */ /* 0x000e220000000a00 */
[----:B------:R-:W3:Y:S01]  /*0530*/  I2F.RP R5, R8 ;  /* 0x0000000800057306 */ /* 0x000ee20000209400 */
[----:B-1----:R-:W-:-:S06]  /*0540*/  @P5 IMAD R18, R17, R14, RZ ;  /* 0x0000000e11125224 */ /* 0x002fcc00078e02ff */
[----:B------:R-:W1:Y:S01]  /*0550*/  @P5 LDC.64 R36, c[0x0][0x230] ;  /* 0x00008c00ff245b82 */ /* 0x000e620000000a00 */
[----:B------:R-:W-:-:S07]  /*0560*/  @P5 IMAD R17, R19, R15, R18 ;  /* 0x0000000f13115224 */ /* 0x000fce00078e0212 */
[----:B------:R-:W4:Y:S01]  /*0570*/  @P5 LDC.64 R34, c[0x0][0x228] ;  /* 0x00008a00ff225b82 */ /* 0x000f220000000a00 */
[----:B---3--:R-:W3:Y:S07]  /*0580*/  MUFU.RCP R5, R5 ;  /* 0x0000000500057308 */ /* 0x008eee0000001000 */
[----:B------:R-:W4:Y:S08]  /*0590*/  @P4 LDC.64 R32, c[0x0][0x230] ;  /* 0x00008c00ff204b82 */ /* 0x000f300000000a00 */
[----:B------:R-:W4:Y:S01]  /*05a0*/  @P4 LDC.64 R30, c[0x0][0x228] ;  /* 0x00008a00ff1e4b82 */ /* 0x000f220000000a00 */
[----:B---3--:R-:W-:-:S04]  /*05b0*/  IADD3 R6, R5, 0xffffffe, RZ ;  /* 0x0ffffffe05067810 */ /* 0x008fc80007ffe0ff */
[----:B------:R3:W2:Y:S03]  /*05c0*/  F2I.FTZ.U32.TRUNC.NTZ R7, R6 ;  /* 0x0000000600077305 */ /* 0x0006a6000021f000 */
[----:B------:R-:W4:Y:S01]  /*05d0*/  @P3 LDC.64 R28, c[0x0][0x230] ;  /* 0x00008c00ff1c3b82 */ /* 0x000f220000000a00 */
[----:B---3--:R-:W-:-:S07]  /*05e0*/  MOV R6, RZ ;  /* 0x000000ff00067202 */ /* 0x008fce0000000f00 */
[----:B------:R-:W3:Y:S01]  /*05f0*/  @P3 LDC.64 R26, c[0x0][0x228] ;  /* 0x00008a00ff1a3b82 */ /* 0x000ee20000000a00 */
[----:B--2---:R-:W-:-:S07]  /*0600*/  IADD3 R9, RZ, -R7, RZ ;  /* 0x80000007ff097210 */ /* 0x004fce0007ffe0ff */
[----:B------:R-:W2:Y:S01]  /*0610*/  @P2 LDC.64 R24, c[0x0][0x230] ;  /* 0x00008c00ff182b82 */ /* 0x000ea20000000a00 */
[----:B------:R-:W-:-:S04]  /*0620*/  IMAD R9, R9, R8, RZ ;  /* 0x0000000809097224 */ /* 0x000fc800078e02ff */
[----:B------:R-:W-:Y:S01]  /*0630*/  IMAD.HI.U32 R7, R7, R9, R6 ;  /* 0x0000000907077227 */ /* 0x000fe200078e0006 */
[----:B------:R-:W-:Y:S02]  /*0640*/  MOV R9, R11 ;  /* 0x0000000b00097202 */ /* 0x000fe40000000f00 */
[----:B------:R-:W2:Y:S03]  /*0650*/  @P2 LDC.64 R22, c[0x0][0x228] ;  /* 0x00008a00ff162b82 */ /* 0x000ea60000000a00 */
        /* <DEDUP_REMOVED lines=10> */
[----:B------:R-:W-:Y:S02]  /*0700*/  ISETP.GE.U32.AND P0, PT, R5, R8, PT ;  /* 0x000000080500720c */ /* 0x000fe40003f06070 */
[----:B------:R-:W-:-:S11]  /*0710*/  LOP3.LUT R5, R3, R10, RZ, 0x3c, !PT ;  /* 0x0000000a03057212 */ /* 0x000fd600078e3cff */
[----:B------:R-:W-:Y:S02]  /*0720*/  @P0 IADD3 R7, R7, 0x1, RZ ;  /* 0x0000000107070810 */ /* 0x000fe40007ffe0ff */
[----:B------:R-:W-:Y:S02]  /*0730*/  ISETP.GE.AND P0, PT, R3, RZ, PT ;  /* 0x000000ff0300720c */ /* 0x000fe40003f06270 */
[----:B------:R-:W-:-:S11]  /*0740*/  MOV R8, R7 ;  /* 0x0000000700087202 */ /* 0x000fd60000000f00 */
[----:B------:R-:W-:Y:S02]  /*0750*/  @!P0 IADD3 R6, -R6, RZ, RZ ;  /* 0x000000ff06068210 */ /* 0x000fe40007ffe1ff */
[----:B------:R-:W-:Y:S02]  /*0760*/  ISETP.GE.AND P0, PT, R5, RZ, PT ;  /* 0x000000ff0500720c */ /* 0x000fe40003f06270 */
[----:B------:R-:W-:-:S11]  /*0770*/  LOP3.LUT R5, RZ, R10, RZ, 0x33, !PT ;  /* 0x0000000aff057212 */ /* 0x000fd600078e33ff */
[----:B------:R-:W-:Y:S02]  /*0780*/  @!P0 IADD3 R8, -R8, RZ, RZ ;  /* 0x000000ff08088210 */ /* 0x000fe40007ffe1ff */
[----:B------:R-:W-:-:S04]  /*0790*/  ISETP.NE.AND P0, PT, R10, RZ, PT ;  /* 0x000000ff0a00720c */ /* 0x000fc80003f05270 */
[C---:B------:R-:W-:Y:S02]  /*07a0*/  SEL R51, R5.reuse, R6, !P0 ;  /* 0x0000000605337207 */ /* 0x040fe40004000000 */
[----:B------:R-:W0:Y:S01]  /*07b0*/  @P6 LDC.64 R6, c[0x0][0x288] ;  /* 0x0000a200ff066b82 */ /* 0x000e220000000a00 */
[----:B------:R-:W-:Y:S02]  /*07c0*/  SEL R5, R5, R8, !P0 ;  /* 0x0000000805057207 */ /* 0x000fe40004000000 */
[----:B------:R-:W-:Y:S02]  /*07d0*/  IMAD R20, R51, 0x1c, RZ ;  /* 0x0000001c33147824 */ /* 0x000fe400078e02ff */
[----:B------:R-:W-:-:S03]  /*07e0*/  SHF.R.S32.HI R10, RZ, 0x1f, R5 ;  /* 0x0000001fff0a7819 */ /* 0x000fc60000011405 */
[----:B------:R-:W-:Y:S02]  /*07f0*/  IADD3 R8, P0, R53, R20, RZ ;  /* 0x0000001435087210 */ /* 0x000fe40007f1e0ff */
[----:B------:R-:W-:Y:S02]  /*0800*/  IMAD R10, R10, UR12, RZ ;  /* 0x0000000c0a0a7c24 */ /* 0x000fe4000f8e02ff */
[----:B------:R-:W-:Y:S02]  /*0810*/  LEA.HI.X.SX32 R9, R20, R9, 0x1, P0 ;  /* 0x0000000914097211 */ /* 0x000fe400000f0eff */
[C---:B------:R-:W-:Y:S02]  /*0820*/  IMAD R11, R5.reuse, UR13, R10 ;  /* 0x0000000d050b7c24 */ /* 0x040fe4000f8e020a */
[----:B------:R-:W-:Y:S01]  /*0830*/  IMAD.WIDE.U32 R8, R5, UR12, R8 ;  /* 0x0000000c05087c25 */ /* 0x000fe2000f8e0008 */
[----:B------:R-:W-:-:S04]  /*0840*/  ULDC.64 UR12, c[0x0][0x290] ;  /* 0x0000a400000c7ab9 */ /* 0x000fc80000000a00 */
[----:B------:R-:W-:Y:S01]  /*0850*/  IADD3 R11, R9, R11, RZ ;  /* 0x0000000b090b7210 */ /* 0x000fe20007ffe0ff */
[----:B0-----:R-:W-:Y:S01]  /*0860*/  @P6 IMAD R5, R13, R6, RZ ;  /* 0x000000060d056224 */ /* 0x001fe200078e02ff */
[----:B------:R-:W-:Y:S01]  /*0870*/  @P6 MOV R10, R8 ;  /* 0x00000008000a6202 */ /* 0x000fe20000000f00 */
[----:B------:R-:W0:Y:S02]  /*0880*/  @P4 LDC.64 R12, c[0x0][0x288] ;  /* 0x0000a200ff0c4b82 */ /* 0x000e240000000a00 */
[C---:B------:R-:W-:Y:S02]  /*0890*/  @P6 IMAD R5, R2.reuse, R7, R5 ;  /* 0x0000000702056224 */ /* 0x040fe400078e0205 */
[----:B------:R-:W-:-:S05]  /*08a0*/  @P6 IMAD.WIDE.U32 R6, R2, R6, R10 ;  /* 0x0000000602066225 */ /* 0x000fca00078e000a */
[----:B------:R-:W-:Y:S02]  /*08b0*/  @P6 IADD3 R7, R7, R5, RZ ;  /* 0x0000000507076210 */ /* 0x000fe40007ffe0ff */
[C---:B------:R-:W-:Y:S02]  /*08c0*/  @P6 SHF.L.U32 R5, R6.reuse, 0x1, RZ ;  /* 0x0000000106056819 */ /* 0x040fe400000006ff */
[----:B------:R-:W-:Y:S02]  /*08d0*/  @P6 SHF.L.U64.HI R16, R6, 0x1, R7 ;  /* 0x0000000106106819 */ /* 0x000fe40000010207 */
[----:B------:R-:W-:Y:S02]  /*08e0*/  @P5 MOV R6, R8 ;  /* 0x0000000800065202 */ /* 0x000fe40000000f00 */
[----:B------:R-:W-:Y:S02]  /*08f0*/  @P5 MOV R7, R11 ;  /* 0x0000000b00075202 */ /* 0x000fe40000000f00 */
[----:B------:R-:W-:Y:S01]  /*0900*/  @P6 IADD3 R42, P0, R5, R42, RZ ;  /* 0x0000002a052a6210 */ /* 0x000fe20007f1e0ff */
[----:B------:R-:W-:Y:S01]  /*0910*/  @P5 IMAD.WIDE.U32 R14, R19, R14, R6 ;  /* 0x0000000e130e5225 */ /* 0x000fe200078e0006 */
[----:B------:R-:W-:-:S02]  /*0920*/  IADD3 R19, R2, 0x40, RZ ;  /* 0x0000004002137810 */ /* 0x000fc40007ffe0ff */
[----:B------:R-:W3:Y:S01]  /*0930*/  @P3 LDC.64 R6, c[0x0][0x288] ;  /* 0x0000a200ff063b82 */ /* 0x000ee20000000a00 */
[----:B------:R-:W-:Y:S02]  /*0940*/  @P6 IADD3.X R43, R16, R43, RZ, P0, !PT ;  /* 0x0000002b102b6210 */ /* 0x000fe400007fe4ff */
[----:B------:R-:W-:Y:S02]  /*0950*/  @P6 IADD3 R38, P0, R5, R38, RZ ;  /* 0x0000002605266210 */ /* 0x000fe40007f1e0ff */
[----:B------:R-:W-:Y:S02]  /*0960*/  @P5 IADD3 R15, R15, R17, RZ ;  /* 0x000000110f0f5210 */ /* 0x000fe40007ffe0ff */
[----:B------:R-:W-:Y:S02]  /*0970*/  @P5 SHF.L.U32 R5, R14, 0x1, RZ ;  /* 0x000000010e055819 */ /* 0x000fe400000006ff */
[----:B------:R-:W-:Y:S02]  /*0980*/  SHF.R.S32.HI R17, RZ, 0x1f, R19 ;  /* 0x0000001fff117819 */ /* 0x000fe40000011413 */
[----:B------:R-:W-:-:S02]  /*0990*/  @P6 IADD3.X R39, R16, R39, RZ, P0, !PT ;  /* 0x0000002710276210 */ /* 0x000fc400007fe4ff */
[----:B------:R-:W-:Y:S01]  /*09a0*/  @P5 SHF.L.U64.HI R18, R14, 0x1, R15 ;  /* 0x000000010e125819 */ /* 0x000fe2000001020f */
[----:B0-----:R-:W-:Y:S01]  /*09b0*/  @P4 IMAD R14, R17, R12, RZ ;  /* 0x0000000c110e4224 */ /* 0x001fe200078e02ff */
[C---:B-1----:R-:W-:Y:S02]  /*09c0*/  @P5 IADD3 R36, P0, R5.reuse, R36, RZ ;  /* 0x0000002405245210 */ /* 0x042fe40007f1e0ff */
[----:B------:R-:W-:Y:S02]  /*09d0*/  @P4 MOV R16, R8 ;  /* 0x0000000800104202 */ /* 0x000fe40000000f00 */
[C---:B------:R-:W-:Y:S02]  /*09e0*/  @P5 IADD3.X R37, R18.reuse, R37, RZ, P0, !PT ;  /* 0x0000002512255210 */ /* 0x040fe400007fe4ff */
[----:B----4-:R-:W-:Y:S01]  /*09f0*/  @P5 IADD3 R34, P0, R5, R34, RZ ;  /* 0x0000002205225210 */ /* 0x010fe20007f1e0ff */
[C---:B------:R-:W-:Y:S01]  /*0a00*/  @P4 IMAD R5, R19.reuse, R13, R14 ;  /* 0x0000000d13054224 */ /* 0x040fe200078e020e */
[----:B------:R-:W-:Y:S01]  /*0a10*/  @P4 MOV R17, R11 ;  /* 0x0000000b00114202 */ /* 0x000fe20000000f00 */
[----:B------:R-:W0:Y:S01]  /*0a20*/  @P2 LDC.64 R14, c[0x0][0x288] ;  /* 0x0000a200ff0e2b82 */ /* 0x000e220000000a00 */
[----:B------:R-:W-:Y:S01]  /*0a30*/  @P5 IADD3.X R35, R18, R35, RZ, P0, !PT ;  /* 0x0000002312235210 */ /* 0x000fe200007fe4ff */
[----:B------:R-:W-:Y:S01]  /*0a40*/  @P4 IMAD.WIDE.U32 R12, R19, R12, R16 ;  /* 0x0000000c130c4225 */ /* 0x000fe200078e0010 */
[----:B------:R-:W-:-:S03]  /*0a50*/  @P3 MOV R17, R11 ;  /* 0x0000000b00113202 */ /* 0x000fc60000000f00 */
[----:B---3--:R-:W-:Y:S01]  /*0a60*/  @P3 IMAD R16, R66, R6, RZ ;  /* 0x0000000642103224 */ /* 0x008fe200078e02ff */
[----:B------:R-:W-:Y:S02]  /*0a70*/  @P4 IADD3 R13, R13, R5, RZ ;  /* 0x000000050d0d4210 */ /* 0x000fe40007ffe0ff */
[C---:B------:R-:W-:Y:S01]  /*0a80*/  @P4 SHF.L.U32 R5, R12.reuse, 0x1, RZ ;  /* 0x000000010c054819 */ /* 0x040fe200000006ff */
[----:B------:R-:W-:Y:S01]  /*0a90*/  @P3 IMAD R19, R63, R7, R16 ;  /* 0x000000073f133224 */ /* 0x000fe200078e0210 */
[----:B------:R-:W-:Y:S02]  /*0aa0*/  @P3 MOV R16, R8 ;  /* 0x0000000800103202 */ /* 0x000fe40000000f00 */
[----:B------:R-:W-:Y:S02]  /*0ab0*/  @P4 SHF.L.U64.HI R18, R12, 0x1, R13 ;  /* 0x000000010c124819 */ /* 0x000fe4000001020d */
[----:B------:R-:W-:Y:S01]  /*0ac0*/  @P4 IADD3 R32, P0, R5, R32, RZ ;  /* 0x0000002005204210 */ /* 0x000fe20007f1e0ff */
[----:B------:R-:W-:Y:S01]  /*0ad0*/  @P3 IMAD.WIDE.U32 R6, R63, R6, R16 ;  /* 0x000000063f063225 */ /* 0x000fe200078e0010 */
[----:B------:R-:W1:Y:S02]  /*0ae0*/  @P1 LDC.64 R12, c[0x0][0x288] ;  /* 0x0000a200ff0c1b82 */ /* 0x000e640000000a00 */
[----:B------:R-:W-:-:S02]  /*0af0*/  @P4 IADD3.X R33, R18, R33, RZ, P0, !PT ;  /* 0x0000002112214210 */ /* 0x000fc400007fe4ff */
[----:B------:R-:W-:Y:S02]  /*0b00*/  @P4 IADD3 R30, P0, R5, R30, RZ ;  /* 0x0000001e051e4210 */ /* 0x000fe40007f1e0ff */
[----:B------:R-:W-:Y:S01]  /*0b10*/  @P3 IADD3 R5, R7, R19, RZ ;  /* 0x0000001307053210 */ /* 0x000fe20007ffe0ff */
[----:B0-----:R-:W-:Y:S01]  /*0b20*/  @P2 IMAD R7, R65, R14, RZ ;  /* 0x0000000e41072224 */ /* 0x001fe200078e02ff */
[C---:B------:R-:W-:Y:S02]  /*0b30*/  @P3 SHF.L.U32 R17, R6.reuse, 0x1, RZ ;  /* 0x0000000106113819 */ /* 0x040fe400000006ff */
[----:B------:R-:W-:Y:S01]  /*0b40*/  @P3 SHF.L.U64.HI R16, R6, 0x1, R5 ;  /* 0x0000000106103819 */ /* 0x000fe20000010205 */
[----:B------:R-:W-:Y:S01]  /*0b50*/  @P2 IMAD R21, R62, R15, R7 ;  /* 0x0000000f3e152224 */ /* 0x000fe200078e0207 */
[----:B------:R-:W-:Y:S01]  /*0b60*/  @P2 MOV R6, R8 ;  /* 0x0000000800062202 */ /* 0x000fe20000000f00 */
[----:B------:R-:W0:Y:S01]  /*0b70*/  LDC R5, c[0x0][0x2ac] ;  /* 0x0000ab00ff057b82 */ /* 0x000e220000000800 */
[----:B------:R-:W-:-:S02]  /*0b80*/  @P2 MOV R7, R11 ;  /* 0x0000000b00072202 */ /* 0x000fc40000000f00 */
[----:B------:R-:W-:Y:S02]  /*0b90*/  @P4 IADD3.X R31, R18, R31, RZ, P0, !PT ;  /* 0x0000001f121f4210 */ /* 0x000fe400007fe4ff */
[----:B------:R-:W-:Y:S01]  /*0ba0*/  @P3 IADD3 R28, P0, R17, R28, RZ ;  /* 0x0000001c111c3210 */ /* 0x000fe20007f1e0ff */
[----:B------:R-:W-:Y:S02]  /*0bb0*/  @P2 IMAD.WIDE.U32 R14, R62, R14, R6 ;  /* 0x0000000e3e0e2225 */ /* 0x000fe400078e0006 */
[----:B------:R-:W3:Y:S01]  /*0bc0*/  @P1 LDC.64 R18, c[0x0][0x230] ;  /* 0x00008c00ff121b82 */ /* 0x000ee20000000a00 */
[----:B------:R-:W-:Y:S02]  /*0bd0*/  @P3 IADD3.X R29, R16, R29, RZ, P0, !PT ;  /* 0x0000001d101d3210 */ /* 0x000fe400007fe4ff */
[----:B------:R-:W-:Y:S01]  /*0be0*/  @P2 IADD3 R15, R15, R21, RZ ;  /* 0x000000150f0f2210 */ /* 0x000fe20007ffe0ff */
[----:B-1----:R-:W-:Y:S01]  /*0bf0*/  @P1 IMAD R44, R64, R12, RZ ;  /* 0x0000000c402c1224 */ /* 0x002fe200078e02ff */
[----:B------:R-:W-:-:S02]  /*0c00*/  @P2 SHF.L.U32 R21, R14, 0x1, RZ ;  /* 0x000000010e152819 */ /* 0x000fc400000006ff */
[----:B------:R-:W-:Y:S01]  /*0c10*/  @P2 SHF.L.U64.HI R40, R14, 0x1, R15 ;  /* 0x000000010e282819 */ /* 0x000fe2000001020f */
[----:B------:R-:W1:Y:S01]  /*0c20*/  @P1 LDC.64 R6, c[0x0][0x228] ;  /* 0x00008a00ff061b82 */ /* 0x000e620000000a00 */
[----:B------:R-:W-:Y:S01]  /*0c30*/  @P3 IADD3 R26, P0, R17, R26, RZ ;  /* 0x0000001a111a3210 */ /* 0x000fe20007f1e0ff */
[----:B------:R-:W-:Y:S01]  /*0c40*/  @P1 IMAD R13, R61, R13, R44 ;  /* 0x0000000d3d0d1224 */ /* 0x000fe200078e022c */
[----:B------:R-:W-:Y:S02]  /*0c50*/  @P1 MOV R14, R8 ;  /* 0x00000008000e1202 */ /* 0x000fe40000000f00 */
[----:B------:R-:W-:Y:S02]  /*0c60*/  CS2R R44, SRZ ;  /* 0x00000000002c7805 */ /* 0x000fe4000001ff00 */
[----:B------:R-:W-:Y:S02]  /*0c70*/  @P1 MOV R15, R11 ;  /* 0x0000000b000f1202 */ /* 0x000fe40000000f00 */
[----:B------:R-:W-:-:S02]  /*0c80*/  SHF.R.U32.HI R17, RZ, 0x1, R0 ;  /* 0x00000001ff117819 */ /* 0x000fc40000011600 */
[----:B------:R-:W-:Y:S01]  /*0c90*/  @P3 IADD3.X R27, R16, R27, RZ, P0, !PT ;  /* 0x0000001b101b3210 */ /* 0x000fe200007fe4ff */
[----:B------:R-:W-:Y:S01]  /*0ca0*/  @P1 IMAD.WIDE.U32 R14, R61, R12, R14 ;  /* 0x0000000c3d0e1225 */ /* 0x000fe200078e000e */
[----:B--2---:R-:W-:-:S03]  /*0cb0*/  @P2 IADD3 R24, P0, R21, R24, RZ ;  /* 0x0000001815182210 */ /* 0x004fc60007f1e0ff */
[----:B------:R-:W-:Y:S01]  /*0cc0*/  IMAD.WIDE.U32 R16, R17, -0x6db6db6d, RZ ;  /* 0x9249249311107825 */ /* 0x000fe200078e00ff */
[----:B------:R-:W-:Y:S02]  /*0cd0*/  @P2 IADD3.X R25, R40, R25, RZ, P0, !PT ;  /* 0x0000001928192210 */ /* 0x000fe400007fe4ff */
[----:B------:R-:W-:Y:S02]  /*0ce0*/  @P2 IADD3 R22, P0, R21, R22, RZ ;  /* 0x0000001615162210 */ /* 0x000fe40007f1e0ff */
[----:B------:R-:W-:Y:S02]  /*0cf0*/  @P1 IADD3 R15, R15, R13, RZ ;  /* 0x0000000d0f0f1210 */ /* 0x000fe40007ffe0ff */
[----:B------:R-:W-:Y:S02]  /*0d00*/  SHF.R.U32.HI R16, RZ, 0x2, R17 ;  /* 0x00000002ff107819 */ /* 0x000fe40000011611 */
[----:B------:R-:W-:Y:S02]  /*0d10*/  @P1 SHF.L.U32 R13, R14, 0x1, RZ ;  /* 0x000000010e0d1819 */ /* 0x000fe400000006ff */
[----:B------:R-:W-:Y:S01]  /*0d20*/  @P2 IADD3.X R23, R40, R23, RZ, P0, !PT ;  /* 0x0000001728172210 */ /* 0x000fe200007fe4ff */
[----:B0-----:R-:W-:Y:S01]  /*0d30*/  IMAD R5, R5, UR7, R16 ;  /* 0x0000000705057c24 */ /* 0x001fe2000f8e0210 */
[----:B------:R-:W-:-:S02]  /*0d40*/  @P1 SHF.L.U64.HI R14, R14, 0x1, R15 ;  /* 0x000000010e0e1819 */ /* 0x000fc4000001020f */
[----:B---3--:R-:W-:Y:S02]  /*0d50*/  @P1 IADD3 R18, P0, R13, R18, RZ ;  /* 0x000000120d121210 */ /* 0x008fe40007f1e0ff */
[----:B------:R-:W-:Y:S02]  /*0d60*/  IADD3 R5, R5, 0xc0, RZ ;  /* 0x000000c005057810 */ /* 0x000fe40007ffe0ff */
[----:B------:R-:W-:Y:S02]  /*0d70*/  @P1 IADD3.X R19, R14, R19, RZ, P0, !PT ;  /* 0x000000130e131210 */ /* 0x000fe400007fe4ff */
[----:B-1----:R-:W-:-:S04]  /*0d80*/  @P1 IADD3 R6, P0, R13, R6, RZ ;  /* 0x000000060d061210 */ /* 0x002fc80007f1e0ff */
[----:B------:R-:W-:Y:S02]  /*0d90*/  @P1 IADD3.X R7, R14, R7, RZ, P0, !PT ;  /* 0x000000070e071210 */ /* 0x000fe400007fe4ff */
[----:B------:R-:W-:Y:S02]  /*0da0*/  ISETP.GE.U32.AND P0, PT, R5, UR12, PT ;  /* 0x0000000c05007c0c */ /* 0x000fe4000bf06070 */
[----:B------:R-:W-:Y:S02]  /*0db0*/  SHF.R.S32.HI R5, RZ, 0x1f, R5 ;  /* 0x0000001fff057819 */ /* 0x000fe40000011405 */
[----:B------:R-:W-:Y:S02]  /*0dc0*/  CS2R R40, SRZ ;  /* 0x0000000000287805 */ /* 0x000fe4000001ff00 */
[----:B------:R-:W-:Y:S02]  /*0dd0*/  MOV R50, RZ ;  /* 0x000000ff00327202 */ /* 0x000fe40000000f00 */
[----:B------:R-:W-:-:S02]  /*0de0*/  CS2R R48, SRZ ;  /* 0x0000000000307805 */ /* 0x000fc4000001ff00 */
[----:B------:R-:W-:Y:S02]  /*0df0*/  ISETP.GE.AND.EX P0, PT, R5, UR13, PT, P0 ;  /* 0x0000000d05007c0c */ /* 0x000fe4000bf06300 */
[----:B------:R-:W-:Y:S01]  /*0e00*/  CS2R R46, SRZ ;  /* 0x00000000002e7805 */ /* 0x000fe2000001ff00 */
[----:B------:R-:W5:Y:S01]  /*0e10*/  @P1 LDG.E R45, desc[UR8][R6.64] ;  /* 0x00000008062d1981 */ /* 0x000f62000c1e1900 */
[----:B------:R-:W-:-:S03]  /*0e20*/  ISETP.LT.U32.AND P0, PT, R0, 0x1c0, !P0 ;  /* 0x000001c00000780c */ /* 0x000fc60004701070 */
[----:B------:R-:W5:Y:S04]  /*0e30*/  @P5 LDG.E R41, desc[UR8][R36.64] ;  /* 0x0000000824295981 */ /* 0x000f68000c1e1900 */
[----:B------:R-:W5:Y:S04]  /*0e40*/  @P5 LDG.E R49, desc[UR8][R34.64] ;  /* 0x0000000822315981 */ /* 0x000f68000c1e1900 */
[----:B------:R-:W5:Y:S02]  /*0e50*/  @P4 LDG.E R48, desc[UR8][R30.64] ;  /* 0x000000081e304981 */ /* 0x000f64000c1e1900 */
[----:B------:R-:W0:Y:S01]  /*0e60*/  @P0 LDC.64 R14, c[0x0][0x288] ;  /* 0x0000a200ff0e0b82 */ /* 0x000e220000000a00 */
[----:B------:R-:W-:Y:S01]  /*0e70*/  @P0 MOV R16, R8 ;  /* 0x0000000800100202 */ /* 0x000fe20000000f00 */
[----:B------:R-:W5:Y:S01]  /*0e80*/  @P2 LDG.E R46, desc[UR8][R22.64] ;  /* 0x00000008162e2981 */ /* 0x000f62000c1e1900 */
[----:B------:R-:W-:-:S03]  /*0e90*/  @P0 MOV R17, R11 ;  /* 0x0000000b00110202 */ /* 0x000fc60000000f00 */
[----:B------:R-:W5:Y:S02]  /*0ea0*/  @P3 LDG.E R47, desc[UR8][R26.64] ;  /* 0x000000081a2f3981 */ /* 0x000f64000c1e1900 */
        /* <DEDUP_REMOVED lines=8> */
[----:B------:R-:W0:Y:S02]  /*0f30*/  @P0 LDC.64 R14, c[0x0][0x228] ;  /* 0x00008a00ff0e0b82 */ /* 0x000e240000000a00 */
[----:B------:R-:W-:Y:S02]  /*0f40*/  @P0 IADD3.X R13, R16, R13, RZ, P6, !PT ;  /* 0x0000000d100d0210 */ /* 0x000fe400037fe4ff */
[----:B------:R-:W-:-:S02]  /*0f50*/  SHF.R.S32.HI R17, RZ, 0x1f, R54 ;  /* 0x0000001fff117819 */ /* 0x000fc40000011436 */
[----:B0-----:R-:W-:Y:S02]  /*0f60*/  @P0 IADD3 R14, P6, R5, R14, RZ ;  /* 0x0000000e050e0210 */ /* 0x001fe40007fde0ff */
[----:B------:R-:W-:Y:S02]  /*0f70*/  MOV R5, RZ ;  /* 0x000000ff00057202 */ /* 0x000fe40000000f00 */
[----:B------:R-:W-:-:S04]  /*0f80*/  @P0 IADD3.X R15, R16, R15, RZ, P6, !PT ;  /* 0x0000000f100f0210 */ /* 0x000fc800037fe4ff */
[----:B------:R0:W5:Y:S04]  /*0f90*/  @P0 LDG.E R5, desc[UR8][R12.64] ;  /* 0x000000080c050981 */ /* 0x000168000c1e1900 */
[----:B------:R1:W5:Y:S01]  /*0fa0*/  @P0 LDG.E R44, desc[UR8][R14.64] ;  /* 0x000000080e2c0981 */ /* 0x000362000c1e1900 */
[----:B------:R-:W-:-:S04]  /*0fb0*/  ISETP.GE.U32.AND P0, PT, R54, UR12, PT ;  /* 0x0000000c36007c0c */ /* 0x000fc8000bf06070 */
[----:B------:R-:W-:-:S04]  /*0fc0*/  ISETP.GE.AND.EX P0, PT, R17, UR13, PT, P0 ;  /* 0x0000000d11007c0c */ /* 0x000fc8000bf06300 */
[----:B------:R-:W-:-:S13]  /*0fd0*/  ISETP.GT.U32.OR P0, PT, R0, 0x1bf, P0 ;  /* 0x000001bf0000780c */ /* 0x000fda0000704470 */
[----:B0-----:R-:W0:Y:S01]  /*0fe0*/  @!P0 LDC.64 R12, c[0x0][0x288] ;  /* 0x0000a200ff0c8b82 */ /* 0x001e220000000a00 */
[----:B------:R-:W-:-:S07]  /*0ff0*/  @!P0 MOV R16, R8 ;  /* 0x0000000800108202 */ /* 0x000fce0000000f00 */
[----:B-1----:R-:W1:Y:S01]  /*1000*/  @!P0 LDC.64 R14, c[0x0][0x230] ;  /* 0x00008c00ff0e8b82 */ /* 0x002e620000000a00 */
[----:B0-----:R-:W-:-:S04]  /*1010*/  @!P0 IMAD R17, R17, R12, RZ ;  /* 0x0000000c11118224 */ /* 0x001fc800078e02ff */
[----:B------:R-:W-:Y:S01]  /*1020*/  @!P0 IMAD R21, R54, R13, R17 ;  /* 0x0000000d36158224 */ /* 0x000fe200078e0211 */
[----:B------:R-:W-:-:S03]  /*1030*/  @!P0 MOV R17, R11 ;  /* 0x0000000b00118202 */ /* 0x000fc60000000f00 */
[----:B------:R-:W-:-:S05]  /*1040*/  @!P0 IMAD.WIDE.U32 R16, R54, R12, R16 ;  /* 0x0000000c36108225 */ /* 0x000fca00078e0010 */
[----:B------:R-:W-:Y:S02]  /*1050*/  @!P0 IADD3 R17, R17, R21, RZ ;  /* 0x0000001511118210 */ /* 0x000fe40007ffe0ff */
[C---:B------:R-:W-:Y:S02]  /*1060*/  @!P0 SHF.L.U32 R13, R16.reuse, 0x1, RZ ;  /* 0x00000001100d8819 */ /* 0x040fe400000006ff */
[----:B------:R-:W-:Y:S02]  /*1070*/  @!P0 SHF.L.U64.HI R12, R16, 0x1, R17 ;  /* 0x00000001100c8819 */ /* 0x000fe40000010211 */
[----:B------:R-:W0:Y:S01]  /*1080*/  @!P0 LDC.64 R16, c[0x0][0x228] ;  /* 0x00008a00ff108b82 */ /* 0x000e220000000a00 */
[----:B-1----:R-:W-:-:S04]  /*1090*/  @!P0 IADD3 R14, P6, R13, R14, RZ ;  /* 0x0000000e0d0e8210 */ /* 0x002fc80007fde0ff */
[----:B------:R-:W-:Y:S02]  /*10a0*/  @!P0 IADD3.X R15, R12, R15, RZ, P6, !PT ;  /* 0x0000000f0c0f8210 */ /* 0x000fe400037fe4ff */
[----:B0-----:R-:W-:-:S04]  /*10b0*/  @!P0 IADD3 R16, P6, R13, R16, RZ ;  /* 0x000000100d108210 */ /* 0x001fc80007fde0ff */
[----:B------:R-:W-:Y:S02]  /*10c0*/  @!P0 IADD3.X R17, R12, R17, RZ, P6, !PT ;  /* 0x000000110c118210 */ /* 0x000fe400037fe4ff */
[----:B------:R-:W0:Y:S01]  /*10d0*/  LDC.64 R12, c[0x0][0x248] ;  /* 0x00009200ff0c7b82 */ /* 0x000e220000000a00 */
[----:B------:R-:W-:Y:S02]  /*10e0*/  LOP3.LUT P6, RZ, R4, 0x2, RZ, 0xc0, !PT ;  /* 0x0000000204ff7812 */ /* 0x000fe400078cc0ff */
[----:B------:R-:W-:-:S06]  /*10f0*/  CS2R R36, SRZ ;  /* 0x0000000000247805 */ /* 0x000fcc000001ff00 */
[----:B------:R-:W5:Y:S04]  /*1100*/  @P1 LDG.E R37, desc[UR8][R18.64] ;  /* 0x0000000812251981 */ /* 0x000f68000c1e1900 */
[----:B------:R-:W5:Y:S04]  /*1110*/  @!P0 LDG.E R36, desc[UR8][R14.64] ;  /* 0x000000080e248981 */ /* 0x000f68000c1e1900 */
[----:B------:R-:W5:Y:S04]  /*1120*/  @P6 LDG.E R40, desc[UR8][R42.64] ;  /* 0x000000082a286981 */ /* 0x000f68000c1e1900 */
[----:B------:R1:W5:Y:S01]  /*1130*/  @P6 LDG.E R50, desc[UR8][R38.64] ;  /* 0x0000000826326981 */ /* 0x000362000c1e1900 */
[----:B0-----:R-:W-:-:S06]  /*1140*/  IMAD.WIDE R12, R3, 0x8, R12 ;  /* 0x00000008030c7825 */ /* 0x001fcc00078e020c */
[----:B------:R-:W2:Y:S01]  /*1150*/  LDG.E.64 R12, desc[UR8][R12.64] ;  /* 0x000000080c0c7981 */ /* 0x000ea2000c1e1b00 */
[----:B-1----:R-:W-:Y:S02]  /*1160*/  CS2R R38, SRZ ;  /* 0x0000000000267805 */ /* 0x002fe4000001ff00 */
[----:B------:R-:W-:-:S04]  /*1170*/  CS2R R42, SRZ ;  /* 0x00000000002a7805 */ /* 0x000fc8000001ff00 */
[----:B------:R-:W5:Y:S04]  /*1180*/  @P4 LDG.E R38, desc[UR8][R32.64] ;  /* 0x0000000820264981 */ /* 0x000f68000c1e1900 */
[----:B------:R-:W5:Y:S04]  /*1190*/  @P3 LDG.E R39, desc[UR8][R28.64] ;  /* 0x000000081c273981 */ /* 0x000f68000c1e1900 */
[----:B------:R-:W5:Y:S04]  /*11a0*/  @P2 LDG.E R42, desc[UR8][R24.64] ;  /* 0x00000008182a2981 */ /* 0x000f68000c1e1900 */
[----:B------:R0:W5:Y:S01]  /*11b0*/  @!P0 LDG.E R43, desc[UR8][R16.64] ;  /* 0x00000008102b8981 */ /* 0x000162000c1e1900 */
[----:B------:R-:W-:Y:S01]  /*11c0*/  MOV R6, 0x3f800000 ;  /* 0x3f80000000067802 */ /* 0x000fe20000000f00 */
[----:B------:R-:W-:Y:S01]  /*11d0*/  BSSY B0, `(.L_x_750) ;  /* 0x0000014000007945 */ /* 0x000fe20003800000 */
[----:B------:R-:W-:-:S02]  /*11e0*/  CS2R R14, SRZ ;  /* 0x00000000000e7805 */ /* 0x000fc4000001ff00 */
[----:B0-----:R-:W-:Y:S01]  /*11f0*/  CS2R R16, SRZ ;  /* 0x0000000000107805 */ /* 0x001fe2000001ff00 */
[----:B--2---:R-:W-:-:S05]  /*1200*/  FFMA.FTZ R26, -R12, R12, R13 ;  /* 0x0000000c0c1a7223 */ /* 0x004fca000001010d */
[----:B------:R-:W-:-:S13]  /*1210*/  FSETP.GTU.FTZ.AND P0, PT, R26, RZ, PT ;  /* 0x000000ff1a00720b */ /* 0x000fda0003f1c000 */
[----:B------:R-:W0:Y:S02]  /*1220*/  @P0 LDC R13, c[0x0][0x250] ;  /* 0x00009400ff0d0b82 */ /* 0x000e240000000800 */
[----:B0-----:R-:W-:-:S04]  /*1230*/  @P0 FADD.FTZ R13, R26, R13 ;  /* 0x0000000d1a0d0221 */ /* 0x001fc80000010000 */
[----:B------:R0:W1:Y:S01]  /*1240*/  @P0 MUFU.RSQ R6, R13 ;  /* 0x0000000d00060308 */ /* 0x0000620000001400 */
[----:B------:R-:W-:-:S13]  /*1250*/  ISETP.GT.U32.AND P0, PT, R0, 0x1bf, PT ;  /* 0x000001bf0000780c */ /* 0x000fda0003f04070 */
[----:B0-----:R-:W-:Y:S05]  /*1260*/  @P0 BRA `(.L_x_751) ;  /* 0x0000000000280947 */ /* 0x001fea0003800000 */
        /* <DEDUP_REMOVED lines=9> */
[----:B--2---:R-:W5:Y:S02]  /*1300*/  LDG.E.64 R14, desc[UR8][R14.64] ;  /* 0x000000080e0e7981 */ /* 0x004f64000c1e1b00 */
.L_x_751:
[----:B------:R-:W-:Y:S05]  /*1310*/  BSYNC B0 ;  /* 0x0000000000007941 */ /* 0x000fea0003800000 */
.L_x_750:
[----:B------:R-:W-:Y:S01]  /*1320*/  ISETP.NE.AND P0, PT, RZ, UR10, PT ;  /* 0x0000000aff007c0c */ /* 0x000fe2000bf05270 */
[--C-:B-----5:R-:W-:Y:S01]  /*1330*/  HADD2.F32 R7, -RZ, R40.reuse.H0_H0 ;  /* 0x20000028ff077230 */ /* 0x120fe20000004100 */
[----:B------:R-:W-:Y:S01]  /*1340*/  LOP3.LUT R4, R4, 0xfffffffb, RZ, 0xc0, !PT ;  /* 0xfffffffb04047812 */ /* 0x000fe200078ec0ff */
[----:B------:R-:W-:Y:S02]  /*1350*/  HADD2.F32 R23, -RZ, R40.H1_H1 ;  /* 0x30000028ff177230 */ /* 0x000fe40000004100 */
[--C-:B------:R-:W-:Y:S02]  /*1360*/  HADD2.F32 R25, -RZ, R41.reuse.H0_H0 ;  /* 0x20000029ff197230 */ /* 0x100fe40000004100 */
[C---:B------:R-:W-:Y:S01]  /*1370*/  FADD.FTZ R7, -R12.reuse, R7 ;  /* 0x000000070c077221 */ /* 0x040fe20000010100 */
[----:B------:R-:W-:Y:S02]  /*1380*/  HADD2.F32 R29, -RZ, R41.H1_H1 ;  /* 0x30000029ff1d7230 */ /* 0x000fe40000004100 */
[----:B------:R-:W-:Y:S01]  /*1390*/  FADD.FTZ R27, -R12, R23 ;  /* 0x000000170c1b7221 */ /* 0x000fe20000010100 */
[----:B------:R-:W-:-:S02]  /*13a0*/  HADD2.F32 R21, -RZ, R50.H0_H0 ;  /* 0x20000032ff157230 */ /* 0x000fc40000004100 */
[C---:B------:R-:W-:Y:S01]  /*13b0*/  FADD.FTZ R25, -R12.reuse, R25 ;  /* 0x000000190c197221 */ /* 0x040fe20000010100 */
[----:B------:R-:W-:Y:S02]  /*13c0*/  HADD2.F32 R13, -RZ, R50.H1_H1 ;  /* 0x30000032ff0d7230 */ /* 0x000fe40000004100 */
[----:B------:R-:W-:Y:S01]  /*13d0*/  FADD.FTZ R23, -R12, R29 ;  /* 0x0000001d0c177221 */ /* 0x000fe20000010100 */
[----:B------:R-:W-:Y:S01]  /*13e0*/  @P0 LOP3.LUT R4, R4, 0x4, RZ, 0xfc, !PT ;  /* 0x0000000404040812 */ /* 0x000fe200078efcff */
[--C-:B------:R-:W-:Y:S02]  /*13f0*/  HADD2.F32 R19, -RZ, R49.reuse.H0_H0 ;  /* 0x20000031ff137230 */ /* 0x100fe40000004100 */
[-C--:B-1----:R-:W-:Y:S01]  /*1400*/  FMUL.FTZ R7, R7, R6.reuse ;  /* 0x0000000607077220 */ /* 0x082fe20000410000 */
        /* <DEDUP_REMOVED lines=21> */
.L_x_752:
        /* <DEDUP_REMOVED lines=26> */
.L_x_753:
[----:B------:R-:W-:Y:S01]  /*1700*/  FADD.FTZ R30, RZ, R21 ;  /* 0x00000015ff1e7221 */ /* 0x000fe20000010000 */
[----:B------:R-:W-:Y:S01]  /*1710*/  FFMA.FTZ R7, R18, R27, R7 ;  /* 0x0000001b12077223 */ /* 0x000fe20000010007 */
[----:B------:R-:W-:Y:S01]  /*1720*/  FMUL.FTZ R28, R19, R14 ;  /* 0x0000000e131c7220 */ /* 0x000fe20000410000 */
[C---:B------:R-:W-:Y:S01]  /*1730*/  FFMA.FTZ R24, R25.reuse, R19, R24 ;  /* 0x0000001319187223 */ /* 0x040fe20000010018 */
[----:B------:R-:W-:Y:S01]  /*1740*/  FADD.FTZ R19, R30, R19 ;  /* 0x000000131e137221 */ /* 0x000fe20000010000 */
[--C-:B------:R-:W-:Y:S02]  /*1750*/  HADD2.F32 R21, -RZ, R38.reuse.H0_H0 ;  /* 0x20000026ff157230 */ /* 0x100fe40000004100 */
[----:B------:R-:W-:Y:S01]  /*1760*/  FFMA.FTZ R30, R25, R28, R7 ;  /* 0x0000001c191e7223 */ /* 0x000fe20000010007 */
[----:B------:R-:W-:Y:S01]  /*1770*/  FFMA.FTZ R25, R18, R13, RZ ;  /* 0x0000000d12197223 */ /* 0x000fe200000100ff */
[----:B------:R-:W-:Y:S02]  /*1780*/  HADD2.F32 R23, -RZ, R38.H1_H1 ;  /* 0x30000026ff177230 */ /* 0x000fe40000004100 */
[----:B------:R-:W-:Y:S01]  /*1790*/  FADD.FTZ R27, R27, R26 ;  /* 0x0000001a1b1b7221 */ /* 0x000fe20000010000 */
[----:B------:R-:W-:Y:S01]  /*17a0*/  FADD.FTZ R13, RZ, R13 ;  /* 0x0000000dff0d7221 */ /* 0x000fe20000010000 */
[----:B------:R-:W-:Y:S01]  /*17b0*/  FFMA.FTZ R18, R20, R22, R25 ;  /* 0x0000001614127223 */ /* 0x000fe20000010019 */
[----:B------:R-:W-:Y:S01]  /*17c0*/  FMUL.FTZ R7, R22, R15 ;  /* 0x0000000f16077220 */ /* 0x000fe20000410000 */
[C---:B------:R-:W-:Y:S01]  /*17d0*/  FADD.FTZ R21, -R12.reuse, R21 ;  /* 0x000000150c157221 */ /* 0x040fe20000010100 */
[----:B------:R-:W-:Y:S01]  /*17e0*/  FADD.FTZ R25, -R12, R23 ;  /* 0x000000170c197221 */ /* 0x000fe20000010100 */
[----:B------:R-:W-:Y:S01]  /*17f0*/  FADD.FTZ R22, R13, R22 ;  /* 0x000000160d167221 */ /* 0x000fe20000010000 */
[----:B------:R-:W-:Y:S01]  /*1800*/  FADD.FTZ R26, R27, R28 ;  /* 0x0000001c1b1a7221 */ /* 0x000fe20000010000 */
[----:B------:R-:W-:Y:S01]  /*1810*/  FFMA.FTZ R20, R20, R7, R30 ;  /* 0x0000000714147223 */ /* 0x000fe2000001001e */
[----:B------:R-:W-:-:S02]  /*1820*/  HADD2.F32 R23, -RZ, R48.H0_H0 ;  /* 0x20000030ff177230 */ /* 0x000fc40000004100 */
[-C--:B------:R-:W-:Y:S01]  /*1830*/  FMUL.FTZ R21, R21, R6.reuse ;  /* 0x0000000615157220 */ /* 0x080fe20000410000 */
        /* <DEDUP_REMOVED lines=21> */
.L_x_754:
[----:B------:R-:W-:Y:S01]  /*1990*/  FMUL.FTZ R27, R23, R14 ;  /* 0x0000000e171b7220 */ /* 0x000fe20000410000 */
[----:B------:R-:W-:Y:S01]  /*19a0*/  FADD.FTZ R26, R7, R26 ;  /* 0x0000001a071a7221 */ /* 0x000fe20000010000 */
[----:B------:R-:W-:Y:S01]  /*19b0*/  FFMA.FTZ R24, R21, R23, R24 ;  /* 0x0000001715187223 */ /* 0x000fe20000010018 */
[----:B------:R-:W-:Y:S01]  /*19c0*/  FADD.FTZ R7, R22, R13 ;  /* 0x0000000d16077221 */ /* 0x000fe20000010000 */
[----:B------:R-:W-:Y:S01]  /*19d0*/  FFMA.FTZ R18, R28, R13, R18 ;  /* 0x0000000d1c127223 */ /* 0x000fe20000010012 */
[----:B------:R-:W-:Y:S01]  /*19e0*/  FADD.FTZ R25, R19, R23 ;  /* 0x0000001713197221 */ /* 0x000fe20000010000 */
[----:B------:R-:W-:Y:S01]  /*19f0*/  FFMA.FTZ R21, R21, R27, R20 ;  /* 0x0000001b15157223 */ /* 0x000fe20000010014 */
[----:B------:R-:W-:Y:S01]  /*1a00*/  FMUL.FTZ R13, R13, R15 ;  /* 0x0000000f0d0d7220 */ /* 0x000fe20000410000 */
[----:B------:R-:W-:Y:S01]  /*1a10*/  FADD.FTZ R20, R26, R27 ;  /* 0x0000001b1a147221 */ /* 0x000fe20000010000 */
[--C-:B------:R-:W-:Y:S02]  /*1a20*/  HADD2.F32 R19, -RZ, R39.reuse.H0_H0 ;  /* 0x20000027ff137230 */ /* 0x100fe40000004100 */
[----:B------:R-:W-:-:S02]  /*1a30*/  HADD2.F32 R23, -RZ, R39.H1_H1 ;  /* 0x30000027ff177230 */ /* 0x000fc40000004100 */
[----:B------:R-:W-:Y:S01]  /*1a40*/  FFMA.FTZ R28, R28, R13, R21 ;  /* 0x0000000d1c1c7223 */ /* 0x000fe20000010015 */
[----:B------:R-:W-:Y:S01]  /*1a50*/  FADD.FTZ R21, R13, R20 ;  /* 0x000000140d157221 */ /* 0x000fe20000010000 */
[C---:B------:R-:W-:Y:S01]  /*1a60*/  FADD.FTZ R29, -R12.reuse, R19 ;  /* 0x000000130c1d7221 */ /* 0x040fe20000010100 */
[--C-:B------:R-:W-:Y:S02]  /*1a70*/  HADD2.F32 R27, -RZ, R47.reuse.H0_H0 ;  /* 0x2000002fff1b7230 */ /* 0x100fe40000004100 */
[----:B------:R-:W-:Y:S01]  /*1a80*/  FADD.FTZ R13, -R12, R23 ;  /* 0x000000170c0d7221 */ /* 0x000fe20000010100 */
[----:B------:R-:W-:Y:S02]  /*1a90*/  HADD2.F32 R19, -RZ, R47.H1_H1 ;  /* 0x3000002fff137230 */ /* 0x000fe40000004100 */
[-C--:B------:R-:W-:Y:S01]  /*1aa0*/  FMUL.FTZ R29, R29, R6.reuse ;  /* 0x000000061d1d7220 */ /* 0x080fe20000410000 */
[----:B------:R-:W-:Y:S02]  /*1ab0*/  HADD2.F32 R23, -RZ, R42.H0_H0 ;  /* 0x2000002aff177230 */ /* 0x000fe40000004100 */
        /* <DEDUP_REMOVED lines=20> */
.L_x_755:
[----:B------:R-:W-:Y:S01]  /*1c00*/  FMUL.FTZ R31, R27, R14 ;  /* 0x0000000e1b1f7220 */ /* 0x000fe20000410000 */
[----:B------:R-:W-:Y:S01]  /*1c10*/  FADD.FTZ R13, R25, R27 ;  /* 0x0000001b190d7221 */ /* 0x000fe20000010000 */
[C---:B------:R-:W-:Y:S01]  /*1c20*/  FFMA.FTZ R26, R29.reuse, R27, R24 ;  /* 0x0000001b1d1a7223 */ /* 0x040fe20000010018 */
[----:B------:R-:W-:Y:S02]  /*1c30*/  HADD2.F32 R27, -RZ, R42.H1_H1 ;  /* 0x3000002aff1b7230 */ /* 0x000fe40000004100 */
[C---:B------:R-:W-:Y:S01]  /*1c40*/  FADD.FTZ R23, -R12.reuse, R23 ;  /* 0x000000170c177221 */ /* 0x040fe20000010100 */
[----:B------:R-:W-:Y:S01]  /*1c50*/  FFMA.FTZ R29, R29, R31, R28 ;  /* 0x0000001f1d1d7223 */ /* 0x000fe2000001001c */
[----:B------:R-:W-:Y:S01]  /*1c60*/  FADD.FTZ R25, R21, R31 ;  /* 0x0000001f15197221 */ /* 0x000fe20000010000 */
[--C-:B------:R-:W-:Y:S02]  /*1c70*/  HADD2.F32 R21, -RZ, R46.reuse.H0_H0 ;  /* 0x2000002eff157230 */ /* 0x100fe40000004100 */
[----:B------:R-:W-:Y:S01]  /*1c80*/  FADD.FTZ R27, -R12, R27 ;  /* 0x0000001b0c1b7221 */ /* 0x000fe20000010100 */
[----:B------:R-:W-:-:S02]  /*1c90*/  HADD2.F32 R22, -RZ, R46.H1_H1 ;  /* 0x3000002eff167230 */ /* 0x000fc40000004100 */
[-C--:B------:R-:W-:Y:S01]  /*1ca0*/  FMUL.FTZ R23, R23, R6.reuse ;  /* 0x0000000617177220 */ /* 0x080fe20000410000 */
        /* <DEDUP_REMOVED lines=21> */
.L_x_756:
[----:B------:R-:W-:Y:S01]  /*1e00*/  FFMA.FTZ R32, R20, R28, R29 ;  /* 0x0000001c14207223 */ /* 0x000fe2000001001d */
[----:B------:R-:W-:Y:S01]  /*1e10*/  FMUL.FTZ R30, R21, R14 ;  /* 0x0000000e151e7220 */ /* 0x000fe20000410000 */
[----:B------:R-:W-:Y:S01]  /*1e20*/  FADD.FTZ R29, R28, R25 ;  /* 0x000000191c1d7221 */ /* 0x000fe20000010000 */
[----:B------:R-:W-:Y:S01]  /*1e30*/  FFMA.FTZ R25, R20, R19, R18 ;  /* 0x0000001314197223 */ /* 0x000fe20000010012 */
[----:B------:R-:W-:Y:S01]  /*1e40*/  FADD.FTZ R27, R7, R19 ;  /* 0x00000013071b7221 */ /* 0x000fe20000010000 */
[----:B------:R-:W-:Y:S01]  /*1e50*/  FMUL.FTZ R18, R22, R15 ;  /* 0x0000000f16127220 */ /* 0x000fe20000410000 */
[----:B------:R-:W-:Y:S01]  /*1e60*/  FADD.FTZ R19, R29, R30 ;  /* 0x0000001e1d137221 */ /* 0x000fe20000010000 */
[--C-:B------:R-:W-:Y:S02]  /*1e70*/  HADD2.F32 R29, -RZ, R37.reuse.H0_H0 ;  /* 0x20000025ff1d7230 */ /* 0x100fe40000004100 */
[----:B------:R-:W-:Y:S01]  /*1e80*/  FFMA.FTZ R7, R23, R30, R32 ;  /* 0x0000001e17077223 */ /* 0x000fe20000010020 */
[----:B------:R-:W-:-:S02]  /*1e90*/  HADD2.F32 R31, -RZ, R37.H1_H1 ;  /* 0x30000025ff1f7230 */ /* 0x000fc40000004100 */
[----:B------:R-:W-:Y:S01]  /*1ea0*/  FFMA.FTZ R28, R23, R21, R26 ;  /* 0x00000015171c7223 */ /* 0x000fe2000001001a */
[----:B------:R-:W-:Y:S01]  /*1eb0*/  FADD.FTZ R23, R18, R19 ;  /* 0x0000001312177221 */ /* 0x000fe20000010000 */
[----:B------:R-:W-:Y:S01]  /*1ec0*/  FADD.FTZ R19, -R12, R29 ;  /* 0x0000001d0c137221 */ /* 0x000fe20000010100 */
[----:B------:R-:W-:Y:S01]  /*1ed0*/  FFMA.FTZ R30, R24, R18, R7 ;  /* 0x00000012181e7223 */ /* 0x000fe20000010007 */
[----:B------:R-:W-:Y:S01]  /*1ee0*/  FADD.FTZ R31, -R12, R31 ;  /* 0x0000001f0c1f7221 */ /* 0x000fe20000010100 */
        /* <DEDUP_REMOVED lines=23> */
.L_x_757:
[----:B------:R-:W-:Y:S01]  /*2060*/  FMUL.FTZ R32, R7, R14 ;  /* 0x0000000e07207220 */ /* 0x000fe20000410000 */
[----:B------:R-:W-:Y:S01]  /*2070*/  FADD.FTZ R26, R13, R21 ;  /* 0x000000150d1a7221 */ /* 0x000fe20000010000 */
[----:B------:R-:W-:Y:S01]  /*2080*/  FFMA.FTZ R13, R24, R22, R25 ;  /* 0x00000016180d7223 */ /* 0x000fe20000010019 */
[--C-:B------:R-:W-:Y:S02]  /*2090*/  HADD2.F32 R29, -RZ, R5.reuse.H0_H0 ;  /* 0x20000005ff1d7230 */ /* 0x100fe40000004100 */
[----:B------:R-:W-:Y:S01]  /*20a0*/  FFMA.FTZ R25, R19, R32, R30 ;  /* 0x0000002013197223 */ /* 0x000fe2000001001e */
[----:B------:R-:W-:Y:S01]  /*20b0*/  FADD.FTZ R32, R23, R32 ;  /* 0x0000002017207221 */ /* 0x000fe20000010000 */
[----:B------:R-:W-:Y:S01]  /*20c0*/  FMUL.FTZ R23, R18, R15 ;  /* 0x0000000f12177220 */ /* 0x000fe20000410000 */
[----:B------:R-:W-:Y:S02]  /*20d0*/  HADD2.F32 R31, -RZ, R5.H1_H1 ;  /* 0x30000005ff1f7230 */ /* 0x000fe40000004100 */
[----:B------:R-:W-:Y:S01]  /*20e0*/  FADD.FTZ R21, R27, R22 ;  /* 0x000000161b157221 */ /* 0x000fe20000010000 */
[----:B------:R-:W-:-:S02]  /*20f0*/  HADD2.F32 R22, -RZ, R44.H1_H1 ;  /* 0x3000002cff167230 */ /* 0x000fc40000004100 */
[----:B------:R-:W-:Y:S01]  /*2100*/  FFMA.FTZ R30, R20, R23, R25 ;  /* 0x00000017141e7223 */ /* 0x000fe20000010019 */
[----:B------:R-:W-:Y:S01]  /*2110*/  FADD.FTZ R27, R23, R32 ;  /* 0x00000020171b7221 */ /* 0x000fe20000010000 */
[C---:B------:R-:W-:Y:S01]  /*2120*/  FADD.FTZ R23, -R12.reuse, R29 ;  /* 0x0000001d0c177221 */ /* 0x040fe20000010100 */
[----:B------:R-:W-:Y:S01]  /*2130*/  FADD.FTZ R31, -R12, R31 ;  /* 0x0000001f0c1f7221 */ /* 0x000fe20000010100 */
[----:B------:R-:W-:Y:S02]  /*2140*/  HADD2.F32 R25, -RZ, R44.H0_H0 ;  /* 0x2000002cff197230 */ /* 0x000fe40000004100 */
        /* <DEDUP_REMOVED lines=21> */
.L_x_758:
[----:B------:R-:W-:Y:S01]  /*22a0*/  FMUL.FTZ R32, R25, R14 ;  /* 0x0000000e19207220 */ /* 0x000fe20000410000 */
[----:B------:R-:W-:-:S03]  /*22b0*/  HADD2.F32 R31, -RZ, R36.H1_H1 ;  /* 0x30000024ff1f7230 */ /* 0x000fc60000004100 */
[----:B------:R-:W-:Y:S01]  /*22c0*/  FFMA.FTZ R29, R23, R32, R30 ;  /* 0x00000020171d7223 */ /* 0x000fe2000001001e */
[----:B------:R-:W-:Y:S01]  /*22d0*/  FADD.FTZ R30, R27, R32 ;  /* 0x000000201b1e7221 */ /* 0x000fe20000010000 */
[----:B------:R-:W-:Y:S01]  /*22e0*/  FMUL.FTZ R27, R22, R15 ;  /* 0x0000000f161b7220 */ /* 0x000fe20000410000 */
[----:B------:R-:W-:Y:S01]  /*22f0*/  FFMA.FTZ R32, R19, R7, R28 ;  /* 0x0000000713207223 */ /* 0x000fe2000001001c */
[----:B------:R-:W-:Y:S01]  /*2300*/  FADD.FTZ R33, -R12, R31 ;  /* 0x0000001f0c217221 */ /* 0x000fe20000010100 */
[----:B------:R-:W-:Y:S02]  /*2310*/  HADD2.F32 R28, -RZ, R43.H1_H1 ;  /* 0x3000002bff1c7230 */ /* 0x000fe40000004100 */
[----:B------:R-:W-:Y:S01]  /*2320*/  FFMA.FTZ R19, R24, R27, R29 ;  /* 0x0000001b18137223 */ /* 0x000fe2000001001d */
[----:B------:R-:W-:Y:S02]  /*2330*/  HADD2.F32 R29, -RZ, R36.H0_H0 ;  /* 0x20000024ff1d7230 */ /* 0x000fe40000004100 */
[----:B------:R-:W-:Y:S01]  /*2340*/  FADD.FTZ R27, R27, R30 ;  /* 0x0000001e1b1b7221 */ /* 0x000fe20000010000 */
[----:B------:R-:W-:-:S02]  /*2350*/  FMUL.FTZ R30, R33, R6 ;  /* 0x00000006211e7220 */ /* 0x000fc40000410000 */
[----:B------:R-:W-:-:S04]  /*2360*/  FADD.FTZ R29, -R12, R29 ;  /* 0x0000001d0c1d7221 */ /* 0x000fc80000010100 */
[----:B------:R-:W-:Y:S01]  /*2370*/  FMUL.FTZ R31, R29, R6 ;  /* 0x000000061d1f7220 */ /* 0x000fe20000410000 */
[----:B------:R-:W-:Y:S01]  /*2380*/  HADD2.F32 R29, -RZ, R43.H0_H0 ;  /* 0x2000002bff1d7230 */ /* 0x000fe20000004100 */
        /* <DEDUP_REMOVED lines=19> */
.L_x_759:
[----:B------:R-:W-:Y:S01]  /*24c0*/  FMUL.FTZ R34, R29, R14 ;  /* 0x0000000e1d227220 */ /* 0x000fe20000410000 */
[----:B------:R-:W-:Y:S01]  /*24d0*/  FMUL.FTZ R33, R28, R15 ;  /* 0x0000000f1c217220 */ /* 0x000fe20000410000 */
[----:B------:R-:W-:Y:S01]  /*24e0*/  ISETP.GT.AND P0, PT, R67, 0x1e, PT ;  /* 0x0000001e4300780c */ /* 0x000fe20003f04270 */
[----:B------:R-:W0:Y:S01]  /*24f0*/  S2UR UR11, SR_CgaCtaId ;  /* 0x00000000000b79c3 */ /* 0x000e220000008800 */
[----:B------:R-:W-:Y:S01]  /*2500*/  FFMA.FTZ R19, R31, R34, R19 ;  /* 0x000000221f137223 */ /* 0x000fe20000010013 */
[----:B------:R-:W-:Y:S01]  /*2510*/  FADD.FTZ R34, R27, R34 ;  /* 0x000000221b227221 */ /* 0x000fe20000010000 */
[----:B------:R-:W-:Y:S01]  /*2520*/  UMOV UR6, 0x400 ;  /* 0x0000040000067882 */ /* 0x000fe20000000000 */
[----:B------:R-:W-:Y:S01]  /*2530*/  FADD.FTZ R26, R26, R7 ;  /* 0x000000071a1a7221 */ /* 0x000fe20000010000 */
[----:B------:R-:W-:Y:S01]  /*2540*/  FFMA.FTZ R27, R30, R33, R19 ;  /* 0x000000211e1b7223 */ /* 0x000fe20000010013 */
[----:B------:R-:W-:Y:S01]  /*2550*/  FADD.FTZ R19, R33, R34 ;  /* 0x0000002221137221 */ /* 0x000fe20000010000 */
[----:B------:R-:W-:Y:S01]  /*2560*/  UIADD3 UR5, UR6, 0x90, URZ ;  /* 0x0000009006057890 */ /* 0x000fe2000fffe03f */
[----:B------:R-:W-:Y:S01]  /*2570*/  FFMA.FTZ R13, R20, R18, R13 ;  /* 0x00000012140d7223 */ /* 0x000fe2000001000d */
[----:B------:R-:W-:Y:S01]  /*2580*/  FADD.FTZ R21, R21, R18 ;  /* 0x0000001215157221 */ /* 0x000fe20000010000 */
[----:B------:R-:W1:Y:S01]  /*2590*/  SHFL.DOWN PT, R34, R27, 0x1, 0x1f ;  /* 0x08201f001b227f89 */ /* 0x000e6200000e0000 */
[----:B------:R-:W-:Y:S01]  /*25a0*/  FFMA.FTZ R32, R23, R25, R32 ;  /* 0x0000001917207223 */ /* 0x000fe20000010020 */
[----:B------:R-:W-:Y:S01]  /*25b0*/  FADD.FTZ R26, R26, R25 ;  /* 0x000000191a1a7221 */ /* 0x000fe20000010000 */
[----:B------:R-:W-:Y:S01]  /*25c0*/  FFMA.FTZ R13, R24, R22, R13 ;  /* 0x00000016180d7223 */ /* 0x000fe2000001000d */
[----:B------:R-:W2:Y:S01]  /*25d0*/  SHFL.DOWN PT, R68, R19, 0x1, 0x1f ;  /* 0x08201f0013447f89 */ /* 0x000ea200000e0000 */
[----:B------:R-:W-:Y:S01]  /*25e0*/  FADD.FTZ R23, R21, R22 ;  /* 0x0000001615177221 */ /* 0x000fe20000010000 */
[----:B------:R-:W-:Y:S01]  /*25f0*/  FFMA.FTZ R20, R31, R29, R32 ;  /* 0x0000001d1f147223 */ /* 0x000fe20000010020 */
[----:B------:R-:W-:Y:S01]  /*2600*/  FFMA.FTZ R21, R30, R28, R13 ;  /* 0x0000001c1e157223 */ /* 0x000fe2000001000d */
[----:B------:R-:W-:Y:S01]  /*2610*/  FADD.FTZ R22, R26, R29 ;  /* 0x0000001d1a167221 */ /* 0x000fe20000010000 */
[----:B------:R-:W-:Y:S01]  /*2620*/  FADD.FTZ R23, R23, R28 ;  /* 0x0000001c17177221 */ /* 0x000fe20000010000 */
[----:B------:R-:W-:Y:S01]  /*2630*/  BSSY B0, `(.L_x_760) ;  /* 0x0000042000007945 */ /* 0x000fe20003800000 */
[----:B0-----:R-:W-:-:S06]  /*2640*/  ULEA UR5, UR11, UR5, 0x18 ;  /* 0x000000050b057291 */ /* 0x001fcc000f8ec03f */
[----:B------:R-:W-:Y:S01]  /*2650*/  LEA R7, R0, UR5, 0x4 ;  /* 0x0000000500077c11 */ /* 0x000fe2000f8e20ff */
[----:B-1----:R-:W-:-:S04]  /*2660*/  @!P0 FADD.FTZ R27, R27, R34 ;  /* 0x000000221b1b8221 */ /* 0x002fc80000010000 */
        /* <DEDUP_REMOVED lines=23> */
[----:B------:R-:W-:-:S10]  /*27e0*/  MOV R18, R27 ;  /* 0x0000001b00127202 */ /* 0x000fd40000000f00 */
[----:B------:R0:W-:Y:S01]  /*27f0*/  @!P0 STS.64 [R57+0x10], R18 ;  /* 0x0000101239008388 */ /* 0x0001e20000000a00 */
[----:B------:R-:W-:Y:S01]  /*2800*/  BAR.SYNC.DEFER_BLOCKING 0x0 ;  /* 0x0000000000007b1d */ /* 0x000fe20000010000 */
[----:B------:R-:W-:-:S13]  /*2810*/  ISETP.NE.AND P0, PT, R0, RZ, PT ;  /* 0x000000ff0000720c */ /* 0x000fda0003f05270 */
[----:B0-----:R-:W-:Y:S05]  /*2820*/  @P0 BRA `(.L_x_761) ;  /* 0x0000000000880947 */ /* 0x001fea0003800000 */
[----:B------:R-:W-:-:S09]  /*2830*/  ULEA UR5, UR11, UR6, 0x18 ;  /* 0x000000060b057291 */ /* 0x000fd2000f8ec03f */
[----:B------:R-:W0:Y:S04]  /*2840*/  LDS.64 R32, [UR5+0x18] ;  /* 0x00001805ff207984 */ /* 0x000e280008000a00 */
[----:B------:R-:W1:Y:S04]  /*2850*/  LDS.128 R28, [UR5+0x20] ;  /* 0x00002005ff1c7984 */ /* 0x000e680008000c00 */
[----:B------:R-:W2:Y:S01]  /*2860*/  LDS.128 R24, [UR5+0x30] ;  /* 0x00003005ff187984 */ /* 0x000ea20008000c00 */
        /* <DEDUP_REMOVED lines=11> */
[----:B------:R-:W-:Y:S02]  /*2920*/  FADD.FTZ R18, R18, R27 ;  /* 0x0000001b12127221 */ /* 0x000fe40000010000 */
[----:B------:R-:W2:Y:S01]  /*2930*/  LDS.128 R24, [UR5+0x60] ;  /* 0x00006005ff187984 */ /* 0x000ea20008000c00 */
        /* <DEDUP_REMOVED lines=9> */
[----:B--2---:R-:W-:Y:S01]  /*29d0*/  FADD.FTZ R13, R13, R24 ;  /* 0x000000180d0d7221 */ /* 0x004fe20000010000 */
[----:B------:R-:W-:-:S03]  /*29e0*/  FADD.FTZ R18, R18, R25 ;  /* 0x0000001912127221 */ /* 0x000fc60000010000 */
[----:B------:R-:W-:Y:S01]  /*29f0*/  FADD.FTZ R13, R13, R26 ;  /* 0x0000001a0d0d7221 */ /* 0x000fe20000010000 */
[----:B------:R-:W-:-:S03]  /*2a00*/  FADD.FTZ R18, R18, R27 ;  /* 0x0000001b12127221 */ /* 0x000fc60000010000 */
[----:B0-----:R-:W-:Y:S01]  /*2a10*/  FADD.FTZ R13, R13, R32 ;  /* 0x000000200d0d7221 */ /* 0x001fe20000010000 */
[----:B------:R-:W-:-:S03]  /*2a20*/  FADD.FTZ R24, R18, R33 ;  /* 0x0000002112187221 */ /* 0x000fc60000010000 */
[----:B------:R-:W-:Y:S01]  /*2a30*/  FADD.FTZ R18, R13, R34 ;  /* 0x000000220d127221 */ /* 0x000fe20000010000 */
[----:B------:R-:W-:-:S07]  /*2a40*/  FADD.FTZ R19, R24, R35 ;  /* 0x0000002318137221 */ /* 0x000fce0000010000 */
.L_x_761:
[----:B------:R-:W-:Y:S05]  /*2a50*/  BSYNC B0 ;  /* 0x0000000000007941 */ /* 0x000fea0003800000 */
.L_x_760:
        /* <DEDUP_REMOVED lines=8> */
[----:B------:R-:W2:Y:S01]  /*2ae0*/  LDS.128 R32, [R7+0x2a0] ;  /* 0x0002a00007207984 */ /* 0x000ea20000000c00 */
        /* <DEDUP_REMOVED lines=8> */
[----:B------:R-:W-:-:S02]  /*2b70*/  FADD.FTZ R26, R26, R31 ;  /* 0x0000001f1a1a7221 */ /* 0x000fc40000010000 */
[----:B--2---:R-:W-:Y:S01]  /*2b80*/  FADD.FTZ R25, R25, R32 ;  /* 0x0000002019197221 */ /* 0x004fe20000010000 */
[----:B------:R-:W1:Y:S01]  /*2b90*/  LDS.128 R28, [R7+0x460] ;  /* 0x00046000071c7984 */ /* 0x000e620000000c00 */
[----:B------:R-:W-:Y:S01]  /*2ba0*/  FADD.FTZ R32, R68, R33 ;  /* 0x0000002144207221 */ /* 0x000fe20000010000 */
[----:B------:R-:W-:Y:S01]  /*2bb0*/  FADD.FTZ R33, R13, R34 ;  /* 0x000000220d217221 */ /* 0x000fe20000010000 */
[----:B------:R-:W-:Y:S01]  /*2bc0*/  FADD.FTZ R34, R26, R35 ;  /* 0x000000231a227221 */ /* 0x000fe20000010000 */
[----:B0-----:R-:W-:Y:S01]  /*2bd0*/  FADD.FTZ R13, R25, R20 ;  /* 0x00000014190d7221 */ /* 0x001fe20000010000 */
[----:B------:R-:W-:Y:S01]  /*2be0*/  FADD.FTZ R32, R32, R21 ;  /* 0x0000001520207221 */ /* 0x000fe20000010000 */
[----:B------:R-:W0:Y:S01]  /*2bf0*/  LDS.128 R24, [R7+0x540] ;  /* 0x0005400007187984 */ /* 0x000e220000000c00 */
[----:B------:R-:W-:Y:S01]  /*2c00*/  FADD.FTZ R33, R33, R22 ;  /* 0x0000001621217221 */ /* 0x000fe20000010000 */
[----:B------:R-:W-:Y:S02]  /*2c10*/  FADD.FTZ R34, R34, R23 ;  /* 0x0000001722227221 */ /* 0x000fe40000010000 */
[----:B------:R-:W2:Y:S01]  /*2c20*/  LDS.128 R20, [R7+0x620] ;  /* 0x0006200007147984 */ /* 0x000ea20000000c00 */
        /* <DEDUP_REMOVED lines=8> */
[----:B------:R-:W-:Y:S01]  /*2cb0*/  FADD.FTZ R34, R34, R27 ;  /* 0x0000001b22227221 */ /* 0x000fe20000010000 */
[----:B--2---:R-:W-:Y:S01]  /*2cc0*/  FADD.FTZ R13, R13, R20 ;  /* 0x000000140d0d7221 */ /* 0x004fe20000010000 */
[----:B------:R-:W0:Y:S01]  /*2cd0*/  LDS.128 R24, [R7+0x7e0] ;  /* 0x0007e00007187984 */ /* 0x000e220000000c00 */
[----:B------:R-:W-:Y:S01]  /*2ce0*/  FADD.FTZ R32, R32, R21 ;  /* 0x0000001520207221 */ /* 0x000fe20000010000 */
        /* <DEDUP_REMOVED lines=13> */
[----:B--2---:R-:W-:Y:S01]  /*2dc0*/  FADD.FTZ R13, R13, R20 ;  /* 0x000000140d0d7221 */ /* 0x004fe20000010000 */
[----:B------:R-:W-:Y:S01]  /*2dd0*/  FADD.FTZ R32, R32, R21 ;  /* 0x0000001520207221 */ /* 0x000fe20000010000 */
[----:B------:R-:W-:Y:S01]  /*2de0*/  FADD.FTZ R33, R33, R22 ;  /* 0x0000001621217221 */ /* 0x000fe20000010000 */
[----:B------:R-:W-:-:S02]  /*2df0*/  FADD.FTZ R34, R34, R23 ;  /* 0x0000001722227221 */ /* 0x000fc40000010000 */
[----:B------:R-:W2:Y:S01]  /*2e00*/  LDS.128 R20, [R7+0xb60] ;  /* 0x000b600007147984 */ /* 0x000ea20000000c00 */
[----:B-1----:R-:W-:Y:S01]  /*2e10*/  FADD.FTZ R13, R13, R28 ;  /* 0x0000001c0d0d7221 */ /* 0x002fe20000010000 */
[----:B------:R-:W-:Y:S01]  /*2e20*/  FADD.FTZ R32, R32, R29 ;  /* 0x0000001d20207221 */ /* 0x000fe20000010000 */
[----:B------:R-:W-:Y:S01]  /*2e30*/  FADD.FTZ R33, R33, R30 ;  /* 0x0000001e21217221 */ /* 0x000fe20000010000 */
[----:B------:R-:W-:Y:S02]  /*2e40*/  FADD.FTZ R34, R34, R31 ;  /* 0x0000001f22227221 */ /* 0x000fe40000010000 */
[----:B------:R-:W1:Y:S01]  /*2e50*/  LDS.128 R28, [R7+0xc40] ;  /* 0x000c4000071c7984 */ /* 0x000e620000000c00 */
[----:B0-----:R-:W-:Y:S01]  /*2e60*/  FADD.FTZ R13, R13, R24 ;  /* 0x000000180d0d7221 */ /* 0x001fe20000010000 */
[----:B------:R-:W-:Y:S01]  /*2e70*/  FADD.FTZ R32, R32, R25 ;  /* 0x0000001920207221 */ /* 0x000fe20000010000 */
[----:B------:R-:W-:Y:S01]  /*2e80*/  FADD.FTZ R33, R33, R26 ;  /* 0x0000001a21217221 */ /* 0x000fe20000010000 */
[----:B------:R-:W-:-:S02]  /*2e90*/  FADD.FTZ R34, R34, R27 ;  /* 0x0000001b22227221 */ /* 0x000fc40000010000 */
[----:B------:R-:W0:Y:S01]  /*2ea0*/  LDS.128 R24, [R7+0xd20] ;  /* 0x000d200007187984 */ /* 0x000e220000000c00 */
[----:B--2---:R-:W-:Y:S01]  /*2eb0*/  FADD.FTZ R13, R13, R20 ;  /* 0x000000140d0d7221 */ /* 0x004fe20000010000 */
        /* <DEDUP_REMOVED lines=77> */
[----:B------:R-:W-:Y:S01]  /*3390*/  FADD.FTZ R68, R68, R23 ;  /* 0x0000001744447221 */ /* 0x000fe20000010000 */
[----:B------:R-:W2:Y:S01]  /*33a0*/  LDS.128 R32, [R7+0x1b20] ;  /* 0x001b200007207984 */ /* 0x000ea20000000c00 */
[----:B-1----:R-:W-:Y:S01]  /*33b0*/  FADD.FTZ R20, R20, R29 ;  /* 0x0000001d14147221 */ /* 0x002fe20000010000 */
[----:B------:R-:W-:Y:S01]  /*33c0*/  FADD.FTZ R21, R21, R30 ;  /* 0x0000001e15157221 */ /* 0x000fe20000010000 */
[----:B------:R-:W-:Y:S01]  /*33d0*/  FADD.FTZ R13, R13, R28 ;  /* 0x0000001c0d0d7221 */ /* 0x000fe20000010000 */
[----:B------:R-:W-:Y:S01]  /*33e0*/  FADD.FTZ R68, R68, R31 ;  /* 0x0000001f44447221 */ /* 0x000fe20000010000 */
[----:B0-----:R-:W-:Y:S01]  /*33f0*/  FADD.FTZ R22, R20, R25 ;  /* 0x0000001914167221 */ /* 0x001fe20000010000 */
[----:B------:R-:W-:Y:S01]  /*3400*/  FADD.FTZ R23, R21, R26 ;  /* 0x0000001a15177221 */ /* 0x000fe20000010000 */
[----:B------:R-:W-:Y:S01]  /*3410*/  FADD.FTZ R13, R13, R24 ;  /* 0x000000180d0d7221 */ /* 0x000fe20000010000 */
[----:B------:R-:W-:Y:S01]  /*3420*/  FADD.FTZ R68, R68, R27 ;  /* 0x0000001b44447221 */ /* 0x000fe20000010000 */
[----:B--2---:R-:W-:Y:S01]  /*3430*/  FADD.FTZ R21, R22, R33 ;  /* 0x0000002116157221 */ /* 0x004fe20000010000 */
[----:B------:R-:W-:Y:S01]  /*3440*/  FADD.FTZ R22, R23, R34 ;  /* 0x0000002217167221 */ /* 0x000fe20000010000 */
[----:B------:R-:W-:Y:S01]  /*3450*/  FADD.FTZ R20, R13, R32 ;  /* 0x000000200d147221 */ /* 0x000fe20000010000 */
[----:B------:R-:W-:-:S07]  /*3460*/  FADD.FTZ R23, R68, R35 ;  /* 0x0000002344177221 */ /* 0x000fce0000010000 */
.L_x_763:
[----:B------:R-:W-:Y:S05]  /*3470*/  BSYNC B0 ;  /* 0x0000000000007941 */ /* 0x000fea0003800000 */
.L_x_762:
[----:B------:R-:W0:Y:S01]  /*3480*/  LDC.64 R24, c[0x0][0x268] ;  /* 0x00009a00ff187b82 */ /* 0x000e220000000a00 */
[----:B------:R-:W-:Y:S01]  /*3490*/  IMAD R51, R51, 0xe, R0 ;  /* 0x0000000e33337824 */ /* 0x000fe200078e0200 */
[----:B------:R-:W-:Y:S06]  /*34a0*/  BSSY B0, `(.L_x_764) ;  /* 0x000000f000007945 */ /* 0x000fec0003800000 */
[----:B------:R-:W1:Y:S01]  /*34b0*/  LDC R7, c[0x0][0xc] ;  /* 0x00000300ff077b82 */ /* 0x000e620000000800 */
[----:B0-----:R-:W-:Y:S01]  /*34c0*/  IMAD.WIDE R24, R51, 0x4, R24 ;  /* 0x0000000433187825 */ /* 0x001fe200078e0218 */
[----:B------:R-:W-:Y:S06]  /*34d0*/  @P6 BRA `(.L_x_765) ;  /* 0x00000000002c6947 */ /* 0x000fec0003800000 */
[----:B------:R-:W0:Y:S01]  /*34e0*/  LDC.64 R30, c[0x0][0x288] ;  /* 0x0000a200ff1e7b82 */ /* 0x000e220000000a00 */
[----:B------:R-:W-:Y:S01]  /*34f0*/  LEA R26, P6, R55, R24, 0x2 ;  /* 0x00000018371a7211 */ /* 0x000fe200078c10ff */
        /* <DEDUP_REMOVED lines=9> */
.L_x_765:
[----:B------:R-:W-:Y:S05]  /*3590*/  BSYNC B0 ;  /* 0x0000000000007941 */ /* 0x000fea0003800000 */
.L_x_764:
[----:B-1----:R-:W-:-:S13]  /*35a0*/  ISETP.GE.U32.AND P6, PT, R7, 0x2, PT ;  /* 0x000000020700780c */ /* 0x002fda0003fc6070 */
[----:B------:R-:W-:Y:S05]  /*35b0*/  @!P6 BRA `(.L_x_766) ;  /* 0x0000001000b4e947 */ /* 0x000fea0003800000 */
[----:B------:R-:W0:Y:S01]  /*35c0*/  LDC R13, c[0x0][0x10] ;  /* 0x00000400ff0d7b82 */ /* 0x000e220000000800 */
[----:B--2---:R-:W1:Y:S01]  /*35d0*/  S2R R20, SR_CTAID.Y ;  /* 0x0000000000147919 */ /* 0x004e620000002600 */
[----:B------:R-:W-:-:S06]  /*35e0*/  LOP3.LUT R26, R52, 0x1, RZ, 0xc0, !PT ;  /* 0x00000001341a7812 */ /* 0x000fcc00078ec0ff */
[----:B------:R-:W2:Y:S08]  /*35f0*/  LDC.64 R22, c[0x0][0x258] ;  /* 0x00009600ff167b82 */ /* 0x000eb00000000a00 */
[----:B------:R-:W3:Y:S01]  /*3600*/  LDC.64 R24, c[0x0][0x260] ;  /* 0x00009800ff187b82 */ /* 0x000ee20000000a00 */
[----:B0-----:R-:W-:-:S04]  /*3610*/  IMAD R26, R26, R13, RZ ;  /* 0x0000000d1a1a7224 */ /* 0x001fc800078e02ff */
        /* <DEDUP_REMOVED lines=8> */
[----:B------:R-:W-:Y:S01]  /*36a0*/  HFMA2.MMA R21, -RZ, RZ, 0, 5.9604644775390625e-08 ;  /* 0x00000001ff157435 */ /* 0x000fe200000001ff */
[----:B------:R-:W-:Y:S01]  /*36b0*/  UPOPC UR6, UR5 ;  /* 0x00000005000672bf */ /* 0x000fe20008000000 */
[----:B------:R-:W-:Y:S01]  /*36c0*/  P2R R28, PR, RZ, 0x1 ;  /* 0x00000001ff1c7803 */ /* 0x000fe20000000000 */
[----:B------:R-:W-:Y:S01]  /*36d0*/  UFLO.U32 UR5, UR5 ;  /* 0x00000005000572bd */ /* 0x000fe200080e0000 */
[----:B------:R-:W-:Y:S01]  /*36e0*/  LOP3.LUT P6, RZ, R52, 0x2, RZ, 0xc0, !PT ;  /* 0x0000000234ff7812 */ /* 0x000fe200078cc0ff */
[----:B------:R-:W-:-:S04]  /*36f0*/  IMAD R27, R13, UR7, R20 ;  /* 0x000000070d1b7c24 */ /* 0x000fc8000f8e0214 */
[----:B------:R-:W-:Y:S01]  /*3700*/  IMAD.WIDE.U32 R26, R27, 0x8, R24 ;  /* 0x000000081b1a7825 */ /* 0x000fe200078e0018 */
[----:B------:R-:W-:-:S04]  /*3710*/  SEL R21, R21, 0xffffffff, !P6 ;  /* 0xffffffff15157807 */ /* 0x000fc80007000000 */
[----:B------:R1:W-:Y:S01]  /*3720*/  STG.E.64 desc[UR8][R26.64], R18 ;  /* 0x000000121a007986 */ /* 0x0003e2000c101b08 */
[----:B------:R-:W-:Y:S01]  /*3730*/  IMAD R21, R21, UR6, RZ ;  /* 0x0000000615157c24 */ /* 0x000fe2000f8e02ff */
[----:B0-----:R-:W-:-:S13]  /*3740*/  ISETP.EQ.U32.AND P0, PT, R67, UR5, PT ;  /* 0x0000000543007c0c */ /* 0x001fda000bf02070 */
[----:B------:R-:W-:Y:S06]  /*3750*/  @P0 MEMBAR.ALL.GPU ;  /* 0x0000000000000992 */ /* 0x000fec000000a000 */
[----:B------:R-:W-:-:S00]  /*3760*/  @P0 ERRBAR ;  /* 0x00000000000009ab */ /* 0x000fc00000000000 */
[----:B------:R-:W-:Y:S06]  /*3770*/  @P0 CGAERRBAR ;  /* 0x00000000000005ab */ /* 0x000fec0000000000 */
[----:B------:R1:W-:Y:S01]  /*3780*/  @P0 REDG.E.ADD.S32.STRONG.GPU desc[UR8][R22.64], R21 ;  /* 0x000000151600098e */ /* 0x0003e2000c10e388 */
[----:B------:R-:W-:Y:S02]  /*3790*/  ISETP.NE.AND P0, PT, R28, RZ, PT ;  /* 0x000000ff1c00720c */ /* 0x000fe40003f05270 */
[----:B------:R-:W-:-:S04]  /*37a0*/  SEL R28, R7, RZ, !P6 ;  /* 0x000000ff071c7207 */ /* 0x000fc80007000000 */
[----:B------:R-:W-:-:S13]  /*37b0*/  ISETP.NE.AND P6, PT, R28, -0x1, PT ;  /* 0xffffffff1c00780c */ /* 0x000fda0003fc5270 */
[----:B-1----:R-:W-:Y:S05]  /*37c0*/  @!P6 BRA `(.L_x_767) ;  /* 0x000000000014e947 */ /* 0x002fea0003800000 */
.L_x_768:
[----:B------:R-:W2:Y:S04]  /*37d0*/  LDG.E.STRONG.GPU R21, desc[UR8][R22.64] ;  /* 0x0000000816157981 */ /* 0x000ea8000c1ef900 */
[----:B--2---:R-:W-:Y:S01]  /*37e0*/  CCTL.IVALL ;  /* 0x00000000ff00798f */ /* 0x004fe20002000000 */
[----:B------:R-:W-:Y:S05]  /*37f0*/  YIELD ;  /* 0x0000000000007946 */ /* 0x000fea0003800000 */
[----:B------:R-:W-:-:S13]  /*3800*/  ISETP.NE.AND P6, PT, R21, R28, PT ;  /* 0x0000001c1500720c */ /* 0x000fda0003fc5270 */
[----:B------:R-:W-:Y:S05]  /*3810*/  @P6 BRA `(.L_x_768) ;  /* 0xfffffffc00ec6947 */ /* 0x000fea000383ffff */
.L_x_767:
[----:B------:R-:W-:Y:S01]  /*3820*/  ISETP.NE.AND P6, PT, R7, RZ, PT ;  /* 0x000000ff0700720c */ /* 0x000fe20003fc5270 */
[----:B------:R-:W-:Y:S05]  /*3830*/  WARPSYNC.ALL ;  /* 0x0000000000007948 */ /* 0x000fea0003800000 */
[----:B------:R-:W-:Y:S07]  /*3840*/  BAR.SYNC.DEFER_BLOCKING 0x0 ;  /* 0x0000000000007b1d */ /* 0x000fee0000010000 */
[----:B------:R-:W-:Y:S05]  /*3850*/  @!P6 BRA `(.L_x_766) ;  /* 0x00000010000ce947 */ /* 0x000fea0003800000 */
[----:B------:R-:W-:Y:S02]  /*3860*/  IADD3 R22, R7, -0x1, RZ ;  /* 0xffffffff07167810 */ /* 0x000fe40007ffe0ff */
[----:B------:R-:W-:Y:S02]  /*3870*/  MOV R21, RZ ;  /* 0x000000ff00157202 */ /* 0x000fe40000000f00 */
[----:B------:R-:W-:-:S13]  /*3880*/  ISETP.GE.U32.AND P6, PT, R22, 0x3, PT ;  /* 0x000000031600780c */ /* 0x000fda0003fc6070 */
[----:B------:R-:W-:Y:S05]  /*3890*/  @!P6 BRA `(.L_x_769) ;  /* 0x0000000c008ce947 */ /* 0x000fea0003800000 */
[----:B------:R-:W-:Y:S01]  /*38a0*/  LOP3.LUT R22, R7, 0x3, RZ, 0xc0, !PT ;  /* 0x0000000307167812 */ /* 0x000fe200078ec0ff */
[----:B------:R-:W-:-:S03]  /*38b0*/  HFMA2.MMA R21, -RZ, RZ, 0, 0 ;  /* 0x00000000ff157435 */ /* 0x000fc600000001ff */
        /* <DEDUP_REMOVED lines=13> */
.L_x_772:
        /* <DEDUP_REMOVED lines=115> */
.L_x_771:
[----:B------:R-:W-:-:S13]  /*40c0*/  ISETP.GT.AND P6, PT, R22, 0x4, PT ;  /* 0x000000041600780c */ /* 0x000fda0003fc4270 */
[----:B------:R-:W-:Y:S05]  /*40d0*/  @!P6 BRA `(.L_x_773) ;  /* 0x0000000000f4e947 */ /* 0x000fea0003800000 */
        /* <DEDUP_REMOVED lines=61> */
.L_x_773:
[----:B------:R-:W-:-:S04]  /*44b0*/  LOP3.LUT P6, RZ, R4, 0x1, RZ, 0xc0, !PT ;  /* 0x0000000104ff7812 */ /* 0x000fc800078cc0ff */
[----:B------:R-:W-:-:S13]  /*44c0*/  ISETP.NE.OR P6, PT, R22, RZ, P6 ;  /* 0x000000ff1600720c */ /* 0x000fda00037c5670 */
[----:B------:R-:W-:Y:S05]  /*44d0*/  @!P6 BRA `(.L_x_769) ;  /* 0x00000000007ce947 */ /* 0x000fea0003800000 */
.L_x_770:
        /* <DEDUP_REMOVED lines=31> */
.L_x_769:
        /* <DEDUP_REMOVED lines=10> */
.L_x_775:
[----:B------:R-:W-:Y:S05]  /*4770*/  BSYNC B0 ;  /* 0x0000000000007941 */ /* 0x000fea0003800000 */
.L_x_774:
        /* <DEDUP_REMOVED lines=17> */
.L_x_766:
[----:B------:R-:W0:Y:S01]  /*4890*/  S2UR UR6, SR_CgaCtaId ;  /* 0x00000000000679c3 */ /* 0x000e220000008800 */
[----:B------:R-:W-:Y:S01]  /*48a0*/  UMOV UR5, 0x400 ;  /* 0x0000040000057882 */ /* 0x000fe20000000000 */
[----:B--2---:R-:W-:Y:S01]  /*48b0*/  SHF.R.U32.HI R20, RZ, 0x1, R0 ;  /* 0x00000001ff147819 */ /* 0x004fe20000011600 */
[----:B------:R-:W-:Y:S01]  /*48c0*/  HADD2.F32 R25, -RZ, R40.H1_H1 ;  /* 0x30000028ff197230 */ /* 0x000fe20000004100 */
[----:B------:R-:W-:Y:S01]  /*48d0*/  ISETP.NE.AND P6, PT, RZ, UR10, PT ;  /* 0x0000000aff007c0c */ /* 0x000fe2000bfc5270 */
[--C-:B------:R-:W-:Y:S02]  /*48e0*/  HADD2.F32 R27, -RZ, R50.reuse.H0_H0 ;  /* 0x20000032ff1b7230 */ /* 0x100fe40000004100 */
[----:B------:R-:W-:Y:S01]  /*48f0*/  IMAD.WIDE.U32 R20, R20, -0x6db6db6d, RZ ;  /* 0x9249249314147825 */ /* 0x000fe200078e00ff */
[----:B------:R-:W1:Y:S03]  /*4900*/  LDC R23, c[0x0][0x2ac] ;  /* 0x0000ab00ff177b82 */ /* 0x000e660000000800 */
[----:B------:R-:W-:Y:S01]  /*4910*/  HADD2.F32 R50, -RZ, R50.H1_H1 ;  /* 0x30000032ff327230 */ /* 0x000fe20000004100 */
[----:B------:R-:W-:Y:S01]  /*4920*/  SHF.R.U32.HI R7, RZ, 0x2, R21 ;  /* 0x00000002ff077819 */ /* 0x000fe20000011615 */
[----:B------:R-:W-:-:S05]  /*4930*/  HADD2.F32 R21, -RZ, R40.H0_H0 ;  /* 0x20000028ff157230 */ /* 0x000fca0000004100 */
[----:B------:R-:W-:-:S04]  /*4940*/  FADD.FTZ R21, -R12, R21 ;  /* 0x000000150c157221 */ /* 0x000fc80000010100 */
[----:B------:R-:W-:Y:S01]  /*4950*/  FMUL.FTZ R29, R21, R6 ;  /* 0x00000006151d7220 */ /* 0x000fe20000410000 */
[----:B0-----:R-:W-:-:S09]  /*4960*/  ULEA UR5, UR6, UR5, 0x18 ;  /* 0x0000000506057291 */ /* 0x001fd2000f8ec03f */
[----:B------:R-:W-:Y:S01]  /*4970*/  @!P0 STS.64 [UR5+0x88], R18 ;  /* 0x00008812ff008988 */ /* 0x000fe20008000a05 */
[----:B------:R-:W-:Y:S06]  /*4980*/  BAR.SYNC.DEFER_BLOCKING 0x0 ;  /* 0x0000000000007b1d */ /* 0x000fec0000010000 */
[----:B------:R-:W0:Y:S01]  /*4990*/  LDS.64 R18, [UR5+0x88] ;  /* 0x00008805ff127984 */ /* 0x000e220008000a00 */
[----:B------:R-:W-:Y:S02]  /*49a0*/  ULDC UR5, c[0x0][0x2bc] ;  /* 0x0000af0000057ab9 */ /* 0x000fe40000000800 */
[----:B0-----:R-:W-:Y:S01]  /*49b0*/  FMUL.FTZ R22, R19, UR5 ;  /* 0x0000000513167c20 */ /* 0x001fe20008410000 */
[----:B------:R-:W-:Y:S01]  /*49c0*/  FADD.FTZ R19, -R12, R25 ;  /* 0x000000190c137221 */ /* 0x000fe20000010100 */
[----:B------:R-:W-:Y:S01]  /*49d0*/  FMUL.FTZ R13, R18, UR5 ;  /* 0x00000005120d7c20 */ /* 0x000fe20008410000 */
[----:B------:R-:W-:-:S02]  /*49e0*/  HADD2.F32 R25, -RZ, R41.H0_H0 ;  /* 0x20000029ff197230 */ /* 0x000fc40000004100 */
[----:B------:R-:W-:Y:S02]  /*49f0*/  HADD2.F32 R41, -RZ, R41.H1_H1 ;  /* 0x30000029ff297230 */ /* 0x000fe40000004100 */
        /* <DEDUP_REMOVED lines=20> */
.L_x_776:
[----:B------:R-:W-:Y:S01]  /*4b40*/  LOP3.LUT P0, RZ, R4, 0x2, RZ, 0xc0, !PT ;  /* 0x0000000204ff7812 */ /* 0x000fe2000780c0ff */
[----:B------:R-:W-:-:S12]  /*4b50*/  BSSY B0, `(.L_x_777) ;  /* 0x0000015000007945 */ /* 0x000fd80003800000 */
[----:B------:R-:W-:Y:S05]  /*4b60*/  @!P0 BRA `(.L_x_778) ;  /* 0x00000000004c8947 */ /* 0x000fea0003800000 */
[----:B------:R-:W-:Y:S01]  /*4b70*/  SHF.R.S32.HI R21, RZ, 0x1f, R2 ;  /* 0x0000001fff157819 */ /* 0x000fe20000011402 */
[----:B------:R-:W-:Y:S01]  /*4b80*/  ULDC.64 UR12, c[0x0][0x288] ;  /* 0x0000a200000c7ab9 */ /* 0x000fe20000000a00 */
[----:B------:R-:W-:Y:S02]  /*4b90*/  MOV R18, R8 ;  /* 0x0000000800127202 */ /* 0x000fe40000000f00 */
[----:B------:R-:W-:Y:S01]  /*4ba0*/  MOV R19, R11 ;  /* 0x0000000b00137202 */ /* 0x000fe20000000f00 */
        /* <DEDUP_REMOVED lines=13> */
[----:B------:R-:W-:-:S05]  /*4c80*/  F2FP.F16.F32.PACK_AB R19, R18, R19 ;  /* 0x000000131213723e */ /* 0x000fca00000000ff */
[----:B------:R0:W-:Y:S02]  /*4c90*/  STG.E desc[UR8][R20.64], R19 ;  /* 0x0000001314007986 */ /* 0x0001e4000c101908 */
.L_x_778:
[----:B------:R-:W-:Y:S05]  /*4ca0*/  BSYNC B0 ;  /* 0x0000000000007941 */ /* 0x000fea0003800000 */
.L_x_777:
[----:B------:R-:W-:Y:S01]  /*4cb0*/  ISETP.NE.AND P6, PT, RZ, UR10, PT ;  /* 0x0000000aff007c0c */ /* 0x000fe2000bfc5270 */
[C---:B------:R-:W-:Y:S01]  /*4cc0*/  FADD.FTZ R31, -R12.reuse, R25 ;  /* 0x000000190c1f7221 */ /* 0x040fe20000010100 */
[----:B------:R-:W-:Y:S01]  /*4cd0*/  FADD.FTZ R41, -R12, R41 ;  /* 0x000000290c297221 */ /* 0x000fe20000010100 */
[--C-:B------:R-:W-:Y:S02]  /*4ce0*/  HADD2.F32 R27, -RZ, R49.reuse.H0_H0 ;  /* 0x20000031ff1b7230 */ /* 0x100fe40000004100 */
[----:B------:R-:W-:Y:S02]  /*4cf0*/  HADD2.F32 R24, -RZ, R49.H1_H1 ;  /* 0x30000031ff187230 */ /* 0x000fe40000004100 */
[-C--:B------:R-:W-:Y:S01]  /*4d00*/  FMUL.FTZ R31, R31, R6.reuse ;  /* 0x000000061f1f7220 */ /* 0x080fe20000410000 */
[--C-:B------:R-:W-:Y:S02]  /*4d10*/  HADD2.F32 R25, -RZ, R38.reuse.H0_H0 ;  /* 0x20000026ff197230 */ /* 0x100fe40000004100 */
[----:B------:R-:W-:Y:S01]  /*4d20*/  FMUL.FTZ R26, R41, R6 ;  /* 0x00000006291a7220 */ /* 0x000fe20000410000 */
[----:B------:R-:W-:-:S02]  /*4d30*/  HADD2.F32 R29, -RZ, R38.H1_H1 ;  /* 0x30000026ff1d7230 */ /* 0x000fc40000004100 */
        /* <DEDUP_REMOVED lines=19> */
.L_x_779:
[----:B------:R-:W-:Y:S04]  /*4e70*/  BSSY B0, `(.L_x_780) ;  /* 0x0000016000007945 */ /* 0x000fe80003800000 */
[----:B------:R-:W-:Y:S05]  /*4e80*/  @!P5 BRA `(.L_x_781) ;  /* 0x000000000050d947 */ /* 0x000fea0003800000 */
[----:B0-----:R-:W-:Y:S01]  /*4e90*/  IADD3 R21, R2, 0x20, RZ ;  /* 0x0000002002157810 */ /* 0x001fe20007ffe0ff */
        /* <DEDUP_REMOVED lines=19> */
.L_x_781:
[----:B------:R-:W-:Y:S05]  /*4fd0*/  BSYNC B0 ;  /* 0x0000000000007941 */ /* 0x000fea0003800000 */
.L_x_780:
[C---:B01----:R-:W-:Y:S01]  /*4fe0*/  FADD.FTZ R19, -R12.reuse, R25 ;  /* 0x000000190c137221 */ /* 0x043fe20000010100 */
[----:B------:R-:W-:Y:S01]  /*4ff0*/  FADD.FTZ R21, -R12, R29 ;  /* 0x0000001d0c157221 */ /* 0x000fe20000010100 */
[--C-:B------:R-:W-:Y:S02]  /*5000*/  HADD2.F32 R27, -RZ, R48.reuse.H0_H0 ;  /* 0x20000030ff1b7230 */ /* 0x100fe40000004100 */
[--C-:B------:R-:W-:Y:S02]  /*5010*/  HADD2.F32 R25, -RZ, R39.reuse.H0_H0 ;  /* 0x20000027ff197230 */ /* 0x100fe40000004100 */
[-C--:B------:R-:W-:Y:S01]  /*5020*/  FMUL.FTZ R29, R19, R6.reuse ;  /* 0x00000006131d7220 */ /* 0x080fe20000410000 */
[----:B------:R-:W-:Y:S02]  /*5030*/  HADD2.F32 R48, -RZ, R48.H1_H1 ;  /* 0x30000030ff307230 */ /* 0x000fe40000004100 */
        /* <DEDUP_REMOVED lines=21> */
.L_x_782:
        /* <DEDUP_REMOVED lines=22> */
.L_x_784:
[----:B------:R-:W-:Y:S05]  /*52f0*/  BSYNC B0 ;  /* 0x0000000000007941 */ /* 0x000fea0003800000 */
.L_x_783:
[C---:B------:R-:W-:Y:S01]  /*5300*/  FADD.FTZ R31, -R12.reuse, R25 ;  /* 0x000000190c1f7221 */ /* 0x040fe20000010100 */
[----:B------:R-:W-:Y:S01]  /*5310*/  FADD.FTZ R39, -R12, R39 ;  /* 0x000000270c277221 */ /* 0x000fe20000010100 */
[--C-:B------:R-:W-:Y:S02]  /*5320*/  HADD2.F32 R27, -RZ, R47.reuse.H0_H0 ;  /* 0x2000002fff1b7230 */ /* 0x100fe40000004100 */
[----:B------:R-:W-:Y:S02]  /*5330*/  HADD2.F32 R24, -RZ, R47.H1_H1 ;  /* 0x3000002fff187230 */ /* 0x000fe40000004100 */
[-C--:B------:R-:W-:Y:S01]  /*5340*/  FMUL.FTZ R31, R31, R6.reuse ;  /* 0x000000061f1f7220 */ /* 0x080fe20000410000 */
[--C-:B------:R-:W-:Y:S02]  /*5350*/  HADD2.F32 R25, -RZ, R42.reuse.H0_H0 ;  /* 0x2000002aff197230 */ /* 0x100fe40000004100 */
[----:B------:R-:W-:Y:S01]  /*5360*/  FMUL.FTZ R26, R39, R6 ;  /* 0x00000006271a7220 */ /* 0x000fe20000410000 */
[----:B------:R-:W-:Y:S01]  /*5370*/  HADD2.F32 R29, -RZ, R42.H1_H1 ;  /* 0x3000002aff1d7230 */ /* 0x000fe20000004100 */
[----:B------:R-:W-:Y:S06]  /*5380*/  @!P6 BRA `(.L_x_785) ;  /* 0x000000000048e947 */ /* 0x000fec0003800000 */
        /* <DEDUP_REMOVED lines=18> */
.L_x_785:
[----:B------:R-:W-:Y:S04]  /*54b0*/  BSSY B0, `(.L_x_786) ;  /* 0x0000014000007945 */ /* 0x000fe80003800000 */
[----:B------:R-:W-:Y:S05]  /*54c0*/  @!P3 BRA `(.L_x_787) ;  /* 0x000000000048b947 */ /* 0x000fea0003800000 */
[----:B------:R-:W-:Y:S01]  /*54d0*/  ULDC.64 UR12, c[0x0][0x288] ;  /* 0x0000a200000c7ab9 */ /* 0x000fe20000000a00 */
[----:B------:R-:W-:Y:S01]  /*54e0*/  MOV R18, R8 ;  /* 0x0000000800127202 */ /* 0x000fe20000000f00 */
[----:B0-----:R-:W-:Y:S01]  /*54f0*/  IMAD R20, R66, UR12, RZ ;  /* 0x0000000c42147c24 */ /* 0x001fe2000f8e02ff */
[----:B------:R-:W-:-:S03]  /*5500*/  MOV R19, R11 ;  /* 0x0000000b00137202 */ /* 0x000fc60000000f00 */
[C---:B------:R-:W-:Y:S02]  /*5510*/  IMAD R21, R63.reuse, UR13, R20 ;  /* 0x0000000d3f157c24 */ /* 0x040fe4000f8e0214 */
[----:B------:R-:W-:Y:S01]  /*5520*/  IMAD.WIDE.U32 R18, R63, UR12, R18 ;  /* 0x0000000c3f127c25 */ /* 0x000fe2000f8e0012 */
[----:B------:R-:W-:-:S04]  /*5530*/  ULDC.64 UR12, c[0x0][0x210] ;  /* 0x00008400000c7ab9 */ /* 0x000fc80000000a00 */
[----:B------:R-:W-:Y:S01]  /*5540*/  IADD3 R21, R19, R21, RZ ;  /* 0x0000001513157210 */ /* 0x000fe20007ffe0ff */
[----:B------:R-:W-:Y:S01]  /*5550*/  FFMA.FTZ R19, R13, R26, R22 ;  /* 0x0000001a0d137223 */ /* 0x000fe20000010016 */
[----:B------:R-:W-:-:S04]  /*5560*/  LEA R20, P0, R18, UR12, 0x1 ;  /* 0x0000000c12147c11 */ /* 0x000fc8000f8008ff */
        /* <DEDUP_REMOVED lines=8> */
.L_x_787:
[----:B------:R-:W-:Y:S05]  /*55f0*/  BSYNC B0 ;  /* 0x0000000000007941 */ /* 0x000fea0003800000 */
.L_x_786:
        /* <DEDUP_REMOVED lines=27> */
.L_x_788:
        /* <DEDUP_REMOVED lines=20> */
.L_x_790:
[----:B------:R-:W-:Y:S05]  /*58f0*/  BSYNC B0 ;  /* 0x0000000000007941 */ /* 0x000fea0003800000 */
.L_x_789:
[C---:B------:R-:W-:Y:S01]  /*5900*/  FADD.FTZ R25, -R12.reuse, R25 ;  /* 0x000000190c197221 */ /* 0x040fe20000010100 */
[----:B------:R-:W-:Y:S01]  /*5910*/  FADD.FTZ R37, -R12, R37 ;  /* 0x000000250c257221 */ /* 0x000fe20000010100 */
[----:B------:R-:W-:Y:S02]  /*5920*/  IMAD R7, R23, UR7, R7 ;  /* 0x0000000717077c24 */ /* 0x000fe4000f8e0207 */
[--C-:B------:R-:W-:Y:S02]  /*5930*/  HADD2.F32 R27, -RZ, R45.reuse.H0_H0 ;  /* 0x2000002dff1b7230 */ /* 0x100fe40000004100 */
[-C--:B------:R-:W-:Y:S01]  /*5940*/  FMUL.FTZ R33, R25, R6.reuse ;  /* 0x0000000619217220 */ /* 0x080fe20000410000 */
[----:B------:R-:W-:Y:S02]  /*5950*/  HADD2.F32 R24, -RZ, R45.H1_H1 ;  /* 0x3000002dff187230 */ /* 0x000fe40000004100 */
[----:B------:R-:W-:Y:S01]  /*5960*/  FMUL.FTZ R32, R37, R6 ;  /* 0x0000000625207220 */ /* 0x000fe20000410000 */
[----:B------:R-:W-:Y:S01]  /*5970*/  HADD2.F32 R23, -RZ, R5.H0_H0 ;  /* 0x20000005ff177230 */ /* 0x000fe20000004100 */
        /* <DEDUP_REMOVED lines=19> */
.L_x_791:
        /* <DEDUP_REMOVED lines=15> */
[----:B------:R-:W-:Y:S01]  /*5ba0*/  FFMA.FTZ R27, R27, R14, -R18 ;  /* 0x0000000e1b1b7223 */ /* 0x000fe20000010812 */
[----:B------:R-:W-:-:S03]  /*5bb0*/  FMUL.FTZ R18, R25, R6 ;  /* 0x0000000619127220 */ /* 0x000fc60000410000 */
[----:B------:R-:W-:-:S05]  /*5bc0*/  FMUL.FTZ R19, R27, R6 ;  /* 0x000000061b137220 */ /* 0x000fca0000410000 */
[----:B------:R-:W-:-:S05]  /*5bd0*/  F2FP.F16.F32.PACK_AB R19, R18, R19 ;  /* 0x000000131213723e */ /* 0x000fca00000000ff */
[----:B------:R1:W-:Y:S02]  /*5be0*/  STG.E desc[UR8][R20.64], R19 ;  /* 0x0000001314007986 */ /* 0x0003e4000c101908 */
.L_x_793:
[----:B------:R-:W-:Y:S05]  /*5bf0*/  BSYNC B0 ;  /* 0x0000000000007941 */ /* 0x000fea0003800000 */
.L_x_792:
[----:B------:R-:W-:Y:S02]  /*5c00*/  HADD2.F32 R5, -RZ, R5.H1_H1 ;  /* 0x30000005ff057230 */ /* 0x000fe40000004100 */
[C---:B------:R-:W-:Y:S01]  /*5c10*/  FADD.FTZ R23, -R12.reuse, R23 ;  /* 0x000000170c177221 */ /* 0x040fe20000010100 */
[----:B------:R-:W-:Y:S01]  /*5c20*/  IADD3 R29, R7, 0xc0, RZ ;  /* 0x000000c0071d7810 */ /* 0x000fe20007ffe0ff */
[----:B------:R-:W-:Y:S01]  /*5c30*/  ULDC.64 UR12, c[0x0][0x290] ;  /* 0x0000a400000c7ab9 */ /* 0x000fe20000000a00 */
[--C-:B------:R-:W-:Y:S02]  /*5c40*/  HADD2.F32 R25, -RZ, R44.reuse.H0_H0 ;  /* 0x2000002cff197230 */ /* 0x100fe40000004100 */
[----:B------:R-:W-:Y:S01]  /*5c50*/  FADD.FTZ R5, -R12, R5 ;  /* 0x000000050c057221 */ /* 0x000fe20000010100 */
[----:B------:R-:W-:Y:S02]  /*5c60*/  HADD2.F32 R44, -RZ, R44.H1_H1 ;  /* 0x3000002cff2c7230 */ /* 0x000fe40000004100 */
[-C--:B------:R-:W-:Y:S01]  /*5c70*/  FMUL.FTZ R27, R23, R6.reuse ;  /* 0x00000006171b7220 */ /* 0x080fe20000410000 */
[----:B------:R-:W-:Y:S01]  /*5c80*/  SHF.R.S32.HI R30, RZ, 0x1f, R29 ;  /* 0x0000001fff1e7819 */ /* 0x000fe2000001141d */
[----:B------:R-:W-:Y:S01]  /*5c90*/  FMUL.FTZ R28, R5, R6 ;  /* 0x00000006051c7220 */ /* 0x000fe20000410000 */
[----:B------:R-:W-:Y:S06]  /*5ca0*/  @!P6 BRA `(.L_x_794) ;  /* 0x000000000048e947 */ /* 0x000fec0003800000 */
[----:B------:R-:W-:Y:S01]  /*5cb0*/  FFMA.FTZ R7, R28, R15, R17 ;  /* 0x0000000f1c077223 */ /* 0x000fe20000010011 */
[----:B------:R-:W-:-:S03]  /*5cc0*/  FFMA.FTZ R5, R27, R14, R16 ;  /* 0x0000000e1b057223 */ /* 0x000fc60000010010 */
[----:B01----:R-:W-:Y:S01]  /*5cd0*/  FMUL.FTZ R21, R7, -1.4426950216293334961 ;  /* 0xbfb8aa3b07157820 */ /* 0x003fe20000410000 */
        /* <DEDUP_REMOVED lines=15> */
.L_x_794:
[----:B------:R-:W-:Y:S01]  /*5dd0*/  ISETP.GE.U32.AND P0, PT, R29, UR12, PT ;  /* 0x0000000c1d007c0c */ /* 0x000fe2000bf06070 */
[----:B------:R-:W-:Y:S01]  /*5de0*/  BSSY B0, `(.L_x_795) ;  /* 0x0000017000007945 */ /* 0x000fe20003800000 */
[----:B------:R-:W-:Y:S02]  /*5df0*/  SHF.R.S32.HI R5, RZ, 0x1f, R54 ;  /* 0x0000001fff057819 */ /* 0x000fe40000011436 */
[----:B------:R-:W-:-:S04]  /*5e00*/  ISETP.GE.AND.EX P0, PT, R30, UR13, PT, P0 ;  /* 0x0000000d1e007c0c */ /* 0x000fc8000bf06300 */
[----:B------:R-:W-:-:S13]  /*5e10*/  ISETP.LT.U32.AND P0, PT, R0, 0x1c0, !P0 ;  /* 0x000001c00000780c */ /* 0x000fda0004701070 */
[----:B------:R-:W-:Y:S05]  /*5e20*/  @!P0 BRA `(.L_x_796) ;  /* 0x0000000000488947 */ /* 0x000fea0003800000 */
[----:B------:R-:W-:Y:S01]  /*5e30*/  ULDC.64 UR14, c[0x0][0x288] ;  /* 0x0000a200000e7ab9 */ /* 0x000fe20000000a00 */
[----:B------:R-:W-:Y:S01]  /*5e40*/  MOV R18, R8 ;  /* 0x0000000800127202 */ /* 0x000fe20000000f00 */
[----:B------:R-:W-:Y:S01]  /*5e50*/  IMAD R7, R69, UR14, RZ ;  /* 0x0000000e45077c24 */ /* 0x000fe2000f8e02ff */
[----:B01----:R-:W-:-:S03]  /*5e60*/  MOV R19, R11 ;  /* 0x0000000b00137202 */ /* 0x003fc60000000f00 */
[C---:B------:R-:W-:Y:S02]  /*5e70*/  IMAD R7, R60.reuse, UR15, R7 ;  /* 0x0000000f3c077c24 */ /* 0x040fe4000f8e0207 */
[----:B------:R-:W-:Y:S01]  /*5e80*/  IMAD.WIDE.U32 R18, R60, UR14, R18 ;  /* 0x0000000e3c127c25 */ /* 0x000fe2000f8e0012 */
[----:B------:R-:W-:-:S04]  /*5e90*/  ULDC.64 UR14, c[0x0][0x210] ;  /* 0x00008400000e7ab9 */ /* 0x000fc80000000a00 */
[----:B------:R-:W-:Y:S02]  /*5ea0*/  IADD3 R7, R19, R7, RZ ;  /* 0x0000000713077210 */ /* 0x000fe40007ffe0ff */
[----:B------:R-:W-:-:S04]  /*5eb0*/  LEA R20, P0, R18, UR14, 0x1 ;  /* 0x0000000e12147c11 */ /* 0x000fc8000f8008ff */
[----:B------:R-:W-:Y:S01]  /*5ec0*/  LEA.HI.X R21, R18, UR15, R7, 0x1, P0 ;  /* 0x0000000f12157c11 */ /* 0x000fe200080f0c07 */
[C-C-:B------:R-:W-:Y:S01]  /*5ed0*/  FFMA.FTZ R18, R13.reuse, R27, R22.reuse ;  /* 0x0000001b0d127223 */ /* 0x140fe20000010016 */
[----:B------:R-:W-:-:S03]  /*5ee0*/  FFMA.FTZ R7, R13, R28, R22 ;  /* 0x0000001c0d077223 */ /* 0x000fc60000010016 */
[----:B------:R-:W-:Y:S01]  /*5ef0*/  FFMA.FTZ R25, R25, R14, -R18 ;  /* 0x0000000e19197223 */ /* 0x000fe20000010812 */
[----:B------:R-:W-:-:S03]  /*5f00*/  FFMA.FTZ R7, R44, R15, -R7 ;  /* 0x0000000f2c077223 */ /* 0x000fc60000010807 */
[-C--:B------:R-:W-:Y:S01]  /*5f10*/  FMUL.FTZ R18, R25, R6.reuse ;  /* 0x0000000619127220 */ /* 0x080fe20000410000 */
[----:B------:R-:W-:-:S05]  /*5f20*/  FMUL.FTZ R7, R7, R6 ;  /* 0x0000000607077220 */ /* 0x000fca0000410000 */
[----:B------:R-:W-:-:S05]  /*5f30*/  F2FP.F16.F32.PACK_AB R7, R7, R18 ;  /* 0x000000120707723e */ /* 0x000fca00000000ff */
[----:B------:R2:W-:Y:S02]  /*5f40*/  STG.E desc[UR8][R20.64], R7 ;  /* 0x0000000714007986 */ /* 0x0005e4000c101908 */
.L_x_796:
[----:B------:R-:W-:Y:S05]  /*5f50*/  BSYNC B0 ;  /* 0x0000000000007941 */ /* 0x000fea0003800000 */
.L_x_795:
[--C-:B--2---:R-:W-:Y:S01]  /*5f60*/  HADD2.F32 R7, -RZ, R36.reuse.H0_H0 ;  /* 0x20000024ff077230 */ /* 0x104fe20000004100 */
[----:B------:R-:W-:Y:S01]  /*5f70*/  ISETP.GE.U32.AND P0, PT, R54, UR12, PT ;  /* 0x0000000c36007c0c */ /* 0x000fe2000bf06070 */
[----:B01----:R-:W-:-:S03]  /*5f80*/  HADD2.F32 R19, -RZ, R36.H1_H1 ;  /* 0x30000024ff137230 */ /* 0x003fc60000004100 */
[----:B------:R-:W-:Y:S01]  /*5f90*/  ISETP.GE.AND.EX P0, PT, R5, UR13, PT, P0 ;  /* 0x0000000d05007c0c */ /* 0x000fe2000bf06300 */
[C---:B------:R-:W-:Y:S01]  /*5fa0*/  FADD.FTZ R21, -R12.reuse, R7 ;  /* 0x000000070c157221 */ /* 0x040fe20000010100 */
[----:B------:R-:W-:Y:S01]  /*5fb0*/  FADD.FTZ R19, -R12, R19 ;  /* 0x000000130c137221 */ /* 0x000fe20000010100 */
[--C-:B------:R-:W-:Y:S01]  /*5fc0*/  HADD2.F32 R7, -RZ, R43.reuse.H0_H0 ;  /* 0x2000002bff077230 */ /* 0x100fe20000004100 */
[----:B------:R-:W-:Y:S01]  /*5fd0*/  ISETP.GT.U32.OR P0, PT, R0, 0x1bf, P0 ;  /* 0x000001bf0000780c */ /* 0x000fe20000704470 */
[----:B------:R-:W-:Y:S02]  /*5fe0*/  HADD2.F32 R12, -RZ, R43.H1_H1 ;  /* 0x3000002bff0c7230 */ /* 0x000fe40000004100 */
[-C--:B------:R-:W-:Y:S01]  /*5ff0*/  FMUL.FTZ R27, R21, R6.reuse ;  /* 0x00000006151b7220 */ /* 0x080fe20000410000 */
[----:B------:R-:W-:Y:S01]  /*6000*/  FMUL.FTZ R26, R19, R6 ;  /* 0x00000006131a7220 */ /* 0x000fe20000410000 */
[----:B------:R-:W-:Y:S08]  /*6010*/  @!P6 BRA `(.L_x_797) ;  /* 0x000000000048e947 */ /* 0x000ff00003800000 */
        /* <DEDUP_REMOVED lines=18> */
.L_x_797:
        /* <DEDUP_REMOVED lines=11> */
[----:B------:R-:W-:Y:S01]  /*61f0*/  IMAD R11, R54, UR13, R5 ;  /* 0x0000000d360b7c24 */ /* 0x000fe2000f8e0205 */
[----:B------:R-:W-:Y:S01]  /*6200*/  ULDC.64 UR12, c[0x0][0x210] ;  /* 0x00008400000c7ab9 */ /* 0x000fe20000000a00 */
[----:B------:R-:W-:Y:S01]  /*6210*/  FMUL.FTZ R5, R7, R6 ;  /* 0x0000000607057220 */ /* 0x000fe20000410000 */
[----:B------:R-:W-:Y:S02]  /*6220*/  LEA R6, P0, R8, UR12, 0x1 ;  /* 0x0000000c08067c11 */ /* 0x000fe4000f8008ff */
[----:B------:R-:W-:Y:S02]  /*6230*/  IADD3 R11, R9, R11, RZ ;  /* 0x0000000b090b7210 */ /* 0x000fe40007ffe0ff */
[----:B------:R-:W-:Y:S02]  /*6240*/  F2FP.F16.F32.PACK_AB R5, R10, R5 ;  /* 0x000000050a05723e */ /* 0x000fe400000000ff */
[----:B------:R-:W-:-:S05]  /*6250*/  LEA.HI.X R7, R8, UR13, R11, 0x1, P0 ;  /* 0x0000000d08077c11 */ /* 0x000fca00080f0c0b */
[----:B------:R0:W-:Y:S02]  /*6260*/  STG.E desc[UR8][R6.64], R5 ;  /* 0x0000000506007986 */ /* 0x0001e4000c101908 */
.L_x_799:
[----:B------:R-:W-:Y:S05]  /*6270*/  BSYNC B0 ;  /* 0x0000000000007941 */ /* 0x000fea0003800000 */
.L_x_798:
[----:B0-----:R-:W0:Y:S01]  /*6280*/  LDC R6, c[0x0][0x10] ;  /* 0x00000400ff067b82 */ /* 0x001e220000000800 */
[----:B------:R-:W-:Y:S02]  /*6290*/  IADD3 R52, R52, 0x1, RZ ;  /* 0x0000000134347810 */ /* 0x000fe40007ffe0ff */
[----:B0-----:R-:W-:-:S04]  /*62a0*/  IADD3 R3, R6, R3, RZ ;  /* 0x0000000306037210 */ /* 0x001fc80007ffe0ff */
[----:B------:R-:W-:-:S13]  /*62b0*/  ISETP.GE.AND P0, PT, R3, UR4, PT ;  /* 0x0000000403007c0c */ /* 0x000fda000bf06270 */
[----:B------:R-:W-:Y:S05]  /*62c0*/  @!P0 BRA `(.L_x_800) ;  /* 0xffffffa0006c8947 */ /* 0x000fea000383ffff */
.L_x_749:
[----:B------:R-:W0:Y:S01]  /*62d0*/  LDC R6, c[0x0][0xc] ;  /* 0x00000300ff067b82 */ /* 0x000e220000000800 */
        /* <DEDUP_REMOVED lines=18> */
.L_x_802:
[----:B------:R-:W-:Y:S05]  /*6400*/  BSYNC B0 ;  /* 0x0000000000007941 */ /* 0x000fea0003800000 */
.L_x_801:
        /* <DEDUP_REMOVED lines=11> */
.L_x_804:
[----:B------:R-:W2:Y:S04]  /*64c0*/  LDG.E.STRONG.GPU R5, desc[UR8][R2.64] ;  /* 0x0000000802057981 */ /* 0x000ea8000c1ef900 */
[----:B--2---:R-:W-:Y:S01]  /*64d0*/  CCTL.IVALL ;  /* 0x00000000ff00798f */ /* 0x004fe20002000000 */
[----:B------:R-:W-:Y:S05]  /*64e0*/  YIELD ;  /* 0x0000000000007946 */ /* 0x000fea0003800000 */
[----:B------:R-:W-:-:S13]  /*64f0*/  ISETP.NE.AND P0, PT, R5, R4, PT ;  /* 0x000000040500720c */ /* 0x000fda0003f05270 */
[----:B------:R-:W-:Y:S05]  /*6500*/  @P0 BRA `(.L_x_804) ;  /* 0xfffffffc00ec0947 */ /* 0x000fea000383ffff */
.L_x_803:
        /* <DEDUP_REMOVED lines=25> */
.L_x_805:
        /* <DEDUP_REMOVED lines=23> */
.L_x_806:
        /* <DEDUP_REMOVED lines=15> */
.L_x_3265:


//--------------------- .text._Z35group_norm_nhwc_bwd_one_pass_kernelI11Fp16IOFp32WLi512ELi28ELi448EEv26Group_norm_nhwc_bwd_params --------------------------
	.section	.text._Z35group_norm_nhwc_bwd_one_pass_kernelI11Fp16IOFp32WLi512ELi28ELi448EEv26Group_norm_nhwc_bwd_params,"ax",@progbits
	.align	128
        .global         _Z35group_norm_nhwc_bwd_one_pass_kernelI11Fp16IOFp32WLi512ELi28ELi448EEv26Group_norm_nhwc_bwd_params
        .type           _Z35group_norm_nhwc_bwd_one_pass_kernelI11Fp16IOFp32WLi512ELi28ELi448EEv26Group_norm_nhwc_bwd_params,@function
        .size           _Z35group_norm_nhwc_bwd_one_pass_kernelI11Fp16IOFp32WLi512ELi28ELi448EEv26Group_norm_nhwc_bwd_params,(.L_x_3266 - _Z35group_norm_nhwc_bwd_one_pass_kernelI11Fp16IOFp32WLi512ELi28ELi448EEv26Group_norm_nhwc_bwd_params)
        .other          _Z35group_norm_nhwc_bwd_one_pass_kernelI11Fp16IOFp32WLi512ELi28ELi448EEv26Group_norm_nhwc_bwd_params,@"STO_CUDA_ENTRY STV_DEFAULT"
_Z35group_norm_nhwc_bwd_one_pass_kernelI11Fp16IOFp32WLi512ELi28ELi448EEv26Group_norm_nhwc_bwd_params:
.text._Z35group_norm_nhwc_bwd_one_pass_kernelI11Fp16IOFp32WLi512ELi28ELi448EEv26Group_norm_nhwc_bwd_params:
        /* <DEDUP_REMOVED lines=14> */
[----:B------:R-:W1:Y:S01]  /*00e0*/  S2R R110, SR_LANEID ;  /* 0x00000000006e7919 */ /* 0x000e620000000000 */
[----:B------:R-:W-:Y:S01]  /*00f0*/  LOP3.LUT R7, R7, 0xffffff7f, RZ, 0xc0, !PT ;  /* 0xffffff7f07077812 */ /* 0x000fe200078ec0ff */
[----:B------:R-:W-:Y:S01]  /*0100*/  IMAD.WIDE.U32 R4, R4, -0x6db6db6d, RZ ;  /* 0x9249249304047825 */ /* 0x000fe200078e00ff */
[----:B------:R-:W-:Y:S01]  /*0110*/  SHF.R.S32.HI R9, RZ, 0x1f, R2 ;  /* 0x0000001fff097819 */ /* 0x000fe20000011402 */
[----:B------:R-:W2:Y:S01]  /*0120*/  S2UR UR6, SR_CgaCtaId ;  /* 0x00000000000679c3 */ /* 0x000ea20000008800 */
[----:B------:R-:W-:Y:S01]  /*0130*/  UMOV UR5, 0x400 ;  /* 0x0000040000057882 */ /* 0x000fe20000000000 */
[----:B------:R-:W-:Y:S01]  /*0140*/  HFMA2.MMA R87, -RZ, RZ, 0, 0 ;  /* 0x00000000ff577435 */ /* 0x000fe200000001ff */
[----:B------:R-:W-:-:S02]  /*0150*/  SHF.R.U32.HI R11, RZ, 0x2, R5 ;  /* 0x00000002ff0b7819 */ /* 0x000fc40000011605 */
[----:B------:R-:W-:-:S03]  /*0160*/  LEA.HI R9, R9, R2, RZ, 0x5 ;  /* 0x0000000209097211 */ /* 0x000fc600078f28ff */
[----:B------:R-:W3:Y:S01]  /*0170*/  LDC.64 R4, c[0x0][0x288] ;  /* 0x0000a200ff047b82 */ /* 0x000ee20000000a00 */
[----:B------:R-:W-:Y:S01]  /*0180*/  IMAD R88, R11, -0xe, R2 ;  /* 0xfffffff20b587824 */ /* 0x000fe200078e0202 */
[----:B------:R-:W-:-:S04]  /*0190*/  SHF.R.S32.HI R9, RZ, 0x5, R9 ;  /* 0x00000005ff097819 */ /* 0x000fc80000011409 */
[----:B------:R-:W-:Y:S01]  /*01a0*/  SHF.L.U32 R88, R88, 0x1, RZ ;  /* 0x0000000158587819 */ /* 0x000fe200000006ff */
[----:B0-----:R-:W-:Y:S01]  /*01b0*/  IMAD R3, R6, UR7, R11 ;  /* 0x0000000706037c24 */ /* 0x001fe2000f8e020b */
[----:B------:R-:W-:-:S04]  /*01c0*/  MOV R6, R0 ;  /* 0x0000000000067202 */ /* 0x000fc80000000f00 */
[C---:B------:R-:W-:Y:S02]  /*01d0*/  ISETP.LT.U32.AND P0, PT, R3.reuse, UR10, PT ;  /* 0x0000000a03007c0c */ /* 0x040fe4000bf01070 */
[----:B------:R-:W-:Y:S01]  /*01e0*/  SHF.R.S32.HI R122, RZ, 0x1f, R3 ;  /* 0x0000001fff7a7819 */ /* 0x000fe20000011403 */
[----:B--2---:R-:W-:Y:S01]  /*01f0*/  ULEA UR5, UR6, UR5, 0x18 ;  /* 0x0000000506057291 */ /* 0x004fe2000f8ec03f */
[----:B------:R-:W-:Y:S02]  /*0200*/  IADD3 R108, R3, 0x20, RZ ;  /* 0x00000020036c7810 */ /* 0x000fe40007ffe0ff */
[----:B------:R-:W-:Y:S02]  /*0210*/  ISETP.LT.AND.EX P0, PT, R122, UR11, !P1, P0 ;  /* 0x0000000b7a007c0c */ /* 0x000fe4000cf01300 */
[----:B------:R-:W-:Y:S02]  /*0220*/  ISETP.LT.U32.AND P5, PT, R108, UR10, PT ;  /* 0x0000000a6c007c0c */ /* 0x000fe4000bfa1070 */
[----:B------:R-:W-:-:S02]  /*0230*/  SHF.R.S32.HI R121, RZ, 0x1f, R108 ;  /* 0x0000001fff797819 */ /* 0x000fc4000001146c */
[----:B------:R-:W-:Y:S02]  /*0240*/  IADD3 R107, R3, 0x40, RZ ;  /* 0x00000040036b7810 */ /* 0x000fe40007ffe0ff */
[----:B------:R-:W-:Y:S02]  /*0250*/  ISETP.LT.AND.EX P6, PT, R121, UR11, !P1, P5 ;  /* 0x0000000b79007c0c */ /* 0x000fe4000cfc1350 */
[----:B------:R-:W-:Y:S02]  /*0260*/  ISETP.LT.U32.AND P4, PT, R107, UR10, PT ;  /* 0x0000000a6b007c0c */ /* 0x000fe4000bf81070 */
[----:B------:R-:W-:Y:S02]  /*0270*/  SHF.R.S32.HI R120, RZ, 0x1f, R107 ;  /* 0x0000001fff787819 */ /* 0x000fe4000001146b */
[----:B------:R-:W-:Y:S02]  /*0280*/  @P0 LOP3.LUT R7, R7, 0x80, RZ, 0xfc, !PT ;  /* 0x0000008007070812 */ /* 0x000fe400078efcff */
[----:B------:R-:W-:-:S02]  /*0290*/  ISETP.LT.AND.EX P5, PT, R120, UR11, !P1, P4 ;  /* 0x0000000b78007c0c */ /* 0x000fc4000cfa1340 */
[----:B------:R-:W-:Y:S02]  /*02a0*/  LOP3.LUT R7, R7, 0xffffffbf, RZ, 0xc0, !PT ;  /* 0xffffffbf07077812 */ /* 0x000fe400078ec0ff */
[----:B------:R-:W-:Y:S02]  /*02b0*/  IADD3 R106, R3, 0x60, RZ ;  /* 0x00000060036a7810 */ /* 0x000fe40007ffe0ff */
[----:B------:R-:W-:Y:S02]  /*02c0*/  @P6 LOP3.LUT R7, R7, 0x40, RZ, 0xfc, !PT ;  /* 0x0000004007076812 */ /* 0x000fe400078efcff */
[----:B------:R-:W-:Y:S02]  /*02d0*/  IADD3 R105, R3, 0x80, RZ ;  /* 0x0000008003697810 */ /* 0x000fe40007ffe0ff */
[----:B------:R-:W-:Y:S02]  /*02e0*/  ISETP.LT.U32.AND P3, PT, R106, UR10, PT ;  /* 0x0000000a6a007c0c */ /* 0x000fe4000bf61070 */
[----:B------:R-:W-:-:S02]  /*02f0*/  SHF.R.S32.HI R119, RZ, 0x1f, R106 ;  /* 0x0000001fff777819 */ /* 0x000fc4000001146a */
[----:B------:R-:W-:Y:S02]  /*0300*/  LOP3.LUT R7, R7, 0xffffffdf, RZ, 0xc0, !PT ;  /* 0xffffffdf07077812 */ /* 0x000fe400078ec0ff */
[----:B------:R-:W-:Y:S02]  /*0310*/  ISETP.LT.U32.AND P2, PT, R105, UR10, PT ;  /* 0x0000000a69007c0c */ /* 0x000fe4000bf41070 */
[----:B------:R-:W-:Y:S02]  /*0320*/  SHF.R.S32.HI R118, RZ, 0x1f, R105 ;  /* 0x0000001fff767819 */ /* 0x000fe40000011469 */
[----:B------:R-:W-:Y:S02]  /*0330*/  ISETP.LT.AND.EX P4, PT, R119, UR11, !P1, P3 ;  /* 0x0000000b77007c0c */ /* 0x000fe4000cf81330 */
[----:B------:R-:W-:Y:S02]  /*0340*/  @P5 LOP3.LUT R7, R7, 0x20, RZ, 0xfc, !PT ;  /* 0x0000002007075812 */ /* 0x000fe400078efcff */
[----:B------:R-:W-:-:S02]  /*0350*/  IADD3 R104, R3, 0xa0, RZ ;  /* 0x000000a003687810 */ /* 0x000fc40007ffe0ff */
[----:B------:R-:W-:Y:S02]  /*0360*/  ISETP.LT.AND.EX P3, PT, R118, UR11, !P1, P2 ;  /* 0x0000000b76007c0c */ /* 0x000fe4000cf61320 */
[----:B------:R-:W-:Y:S02]  /*0370*/  LOP3.LUT R7, R7, 0xfffffff7, RZ, 0xc0, !PT ;  /* 0xfffffff707077812 */ /* 0x000fe400078ec0ff */
[----:B------:R-:W-:Y:S02]  /*0380*/  ISETP.LT.U32.AND P0, PT, R104, UR10, PT ;  /* 0x0000000a68007c0c */ /* 0x000fe4000bf01070 */
[----:B------:R-:W-:Y:S02]  /*0390*/  SHF.R.S32.HI R117, RZ, 0x1f, R104 ;  /* 0x0000001fff757819 */ /* 0x000fe40000011468 */
[----:B------:R-:W-:Y:S02]  /*03a0*/  LOP3.LUT R7, R7, 0xffffffef, RZ, 0xc0, !PT ;  /* 0xffffffef07077812 */ /* 0x000fe400078ec0ff */
[----:B------:R-:W-:-:S02]  /*03b0*/  IADD3 R103, R3, 0xc0, RZ ;  /* 0x000000c003677810 */ /* 0x000fc40007ffe0ff */
[----:B------:R-:W-:Y:S02]  /*03c0*/  ISETP.LT.AND.EX P2, PT, R117, UR11, !P1, P0 ;  /* 0x0000000b75007c0c */ /* 0x000fe4000cf41300 */
[----:B------:R-:W-:Y:S02]  /*03d0*/  @P4 LOP3.LUT R7, R7, 0x10, RZ, 0xfc, !PT ;  /* 0x0000001007074812 */ /* 0x000fe400078efcff */
[----:B------:R-:W-:Y:S02]  /*03e0*/  SHF.R.S32.HI R116, RZ, 0x1f, R103 ;  /* 0x0000001fff747819 */ /* 0x000fe40000011467 */
[----:B------:R-:W-:Y:S02]  /*03f0*/  ISETP.LT.U32.AND P0, PT, R103, UR10, PT ;  /* 0x0000000a67007c0c */ /* 0x000fe4000bf01070 */
[----:B------:R-:W-:Y:S02]  /*0400*/  @P3 LOP3.LUT R7, R7, 0x8, RZ, 0xfc, !PT ;  /* 0x0000000807073812 */ /* 0x000fe400078efcff */
[----:B------:R-:W-:-:S02]  /*0410*/  ISETP.LT.AND.EX P0, PT, R116, UR11, !P1, P0 ;  /* 0x0000000b74007c0c */ /* 0x000fc4000cf01300 */
[----:B------:R-:W-:Y:S02]  /*0420*/  LOP3.LUT R7, R7, 0xfffffffb, RZ, 0xc0, !PT ;  /* 0xfffffffb07077812 */ /* 0x000fe400078ec0ff */
[----:B------:R-:W-:Y:S02]  /*0430*/  IADD3 R102, R3, 0xe0, RZ ;  /* 0x000000e003667810 */ /* 0x000fe40007ffe0ff */
[----:B------:R-:W-:Y:S02]  /*0440*/  @P2 LOP3.LUT R7, R7, 0x4, RZ, 0xfc, !PT ;  /* 0x0000000407072812 */ /* 0x000fe400078efcff */
[C---:B------:R-:W-:Y:S02]  /*0450*/  IADD3 R101, R3.reuse, 0x100, RZ ;  /* 0x0000010003657810 */ /* 0x040fe40007ffe0ff */
[C---:B------:R-:W-:Y:S02]  /*0460*/  IADD3 R100, R3.reuse, 0x120, RZ ;  /* 0x0000012003647810 */ /* 0x040fe40007ffe0ff */
[----:B------:R-:W-:-:S02]  /*0470*/  IADD3 R99, R3, 0x140, RZ ;  /* 0x0000014003637810 */ /* 0x000fc40007ffe0ff */
[----:B------:R-:W-:Y:S02]  /*0480*/  LOP3.LUT R7, R7, 0xfffffffd, RZ, 0xc0, !PT ;  /* 0xfffffffd07077812 */ /* 0x000fe400078ec0ff */
[----:B------:R-:W-:Y:S02]  /*0490*/  IADD3 R98, R3, 0x160, RZ ;  /* 0x0000016003627810 */ /* 0x000fe40007ffe0ff */
[----:B------:R-:W-:Y:S02]  /*04a0*/  SHF.R.S32.HI R115, RZ, 0x1f, R102 ;  /* 0x0000001fff737819 */ /* 0x000fe40000011466 */
[----:B------:R-:W-:Y:S02]  /*04b0*/  SHF.R.S32.HI R114, RZ, 0x1f, R101 ;  /* 0x0000001fff727819 */ /* 0x000fe40000011465 */
[----:B------:R-:W-:Y:S02]  /*04c0*/  SHF.R.S32.HI R113, RZ, 0x1f, R100 ;  /* 0x0000001fff717819 */ /* 0x000fe40000011464 */
[----:B------:R-:W-:-:S02]  /*04d0*/  SHF.R.S32.HI R112, RZ, 0x1f, R99 ;  /* 0x0000001fff707819 */ /* 0x000fc40000011463 */
[----:B------:R-:W-:Y:S02]  /*04e0*/  ISETP.LT.U32.AND P5, PT, R102, UR10, PT ;  /* 0x0000000a66007c0c */ /* 0x000fe4000bfa1070 */
[----:B------:R-:W-:Y:S02]  /*04f0*/  @P0 LOP3.LUT R7, R7, 0x2, RZ, 0xfc, !PT ;  /* 0x0000000207070812 */ /* 0x000fe400078efcff */
[----:B------:R-:W-:Y:S02]  /*0500*/  ISETP.LT.U32.AND P4, PT, R101, UR10, PT ;  /* 0x0000000a65007c0c */ /* 0x000fe4000bf81070 */
[----:B------:R-:W-:Y:S02]  /*0510*/  ISETP.LT.U32.AND P3, PT, R100, UR10, PT ;  /* 0x0000000a64007c0c */ /* 0x000fe4000bf61070 */
[----:B------:R-:W-:Y:S02]  /*0520*/  ISETP.LT.U32.AND P2, PT, R99, UR10, PT ;  /* 0x0000000a63007c0c */ /* 0x000fe4000bf41070 */
[----:B------:R-:W-:-:S02]  /*0530*/  SHF.R.S32.HI R111, RZ, 0x1f, R98 ;  /* 0x0000001fff6f7819 */ /* 0x000fc40000011462 */
[----:B------:R-:W-:Y:S01]  /*0540*/  ISETP.LT.U32.AND P0, PT, R98, UR10, PT ;  /* 0x0000000a62007c0c */ /* 0x000fe2000bf01070 */
[----:B------:R-:W-:Y:S01]  /*0550*/  ULDC.U8 UR10, c[0x0][0x2a4] ;  /* 0x0000a900000a7ab9 */ /* 0x000fe20000000000 */
[----:B------:R-:W-:Y:S02]  /*0560*/  ISETP.LT.AND.EX P5, PT, R115, UR11, !P1, P5 ;  /* 0x0000000b73007c0c */ /* 0x000fe4000cfa1350 */
[----:B------:R-:W-:Y:S02]  /*0570*/  ISETP.LT.AND.EX P4, PT, R114, UR11, !P1, P4 ;  /* 0x0000000b72007c0c */ /* 0x000fe4000cf81340 */
[----:B------:R-:W-:Y:S02]  /*0580*/  ISETP.LT.AND.EX P3, PT, R113, UR11, !P1, P3 ;  /* 0x0000000b71007c0c */ /* 0x000fe4000cf61330 */
[----:B------:R-:W-:Y:S02]  /*0590*/  ISETP.LT.AND.EX P2, PT, R112, UR11, !P1, P2 ;  /* 0x0000000b70007c0c */ /* 0x000fe4000cf41320 */
[----:B------:R-:W-:-:S02]  /*05a0*/  ISETP.LT.AND.EX P1, PT, R111, UR11, !P1, P0 ;  /* 0x0000000b6f007c0c */ /* 0x000fc4000cf21300 */
[C---:B---3--:R-:W-:Y:S02]  /*05b0*/  LEA.HI R89, P0, R5.reuse, R4, RZ, 0x1 ;  /* 0x0000000405597211 */ /* 0x048fe400078108ff */
[-C--:B------:R-:W-:Y:S02]  /*05c0*/  LEA R93, R5, R5.reuse, 0x1 ;  /* 0x00000005055d7211 */ /* 0x080fe400078e08ff */
[----:B------:R-:W-:Y:S01]  /*05d0*/  IADD3.X R92, RZ, R5, RZ, P0, !PT ;  /* 0x00000005ff5c7210 */ /* 0x000fe200007fe4ff */
[----:B------:R-:W-:Y:S01]  /*05e0*/  IMAD.WIDE.U32 R4, R4, 0x3, RZ ;  /* 0x0000000304047825 */ /* 0x000fe200078e00ff */
[----:B------:R-:W-:Y:S02]  /*05f0*/  IADD3 R97, R3, 0x180, RZ ;  /* 0x0000018003617810 */ /* 0x000fe40007ffe0ff */
[----:B------:R-:W-:Y:S02]  /*0600*/  SHF.R.S64 R89, R89, 0x1, R92 ;  /* 0x0000000159597819 */ /* 0x000fe4000000105c */
[----:B------:R-:W-:-:S02]  /*0610*/  IADD3 R93, R5, R93, RZ ;  /* 0x0000005d055d7210 */ /* 0x000fc40007ffe0ff */
[----:B------:R-:W-:Y:S02]  /*0620*/  SHF.R.S32.HI R92, RZ, 0x1, R92 ;  /* 0x00000001ff5c7819 */ /* 0x000fe4000001145c */
[----:B------:R-:W-:Y:S02]  /*0630*/  LEA.HI R90, P0, R93, R4, RZ, 0x1 ;  /* 0x000000045d5a7211 */ /* 0x000fe400078108ff */
[----:B------:R-:W0:Y:S01]  /*0640*/  LDC R4, c[0x0][0x10] ;  /* 0x00000400ff047b82 */ /* 0x000e220000000800 */
[C---:B------:R-:W-:Y:S02]  /*0650*/  IADD3 R96, R3.reuse, 0x1a0, RZ ;  /* 0x000001a003607810 */ /* 0x040fe40007ffe0ff */
[----:B------:R-:W-:Y:S02]  /*0660*/  IADD3.X R93, RZ, R93, RZ, P0, !PT ;  /* 0x0000005dff5d7210 */ /* 0x000fe400007fe4ff */
[C---:B------:R-:W-:Y:S02]  /*0670*/  IADD3 R95, R3.reuse, 0x1c0, RZ ;  /* 0x000001c0035f7810 */ /* 0x040fe40007ffe0ff */
[----:B------:R-:W-:Y:S01]  /*0680*/  SHF.R.S64 R90, R90, 0x1, R93 ;  /* 0x000000015a5a7819 */ /* 0x000fe2000000105d */
[----:B------:R-:W2:Y:S01]  /*0690*/  LDC R5, c[0x0][0xc] ;  /* 0x00000300ff057b82 */ /* 0x000ea20000000800 */
[----:B------:R-:W-:-:S02]  /*06a0*/  IADD3 R94, R3, 0x1e0, RZ ;  /* 0x000001e0035e7810 */ /* 0x000fc40007ffe0ff */
[----:B------:R-:W-:Y:S02]  /*06b0*/  SHF.R.S32.HI R93, RZ, 0x1, R93 ;  /* 0x00000001ff5d7819 */ /* 0x000fe4000001145d */
[----:B------:R-:W-:Y:S02]  /*06c0*/  LEA R91, R9, UR5, 0x3 ;  /* 0x00000005095b7c11 */ /* 0x000fe4000f8e18ff */
[----:B------:R-:W-:Y:S02]  /*06d0*/  SHF.L.U64.HI R92, R89, 0x2, R92 ;  /* 0x00000002595c7819 */ /* 0x000fe4000001025c */
[----:B------:R-:W-:Y:S02]  /*06e0*/  SHF.R.S32.HI R125, RZ, 0x1f, R96 ;  /* 0x0000001fff7d7819 */ /* 0x000fe40000011460 */
[----:B------:R-:W-:Y:S02]  /*06f0*/  SHF.R.S32.HI R124, RZ, 0x1f, R95 ;  /* 0x0000001fff7c7819 */ /* 0x000fe4000001145f */
[----:B------:R-:W-:-:S02]  /*0700*/  SHF.R.S32.HI R123, RZ, 0x1f, R94 ;  /* 0x0000001fff7b7819 */ /* 0x000fc4000001145e */
[----:B------:R-:W-:Y:S01]  /*0710*/  SHF.L.U64.HI R93, R90, 0x2, R93 ;  /* 0x000000025a5d7819 */ /* 0x000fe2000001025d */
[----:B0-----:R-:W-:Y:S01]  /*0720*/  IMAD R8, R4, UR7, R0 ;  /* 0x0000000704087c24 */ /* 0x001fe2000f8e0200 */
[----:B------:R-:W-:Y:S02]  /*0730*/  SHF.R.S32.HI R8, RZ, 0x1f, R97 ;  /* 0x0000001fff087819 */ /* 0x000fe40000011461 */
[----:B-12---:R-:W-:-:S07]  /*0740*/  LOP3.LUT R109, R5, 0x3, RZ, 0xc0, !PT ;  /* 0x00000003056d7812 */ /* 0x006fce00078ec0ff */
.L_x_890:
[----:B0-----:R-:W0:Y:S01]  /*0750*/  LDC R15, c[0x0][0x2a0] ;  /* 0x0000a800ff0f7b82 */ /* 0x001e220000000800 */
[----:B------:R-:W-:Y:S01]  /*0760*/  P2R R12, PR, RZ, 0x4 ;  /* 0x00000004ff0c7803 */ /* 0x000fe20000000000 */
[----:B------:R-:W-:Y:S01]  /*0770*/  ULDC.64 UR12, c[0x0][0x298] ;  /* 0x0000a600000c7ab9 */ /* 0x000fe20000000a00 */
[C---:B------:R-:W-:Y:S02]  /*0780*/  LOP3.LUT P2, RZ, R7.reuse, 0x80, RZ, 0xc0, !PT ;  /* 0x0000008007ff7812 */ /* 0x040fe4000784c0ff */
[----:B------:R-:W-:Y:S02]  /*0790*/  CS2R R68, SRZ ;  /* 0x0000000000447805 */ /* 0x000fe4000001ff00 */
[C---:B------:R-:W-:Y:S02]  /*07a0*/  LOP3.LUT P6, RZ, R7.reuse, 0x40, RZ, 0xc0, !PT ;  /* 0x0000004007ff7812 */ /* 0x040fe400078cc0ff */
[----:B------:R-:W-:Y:S01]  /*07b0*/  P2R R14, PR, RZ, 0x2 ;  /* 0x00000002ff0e7803 */ /* 0x000fe20000000000 */
[----:B------:R-:W1:Y:S01]  /*07c0*/  @P5 LDC.64 R40, c[0x0][0x228] ;  /* 0x00008a00ff285b82 */ /* 0x000e620000000a00 */
[----:B------:R-:W-:-:S02]  /*07d0*/  LOP3.LUT P1, RZ, R7, 0x10, RZ, 0xc0, !PT ;  /* 0x0000001007ff7812 */ /* 0x000fc4000782c0ff */
[----:B------:R-:W-:Y:S02]  /*07e0*/  SHF.R.S32.HI R64, RZ, 0x1f, R97 ;  /* 0x0000001fff407819 */ /* 0x000fe40000011461 */
[----:B------:R-:W-:Y:S02]  /*07f0*/  MOV R86, RZ ;  /* 0x000000ff00567202 */ /* 0x000fe40000000f00 */
[----:B------:R-:W-:Y:S01]  /*0800*/  P2R R71, PR, RZ, 0x20 ;  /* 0x00000020ff477803 */ /* 0x000fe20000000000 */
        /* <DEDUP_REMOVED lines=12> */
[----:B---3--:R-:W-:Y:S02]  /*08d0*/  MOV R8, RZ ;  /* 0x000000ff00087202 */ /* 0x008fe40000000f00 */
[----:B--2---:R-:W-:-:S05]  /*08e0*/  IADD3 R16, RZ, -R9, RZ ;  /* 0x80000009ff107210 */ /* 0x004fca0007ffe0ff */
[----:B------:R-:W-:Y:S01]  /*08f0*/  IMAD R11, R16, R13, RZ ;  /* 0x0000000d100b7224 */ /* 0x000fe200078e02ff */
[----:B------:R-:W-:-:S03]  /*0900*/  IABS R16, R6 ;  /* 0x0000000600107213 */ /* 0x000fc60000000000 */
[----:B------:R-:W-:Y:S01]  /*0910*/  IMAD.HI.U32 R9, R9, R11, R8 ;  /* 0x0000000b09097227 */ /* 0x000fe200078e0008 */
[----:B------:R-:W-:-:S05]  /*0920*/  LOP3.LUT R8, R6, R15, RZ, 0x3c, !PT ;  /* 0x0000000f06087212 */ /* 0x000fca00078e3cff */
        /* <DEDUP_REMOVED lines=9> */
[----:B------:R-:W-:-:S13]  /*09c0*/  ISETP.GE.U32.AND P0, PT, R10, R13, PT ;  /* 0x0000000d0a00720c */ /* 0x000fda0003f06070 */
[----:B------:R-:W-:Y:S02]  /*09d0*/  @P0 IADD3 R9, R9, 0x1, RZ ;  /* 0x0000000109090810 */ /* 0x000fe40007ffe0ff */
[----:B------:R-:W-:-:S13]  /*09e0*/  ISETP.GE.AND P0, PT, R6, RZ, PT ;  /* 0x000000ff0600720c */ /* 0x000fda0003f06270 */
[----:B------:R-:W-:Y:S02]  /*09f0*/  @!P0 IADD3 R11, -R11, RZ, RZ ;  /* 0x000000ff0b0b8210 */ /* 0x000fe40007ffe1ff */
[----:B------:R-:W-:Y:S02]  /*0a00*/  ISETP.GE.AND P0, PT, R8, RZ, PT ;  /* 0x000000ff0800720c */ /* 0x000fe40003f06270 */
[----:B------:R-:W-:-:S11]  /*0a10*/  LOP3.LUT R8, RZ, R15, RZ, 0x33, !PT ;  /* 0x0000000fff087212 */ /* 0x000fd600078e33ff */
[----:B------:R-:W-:Y:S02]  /*0a20*/  @!P0 IADD3 R9, -R9, RZ, RZ ;  /* 0x000000ff09098210 */ /* 0x000fe40007ffe1ff */
[----:B------:R-:W-:-:S04]  /*0a30*/  ISETP.NE.AND P0, PT, R15, RZ, PT ;  /* 0x000000ff0f00720c */ /* 0x000fc80003f05270 */
[C---:B------:R-:W-:Y:S02]  /*0a40*/  SEL R36, R8.reuse, R11, !P0 ;  /* 0x0000000b08247207 */ /* 0x040fe40004000000 */
[----:B------:R-:W-:Y:S02]  /*0a50*/  SEL R11, R8, R9, !P0 ;  /* 0x00000009080b7207 */ /* 0x000fe40004000000 */
[----:B------:R-:W-:Y:S01]  /*0a60*/  SHF.R.S32.HI R8, RZ, 0x1f, R88 ;  /* 0x0000001fff087819 */ /* 0x000fe20000011458 */
[----:B------:R-:W-:Y:S01]  /*0a70*/  IMAD R37, R36, 0x1c, RZ ;  /* 0x0000001c24257824 */ /* 0x000fe200078e02ff */
[----:B------:R-:W-:-:S04]  /*0a80*/  SHF.R.S32.HI R10, RZ, 0x1f, R11 ;  /* 0x0000001fff0a7819 */ /* 0x000fc8000001140b */
[----:B------:R-:W-:Y:S01]  /*0a90*/  IADD3 R18, P0, R88, R37, RZ ;  /* 0x0000002558127210 */ /* 0x000fe20007f1e0ff */
[----:B------:R-:W-:-:S03]  /*0aa0*/  IMAD R10, R10, UR12, RZ ;  /* 0x0000000c0a0a7c24 */ /* 0x000fc6000f8e02ff */
[----:B------:R-:W-:Y:S01]  /*0ab0*/  LEA.HI.X.SX32 R19, R37, R8, 0x1, P0 ;  /* 0x0000000825137211 */ /* 0x000fe200000f0eff */
[C---:B------:R-:W-:Y:S01]  /*0ac0*/  IMAD R21, R11.reuse, UR13, R10 ;  /* 0x0000000d0b157c24 */ /* 0x040fe2000f8e020a */
[----:B------:R-:W2:Y:S01]  /*0ad0*/  @P2 LDC.64 R8, c[0x0][0x288] ;  /* 0x0000a200ff082b82 */ /* 0x000ea20000000a00 */
[----:B------:R-:W-:Y:S01]  /*0ae0*/  IMAD.WIDE.U32 R18, R11, UR12, R18 ;  /* 0x0000000c0b127c25 */ /* 0x000fe2000f8e0012 */
[----:B------:R-:W-:-:S04]  /*0af0*/  ULDC.64 UR12, c[0x0][0x290] ;  /* 0x0000a400000c7ab9 */ /* 0x000fc80000000a00 */
[----:B------:R-:W-:Y:S02]  /*0b00*/  IADD3 R21, R19, R21, RZ ;  /* 0x0000001513157210 */ /* 0x000fe40007ffe0ff */
[----:B------:R-:W-:Y:S02]  /*0b10*/  @P2 MOV R20, R18 ;  /* 0x0000001200142202 */ /* 0x000fe40000000f00 */
[-C--:B------:R-:W-:Y:S02]  /*0b20*/  @P5 MOV R15, R21.reuse ;  /* 0x00000015000f5202 */ /* 0x080fe40000000f00 */
[----:B------:R-:W-:Y:S01]  /*0b30*/  @P3 MOV R23, R21 ;  /* 0x0000001500173202 */ /* 0x000fe20000000f00 */
[----:B--2---:R-:W-:-:S04]  /*0b40*/  @P2 IMAD R10, R122, R8, RZ ;  /* 0x000000087a0a2224 */ /* 0x004fc800078e02ff */
[C---:B------:R-:W-:Y:S02]  /*0b50*/  @P2 IMAD R11, R3.reuse, R9, R10 ;  /* 0x00000009030b2224 */ /* 0x040fe400078e020a */
[----:B------:R-:W-:-:S05]  /*0b60*/  @P2 IMAD.WIDE.U32 R8, R3, R8, R20 ;  /* 0x0000000803082225 */ /* 0x000fca00078e0014 */
[----:B------:R-:W-:Y:S02]  /*0b70*/  @P2 IADD3 R9, R9, R11, RZ ;  /* 0x0000000b09092210 */ /* 0x000fe40007ffe0ff */
[----:B------:R-:W2:Y:S01]  /*0b80*/  @P2 LDC.64 R10, c[0x0][0x228] ;  /* 0x00008a00ff0a2b82 */ /* 0x000ea20000000a00 */
[C---:B------:R-:W-:Y:S02]  /*0b90*/  @P2 SHF.L.U32 R63, R8.reuse, 0x1, RZ ;  /* 0x00000001083f2819 */ /* 0x040fe400000006ff */
[----:B------:R-:W-:Y:S02]  /*0ba0*/  @P2 SHF.L.U64.HI R8, R8, 0x1, R9 ;  /* 0x0000000108082819 */ /* 0x000fe40000010209 */
[----:B------:R-:W-:Y:S02]  /*0bb0*/  @P2 IADD3 R72, P0, R63, R72, RZ ;  /* 0x000000483f482210 */ /* 0x000fe40007f1e0ff */
[----:B------:R-:W-:Y:S02]  /*0bc0*/  @P6 MOV R9, R21 ;  /* 0x0000001500096202 */ /* 0x000fe40000000f00 */
[----:B------:R-:W-:-:S02]  /*0bd0*/  @P2 IADD3.X R73, R8, R73, RZ, P0, !PT ;  /* 0x0000004908492210 */ /* 0x000fc400007fe4ff */
[----:B--2---:R-:W-:-:S04]  /*0be0*/  @P2 IADD3 R62, P0, R63, R10, RZ ;  /* 0x0000000a3f3e2210 */ /* 0x004fc80007f1e0ff */
[----:B------:R-:W-:Y:S02]  /*0bf0*/  @P2 IADD3.X R63, R8, R11, RZ, P0, !PT ;  /* 0x0000000b083f2210 */ /* 0x000fe400007fe4ff */
[----:B------:R-:W2:Y:S01]  /*0c00*/  @P6 LDC.64 R10, c[0x0][0x288] ;  /* 0x0000a200ff0a6b82 */ /* 0x000ea20000000a00 */
[----:B------:R-:W-:-:S13]  /*0c10*/  LOP3.LUT P2, RZ, R7, 0x20, RZ, 0xc0, !PT ;  /* 0x0000002007ff7812 */ /* 0x000fda000784c0ff */
[----:B------:R-:W3:Y:S08]  /*0c20*/  @P2 LDC.64 R56, c[0x0][0x230] ;  /* 0x00008c00ff382b82 */ /* 0x000ef00000000a00 */
[----:B------:R-:W4:Y:S01]  /*0c30*/  @P2 LDC.64 R54, c[0x0][0x228] ;  /* 0x00008a00ff362b82 */ /* 0x000f220000000a00 */
[----:B--2---:R-:W-:-:S04]  /*0c40*/  @P6 IMAD R8, R121, R10, RZ ;  /* 0x0000000a79086224 */ /* 0x004fc800078e02ff */
[----:B------:R-:W-:Y:S01]  /*0c50*/  @P6 IMAD R11, R108, R11, R8 ;  /* 0x0000000b6c0b6224 */ /* 0x000fe200078e0208 */
[----:B------:R-:W-:-:S05]  /*0c60*/  @P6 MOV R8, R18 ;  /* 0x0000001200086202 */ /* 0x000fca0000000f00 */
[----:B------:R-:W-:-:S05]  /*0c70*/  @P6 IMAD.WIDE.U32 R8, R108, R10, R8 ;  /* 0x0000000a6c086225 */ /* 0x000fca00078e0008 */
[----:B------:R-:W-:Y:S02]  /*0c80*/  @P6 IADD3 R9, R9, R11, RZ ;  /* 0x0000000b09096210 */ /* 0x000fe40007ffe0ff */
[----:B------:R-:W2:Y:S01]  /*0c90*/  @P6 LDC.64 R10, c[0x0][0x228] ;  /* 0x00008a00ff0a6b82 */ /* 0x000ea20000000a00 */
[C---:B------:R-:W-:Y:S02]  /*0ca0*/  @P6 SHF.L.U32 R59, R8.reuse, 0x1, RZ ;  /* 0x00000001083b6819 */ /* 0x040fe400000006ff */
[----:B------:R-:W-:Y:S02]  /*0cb0*/  @P6 SHF.L.U64.HI R8, R8, 0x1, R9 ;  /* 0x0000000108086819 */ /* 0x000fe40000010209 */
[----:B0-----:R-:W-:-:S04]  /*0cc0*/  @P6 IADD3 R60, P0, R59, R60, RZ ;  /* 0x0000003c3b3c6210 */ /* 0x001fc80007f1e0ff */
[----:B------:R-:W-:Y:S02]  /*0cd0*/  @P6 IADD3.X R61, R8, R61, RZ, P0, !PT ;  /* 0x0000003d083d6210 */ /* 0x000fe400007fe4ff */
[----:B--2---:R-:W-:-:S04]  /*0ce0*/  @P6 IADD3 R58, P0, R59, R10, RZ ;  /* 0x0000000a3b3a6210 */ /* 0x004fc80007f1e0ff */
[----:B------:R-:W-:Y:S02]  /*0cf0*/  @P6 IADD3.X R59, R8, R11, RZ, P0, !PT ;  /* 0x0000000b083b6210 */ /* 0x000fe400007fe4ff */
[----:B------:R-:W0:Y:S01]  /*0d00*/  @P2 LDC.64 R8, c[0x0][0x288] ;  /* 0x0000a200ff082b82 */ /* 0x000e220000000a00 */
[----:B------:R-:W-:Y:S02]  /*0d10*/  @P2 MOV R11, R21 ;  /* 0x00000015000b2202 */ /* 0x000fe40000000f00 */
[----:B------:R-:W-:-:S13]  /*0d20*/  LOP3.LUT P6, RZ, R7, 0x2, RZ, 0xc0, !PT ;  /* 0x0000000207ff7812 */ /* 0x000fda00078cc0ff */
[----:B------:R-:W2:Y:S01]  /*0d30*/  @P6 LDC.64 R44, c[0x0][0x230] ;  /* 0x00008c00ff2c6b82 */ /* 0x000ea20000000a00 */
[----:B0-----:R-:W-:-:S07]  /*0d40*/  @P2 IMAD R10, R120, R8, RZ ;  /* 0x00000008780a2224 */ /* 0x001fce00078e02ff */
[----:B------:R-:W0:Y:S01]  /*0d50*/  @P6 LDC.64 R42, c[0x0][0x228] ;  /* 0x00008a00ff2a6b82 */ /* 0x000e220000000a00 */
[----:B------:R-:W-:Y:S01]  /*0d60*/  @P2 IMAD R13, R107, R9, R10 ;  /* 0x000000096b0d2224 */ /* 0x000fe200078e020a */
[----:B------:R-:W-:-:S05]  /*0d70*/  @P2 MOV R10, R18 ;  /* 0x00000012000a2202 */ /* 0x000fca0000000f00 */
[----:B------:R-:W-:-:S05]  /*0d80*/  @P2 IMAD.WIDE.U32 R8, R107, R8, R10 ;  /* 0x000000086b082225 */ /* 0x000fca00078e000a */
[----:B------:R-:W-:Y:S02]  /*0d90*/  @P2 IADD3 R11, R9, R13, RZ ;  /* 0x0000000d090b2210 */ /* 0x000fe40007ffe0ff */
[C---:B------:R-:W-:Y:S02]  /*0da0*/  @P2 SHF.L.U32 R9, R8.reuse, 0x1, RZ ;  /* 0x0000000108092819 */ /* 0x040fe400000006ff */
[----:B------:R-:W-:Y:S02]  /*0db0*/  @P2 SHF.L.U64.HI R8, R8, 0x1, R11 ;  /* 0x0000000108082819 */ /* 0x000fe4000001020b */
[----:B---3--:R-:W-:Y:S02]  /*0dc0*/  @P2 IADD3 R56, P0, R9, R56, RZ ;  /* 0x0000003809382210 */ /* 0x008fe40007f1e0ff */
[----:B------:R-:W-:Y:S02]  /*0dd0*/  @P1 MOV R11, R21 ;  /* 0x00000015000b1202 */ /* 0x000fe40000000f00 */
[----:B------:R-:W-:-:S02]  /*0de0*/  @P2 IADD3.X R57, R8, R57, RZ, P0, !PT ;  /* 0x0000003908392210 */ /* 0x000fc400007fe4ff */
[----:B----4-:R-:W-:-:S04]  /*0df0*/  @P2 IADD3 R54, P0, R9, R54, RZ ;  /* 0x0000003609362210 */ /* 0x010fc80007f1e0ff */
[----:B------:R-:W-:Y:S02]  /*0e00*/  @P2 IADD3.X R55, R8, R55, RZ, P0, !PT ;  /* 0x0000003708372210 */ /* 0x000fe400007fe4ff */
[----:B------:R-:W3:Y:S01]  /*0e10*/  @P1 LDC.64 R8, c[0x0][0x288] ;  /* 0x0000a200ff081b82 */ /* 0x000ee20000000a00 */
[----:B------:R-:W-:-:S13]  /*0e20*/  LOP3.LUT P2, RZ, R7, 0x8, RZ, 0xc0, !PT ;  /* 0x0000000807ff7812 */ /* 0x000fda000784c0ff */
[----:B------:R-:W4:Y:S08]  /*0e30*/  @P2 LDC.64 R16, c[0x0][0x230] ;  /* 0x00008c00ff102b82 */ /* 0x000f300000000a00 */
[----:B------:R-:W2:Y:S01]  /*0e40*/  @P2 LDC.64 R48, c[0x0][0x228] ;  /* 0x00008a00ff302b82 */ /* 0x000ea20000000a00 */
[----:B---3--:R-:W-:-:S04]  /*0e50*/  @P1 IMAD R10, R119, R8, RZ ;  /* 0x00000008770a1224 */ /* 0x008fc800078e02ff */
[----:B------:R-:W-:Y:S01]  /*0e60*/  @P1 IMAD R9, R106, R9, R10 ;  /* 0x000000096a091224 */ /* 0x000fe200078e020a */
[----:B------:R-:W-:-:S05]  /*0e70*/  @P1 MOV R10, R18 ;  /* 0x00000012000a1202 */ /* 0x000fca0000000f00 */
[----:B------:R-:W-:-:S05]  /*0e80*/  @P1 IMAD.WIDE.U32 R10, R106, R8, R10 ;  /* 0x000000086a0a1225 */ /* 0x000fca00078e000a */
[----:B------:R-:W-:Y:S02]  /*0e90*/  @P1 IADD3 R11, R11, R9, RZ ;  /* 0x000000090b0b1210 */ /* 0x000fe40007ffe0ff */
[C---:B------:R-:W-:Y:S02]  /*0ea0*/  @P1 SHF.L.U32 R9, R10.reuse, 0x1, RZ ;  /* 0x000000010a091819 */ /* 0x040fe400000006ff */
[----:B------:R-:W-:Y:S02]  /*0eb0*/  @P1 SHF.L.U64.HI R10, R10, 0x1, R11 ;  /* 0x000000010a0a1819 */ /* 0x000fe4000001020b */
[----:B------:R-:W-:Y:S02]  /*0ec0*/  @P1 IADD3 R52, P0, R9, R52, RZ ;  /* 0x0000003409341210 */ /* 0x000fe40007f1e0ff */
[----:B------:R-:W-:Y:S02]  /*0ed0*/  @P2 MOV R11, R21 ;  /* 0x00000015000b2202 */ /* 0x000fe40000000f00 */
[----:B------:R-:W-:-:S02]  /*0ee0*/  @P1 IADD3.X R53, R10, R53, RZ, P0, !PT ;  /* 0x000000350a351210 */ /* 0x000fc400007fe4ff */
[----:B-1----:R-:W-:Y:S02]  /*0ef0*/  @P1 IADD3 R50, P0, R9, R50, RZ ;  /* 0x0000003209321210 */ /* 0x002fe40007f1e0ff */
[----:B------:R-:W1:Y:S02]  /*0f00*/  @P2 LDC.64 R8, c[0x0][0x288] ;  /* 0x0000a200ff082b82 */ /* 0x000e640000000a00 */
[----:B------:R-:W-:Y:S02]  /*0f10*/  @P1 IADD3.X R51, R10, R51, RZ, P0, !PT ;  /* 0x000000330a331210 */ /* 0x000fe400007fe4ff */
[----:B------:R-:W-:-:S13]  /*0f20*/  LOP3.LUT P1, RZ, R7, 0x4, RZ, 0xc0, !PT ;  /* 0x0000000407ff7812 */ /* 0x000fda000782c0ff */
[----:B------:R-:W3:Y:S01]  /*0f30*/  @P1 LDC.64 R46, c[0x0][0x228] ;  /* 0x00008a00ff2e1b82 */ /* 0x000ee20000000a00 */
[----:B------:R-:W-:Y:S01]  /*0f40*/  @P1 MOV R13, R21 ;  /* 0x00000015000d1202 */ /* 0x000fe20000000f00 */
[----:B-1----:R-:W-:-:S04]  /*0f50*/  @P2 IMAD R10, R118, R8, RZ ;  /* 0x00000008760a2224 */ /* 0x002fc800078e02ff */
[----:B------:R-:W-:Y:S01]  /*0f60*/  @P2 IMAD R9, R105, R9, R10 ;  /* 0x0000000969092224 */ /* 0x000fe200078e020a */
[----:B------:R-:W-:-:S05]  /*0f70*/  @P2 MOV R10, R18 ;  /* 0x00000012000a2202 */ /* 0x000fca0000000f00 */
[----:B------:R-:W-:-:S05]  /*0f80*/  @P2 IMAD.WIDE.U32 R10, R105, R8, R10 ;  /* 0x00000008690a2225 */ /* 0x000fca00078e000a */
[----:B------:R-:W-:Y:S02]  /*0f90*/  @P2 IADD3 R11, R11, R9, RZ ;  /* 0x000000090b0b2210 */ /* 0x000fe40007ffe0ff */
[C---:B------:R-:W-:Y:S02]  /*0fa0*/  @P2 SHF.L.U32 R9, R10.reuse, 0x1, RZ ;  /* 0x000000010a092819 */ /* 0x040fe400000006ff */
[----:B------:R-:W-:Y:S02]  /*0fb0*/  @P2 SHF.L.U64.HI R10, R10, 0x1, R11 ;  /* 0x000000010a0a2819 */ /* 0x000fe4000001020b */
[----:B----4-:R-:W-:-:S04]  /*0fc0*/  @P2 IADD3 R16, P0, R9, R16, RZ ;  /* 0x0000001009102210 */ /* 0x010fc80007f1e0ff */
[C---:B------:R-:W-:Y:S02]  /*0fd0*/  @P2 IADD3.X R17, R10.reuse, R17, RZ, P0, !PT ;  /* 0x000000110a112210 */ /* 0x040fe400007fe4ff */
[----:B--2---:R-:W-:Y:S02]  /*0fe0*/  @P2 IADD3 R48, P0, R9, R48, RZ ;  /* 0x0000003009302210 */ /* 0x004fe40007f1e0ff */
[----:B------:R-:W1:Y:S02]  /*0ff0*/  @P1 LDC.64 R8, c[0x0][0x288] ;  /* 0x0000a200ff081b82 */ /* 0x000e640000000a00 */
[----:B------:R-:W-:Y:S02]  /*1000*/  @P2 IADD3.X R49, R10, R49, RZ, P0, !PT ;  /* 0x000000310a312210 */ /* 0x000fe400007fe4ff */
[----:B------:R-:W-:-:S04]  /*1010*/  ISETP.NE.AND P2, PT, R12, RZ, PT ;  /* 0x000000ff0c00720c */ /* 0x000fc80003f45270 */
[----:B------:R-:W2:Y:S09]  /*1020*/  @P1 LDC.64 R10, c[0x0][0x230] ;  /* 0x00008c00ff0a1b82 */ /* 0x000eb20000000a00 */
[----:B------:R-:W4:Y:S01]  /*1030*/  @P2 LDC.64 R30, c[0x0][0x230] ;  /* 0x00008c00ff1e2b82 */ /* 0x000f220000000a00 */
[----:B-1----:R-:W-:-:S07]  /*1040*/  @P1 IMAD R12, R117, R8, RZ ;  /* 0x00000008750c1224 */ /* 0x002fce00078e02ff */
[----:B------:R-:W1:Y:S01]  /*1050*/  @P2 LDC.64 R24, c[0x0][0x228] ;  /* 0x00008a00ff182b82 */ /* 0x000e620000000a00 */
[----:B------:R-:W-:Y:S01]  /*1060*/  @P1 IMAD R9, R104, R9, R12 ;  /* 0x0000000968091224 */ /* 0x000fe200078e020c */
[----:B------:R-:W-:-:S05]  /*1070*/  @P1 MOV R12, R18 ;  /* 0x00000012000c1202 */ /* 0x000fca0000000f00 */
[----:B------:R-:W-:-:S05]  /*1080*/  @P1 IMAD.WIDE.U32 R12, R104, R8, R12 ;  /* 0x00000008680c1225 */ /* 0x000fca00078e000c */
[----:B------:R-:W-:Y:S02]  /*1090*/  @P1 IADD3 R13, R13, R9, RZ ;  /* 0x000000090d0d1210 */ /* 0x000fe40007ffe0ff */
[C---:B------:R-:W-:Y:S02]  /*10a0*/  @P1 SHF.L.U32 R9, R12.reuse, 0x1, RZ ;  /* 0x000000010c091819 */ /* 0x040fe400000006ff */
[----:B------:R-:W-:Y:S02]  /*10b0*/  @P1 SHF.L.U64.HI R12, R12, 0x1, R13 ;  /* 0x000000010c0c1819 */ /* 0x000fe4000001020d */
[----:B--2---:R-:W-:Y:S02]  /*10c0*/  @P1 IADD3 R10, P0, R9, R10, RZ ;  /* 0x0000000a090a1210 */ /* 0x004fe40007f1e0ff */
[----:B------:R-:W-:Y:S02]  /*10d0*/  @P6 MOV R13, R21 ;  /* 0x00000015000d6202 */ /* 0x000fe40000000f00 */
[----:B------:R-:W-:-:S02]  /*10e0*/  @P1 IADD3.X R11, R12, R11, RZ, P0, !PT ;  /* 0x0000000b0c0b1210 */ /* 0x000fc400007fe4ff */
[----:B---3--:R-:W-:Y:S02]  /*10f0*/  @P1 IADD3 R46, P0, R9, R46, RZ ;  /* 0x0000002e092e1210 */ /* 0x008fe40007f1e0ff */
[----:B------:R-:W2:Y:S02]  /*1100*/  @P6 LDC.64 R8, c[0x0][0x288] ;  /* 0x0000a200ff086b82 */ /* 0x000ea40000000a00 */
[----:B------:R-:W-:Y:S02]  /*1110*/  @P1 IADD3.X R47, R12, R47, RZ, P0, !PT ;  /* 0x0000002f0c2f1210 */ /* 0x000fe400007fe4ff */
[----:B------:R-:W-:-:S13]  /*1120*/  ISETP.NE.AND P1, PT, R14, RZ, PT ;  /* 0x000000ff0e00720c */ /* 0x000fda0003f25270 */
[----:B------:R-:W3:Y:S01]  /*1130*/  @P1 LDC.64 R26, c[0x0][0x230] ;  /* 0x00008c00ff1a1b82 */ /* 0x000ee20000000a00 */
[----:B--2---:R-:W-:-:S07]  /*1140*/  @P6 IMAD R12, R116, R8, RZ ;  /* 0x00000008740c6224 */ /* 0x004fce00078e02ff */
[----:B------:R-:W2:Y:S01]  /*1150*/  @P1 LDC.64 R28, c[0x0][0x228] ;  /* 0x00008a00ff1c1b82 */ /* 0x000ea20000000a00 */
[----:B------:R-:W-:Y:S01]  /*1160*/  @P6 IMAD R9, R103, R9, R12 ;  /* 0x0000000967096224 */ /* 0x000fe200078e020c */
[----:B------:R-:W-:-:S05]  /*1170*/  @P6 MOV R12, R18 ;  /* 0x00000012000c6202 */ /* 0x000fca0000000f00 */
[----:B------:R-:W-:-:S05]  /*1180*/  @P6 IMAD.WIDE.U32 R12, R103, R8, R12 ;  /* 0x00000008670c6225 */ /* 0x000fca00078e000c */
[----:B------:R-:W-:Y:S02]  /*1190*/  @P6 IADD3 R13, R13, R9, RZ ;  /* 0x000000090d0d6210 */ /* 0x000fe40007ffe0ff */
[C---:B------:R-:W-:Y:S02]  /*11a0*/  @P6 SHF.L.U32 R9, R12.reuse, 0x1, RZ ;  /* 0x000000010c096819 */ /* 0x040fe400000006ff */
[----:B------:R-:W-:Y:S02]  /*11b0*/  @P6 SHF.L.U64.HI R12, R12, 0x1, R13 ;  /* 0x000000010c0c6819 */ /* 0x000fe4000001020d */
[----:B------:R-:W-:-:S04]  /*11c0*/  @P6 IADD3 R44, P0, R9, R44, RZ ;  /* 0x0000002c092c6210 */ /* 0x000fc80007f1e0ff */
[C---:B------:R-:W-:Y:S02]  /*11d0*/  @P6 IADD3.X R45, R12.reuse, R45, RZ, P0, !PT ;  /* 0x0000002d0c2d6210 */ /* 0x040fe400007fe4ff */
[----:B0-----:R-:W-:Y:S02]  /*11e0*/  @P6 IADD3 R42, P0, R9, R42, RZ ;  /* 0x0000002a092a6210 */ /* 0x001fe40007f1e0ff */
[----:B------:R-:W0:Y:S02]  /*11f0*/  @P5 LDC.64 R8, c[0x0][0x288] ;  /* 0x0000a200ff085b82 */ /* 0x000e240000000a00 */
[----:B------:R-:W-:-:S06]  /*1200*/  @P6 IADD3.X R43, R12, R43, RZ, P0, !PT ;  /* 0x0000002b0c2b6210 */ /* 0x000fcc00007fe4ff */
[----:B------:R-:W4:Y:S01]  /*1210*/  @P5 LDC.64 R12, c[0x0][0x230] ;  /* 0x00008c00ff0c5b82 */ /* 0x000f220000000a00 */
[----:B0-----:R-:W-:-:S04]  /*1220*/  @P5 IMAD R14, R115, R8, RZ ;  /* 0x00000008730e5224 */ /* 0x001fc800078e02ff */
[----:B------:R-:W-:Y:S01]  /*1230*/  @P5 IMAD R9, R102, R9, R14 ;  /* 0x0000000966095224 */ /* 0x000fe200078e020e */
[----:B------:R-:W-:-:S05]  /*1240*/  @P5 MOV R14, R18 ;  /* 0x00000012000e5202 */ /* 0x000fca0000000f00 */
[----:B------:R-:W-:-:S05]  /*1250*/  @P5 IMAD.WIDE.U32 R14, R102, R8, R14 ;  /* 0x00000008660e5225 */ /* 0x000fca00078e000e */
[----:B------:R-:W-:Y:S02]  /*1260*/  @P5 IADD3 R15, R15, R9, RZ ;  /* 0x000000090f0f5210 */ /* 0x000fe40007ffe0ff */
[C---:B------:R-:W-:Y:S02]  /*1270*/  @P5 SHF.L.U32 R9, R14.reuse, 0x1, RZ ;  /* 0x000000010e095819 */ /* 0x040fe400000006ff */
[----:B------:R-:W-:Y:S02]  /*1280*/  @P5 SHF.L.U64.HI R14, R14, 0x1, R15 ;  /* 0x000000010e0e5819 */ /* 0x000fe4000001020f */
[----:B----4-:R-:W-:Y:S02]  /*1290*/  @P5 IADD3 R12, P0, R9, R12, RZ ;  /* 0x0000000c090c5210 */ /* 0x010fe40007f1e0ff */
[----:B------:R-:W-:Y:S02]  /*12a0*/  @P4 MOV R15, R21 ;  /* 0x00000015000f4202 */ /* 0x000fe40000000f00 */
[----:B------:R-:W-:-:S02]  /*12b0*/  @P5 IADD3.X R13, R14, R13, RZ, P0, !PT ;  /* 0x0000000d0e0d5210 */ /* 0x000fc400007fe4ff */
[----:B------:R-:W-:Y:S02]  /*12c0*/  @P5 IADD3 R40, P0, R9, R40, RZ ;  /* 0x0000002809285210 */ /* 0x000fe40007f1e0ff */
[----:B------:R-:W0:Y:S02]  /*12d0*/  @P4 LDC.64 R8, c[0x0][0x288] ;  /* 0x0000a200ff084b82 */ /* 0x000e240000000a00 */
[----:B------:R-:W-:Y:S02]  /*12e0*/  @P5 IADD3.X R41, R14, R41, RZ, P0, !PT ;  /* 0x000000290e295210 */ /* 0x000fe400007fe4ff */
[----:B------:R-:W-:Y:S02]  /*12f0*/  CS2R R84, SRZ ;  /* 0x0000000000547805 */ /* 0x000fe4000001ff00 */
[----:B------:R-:W-:Y:S02]  /*1300*/  MOV R70, RZ ;  /* 0x000000ff00467202 */ /* 0x000fe40000000f00 */
[----:B------:R-:W-:-:S02]  /*1310*/  CS2R R82, SRZ ;  /* 0x0000000000527805 */ /* 0x000fc4000001ff00 */
[----:B------:R-:W-:-:S04]  /*1320*/  LOP3.LUT P5, RZ, R7, 0x8, RZ, 0xc0, !PT ;  /* 0x0000000807ff7812 */ /* 0x000fc800078ac0ff */
[----:B------:R-:W-:Y:S02]  /*1330*/  P2R R74, PR, RZ, 0x20 ;  /* 0x00000020ff4a7803 */ /* 0x000fe40000000000 */
[----:B------:R-:W-:-:S04]  /*1340*/  LOP3.LUT P5, RZ, R7, 0x10, RZ, 0xc0, !PT ;  /* 0x0000001007ff7812 */ /* 0x000fc800078ac0ff */
[----:B------:R-:W-:Y:S02]  /*1350*/  P2R R75, PR, RZ, 0x20 ;  /* 0x00000020ff4b7803 */ /* 0x000fe40000000000 */
[----:B------:R-:W-:-:S04]  /*1360*/  LOP3.LUT P5, RZ, R7, 0x20, RZ, 0xc0, !PT ;  /* 0x0000002007ff7812 */ /* 0x000fc800078ac0ff */
[----:B------:R-:W-:Y:S01]  /*1370*/  P2R R76, PR, RZ, 0x20 ;  /* 0x00000020ff4c7803 */ /* 0x000fe20000000000 */
[----:B0-----:R-:W-:Y:S01]  /*1380*/  @P4 IMAD R14, R114, R8, RZ ;  /* 0x00000008720e4224 */ /* 0x001fe200078e02ff */
[----:B------:R-:W-:-:S03]  /*1390*/  LOP3.LUT P5, RZ, R7, 0x40, RZ, 0xc0, !PT ;  /* 0x0000004007ff7812 */ /* 0x000fc600078ac0ff */
[----:B------:R-:W-:Y:S01]  /*13a0*/  @P4 IMAD R9, R101, R9, R14 ;  /* 0x0000000965094224 */ /* 0x000fe200078e020e */
[----:B------:R-:W-:Y:S02]  /*13b0*/  @P4 MOV R14, R18 ;  /* 0x00000012000e4202 */ /* 0x000fe40000000f00 */
[----:B------:R-:W-:Y:S02]  /*13c0*/  P2R R77, PR, RZ, 0x20 ;  /* 0x00000020ff4d7803 */ /* 0x000fe40000000000 */
[----:B------:R-:W-:Y:S01]  /*13d0*/  LOP3.LUT P5, RZ, R7, 0x80, RZ, 0xc0, !PT ;  /* 0x0000008007ff7812 */ /* 0x000fe200078ac0ff */
[----:B------:R-:W-:-:S05]  /*13e0*/  @P4 IMAD.WIDE.U32 R14, R101, R8, R14 ;  /* 0x00000008650e4225 */ /* 0x000fca00078e000e */
[----:B------:R-:W-:Y:S02]  /*13f0*/  @P4 IADD3 R15, R15, R9, RZ ;  /* 0x000000090f0f4210 */ /* 0x000fe40007ffe0ff */
[C---:B------:R-:W-:Y:S02]  /*1400*/  @P4 SHF.L.U32 R9, R14.reuse, 0x1, RZ ;  /* 0x000000010e094819 */ /* 0x040fe400000006ff */
[----:B------:R-:W-:Y:S02]  /*1410*/  @P4 SHF.L.U64.HI R14, R14, 0x1, R15 ;  /* 0x000000010e0e4819 */ /* 0x000fe4000001020f */
[----:B------:R-:W-:Y:S01]  /*1420*/  @P4 IADD3 R38, P0, R9, R38, RZ ;  /* 0x0000002609264210 */ /* 0x000fe20007f1e0ff */
[----:B------:R-:W5:Y:S03]  /*1430*/  @P5 LDG.E R82, desc[UR8][R62.64] ;  /* 0x000000083e525981 */ /* 0x000f66000c1e1900 */
[----:B------:R-:W-:-:S02]  /*1440*/  @P4 IADD3.X R39, R14, R39, RZ, P0, !PT ;  /* 0x000000270e274210 */ /* 0x000fc400007fe4ff */
[----:B------:R-:W-:Y:S02]  /*1450*/  @P4 IADD3 R34, P0, R9, R34, RZ ;  /* 0x0000002209224210 */ /* 0x000fe40007f1e0ff */
        /* <DEDUP_REMOVED lines=15> */
[----:B------:R-:W-:Y:S01]  /*1550*/  @P3 IADD3.X R33, R22, R33, RZ, P0, !PT ;  /* 0x0000002116213210 */ /* 0x000fe200007fe4ff */
[----:B0-----:R-:W-:-:S04]  /*1560*/  @P2 IMAD R22, R112, R8, RZ ;  /* 0x0000000870162224 */ /* 0x001fc800078e02ff */
        /* <DEDUP_REMOVED lines=10> */
[----:B------:R-:W0:Y:S02]  /*1610*/  @P1 LDC.64 R8, c[0x0][0x288] ;  /* 0x0000a200ff081b82 */ /* 0x000e240000000a00 */
[----:B------:R-:W-:Y:S01]  /*1620*/  @P2 IADD3.X R25, R22, R25, RZ, P0, !PT ;  /* 0x0000001916192210 */ /* 0x000fe200007fe4ff */
[----:B0-----:R-:W-:-:S04]  /*1630*/  @P1 IMAD R22, R111, R8, RZ ;  /* 0x000000086f161224 */ /* 0x001fc800078e02ff */
[----:B------:R-:W-:Y:S01]  /*1640*/  @P1 IMAD R9, R98, R9, R22 ;  /* 0x0000000962091224 */ /* 0x000fe200078e0216 */
[----:B------:R-:W-:-:S05]  /*1650*/  @P1 MOV R22, R18 ;  /* 0x0000001200161202 */ /* 0x000fca0000000f00 */
[----:B------:R-:W-:Y:S01]  /*1660*/  @P1 IMAD.WIDE.U32 R22, R98, R8, R22 ;  /* 0x0000000862161225 */ /* 0x000fe200078e0016 */
[----:B------:R-:W-:-:S04]  /*1670*/  SHF.R.U32.HI R8, RZ, 0x1, R2 ;  /* 0x00000001ff087819 */ /* 0x000fc80000011602 */
[----:B------:R-:W-:Y:S02]  /*1680*/  @P1 IADD3 R23, R23, R9, RZ ;  /* 0x0000000917171210 */ /* 0x000fe40007ffe0ff */
[C---:B------:R-:W-:Y:S02]  /*1690*/  @P1 SHF.L.U32 R9, R22.reuse, 0x1, RZ ;  /* 0x0000000116091819 */ /* 0x040fe400000006ff */
[----:B------:R-:W-:Y:S02]  /*16a0*/  @P1 SHF.L.U64.HI R22, R22, 0x1, R23 ;  /* 0x0000000116161819 */ /* 0x000fe40000010217 */
[----:B------:R-:W0:Y:S01]  /*16b0*/  LDC R23, c[0x0][0x2ac] ;  /* 0x0000ab00ff177b82 */ /* 0x000e220000000800 */
[----:B---3--:R-:W-:-:S04]  /*16c0*/  @P1 IADD3 R26, P0, R9, R26, RZ ;  /* 0x0000001a091a1210 */ /* 0x008fc80007f1e0ff */
[----:B------:R-:W-:Y:S02]  /*16d0*/  @P1 IADD3.X R27, R22, R27, RZ, P0, !PT ;  /* 0x0000001b161b1210 */ /* 0x000fe400007fe4ff */
[----:B--2---:R-:W-:Y:S01]  /*16e0*/  @P1 IADD3 R28, P0, R9, R28, RZ ;  /* 0x0000001c091c1210 */ /* 0x004fe20007f1e0ff */
[----:B------:R-:W-:-:S03]  /*16f0*/  IMAD.WIDE.U32 R8, R8, -0x6db6db6d, RZ ;  /* 0x9249249308087825 */ /* 0x000fc600078e00ff */
[----:B------:R-:W-:Y:S02]  /*1700*/  @P1 IADD3.X R29, R22, R29, RZ, P0, !PT ;  /* 0x0000001d161d1210 */ /* 0x000fe400007fe4ff */
[----:B------:R-:W-:-:S05]  /*1710*/  SHF.R.U32.HI R8, RZ, 0x2, R9 ;  /* 0x00000002ff087819 */ /* 0x000fca0000011609 */
[----:B0-----:R-:W-:-:S05]  /*1720*/  IMAD R66, R23, UR7, R8 ;  /* 0x0000000717427c24 */ /* 0x001fca000f8e0208 */
[----:B------:R-:W-:-:S04]  /*1730*/  IADD3 R8, R66, 0x180, RZ ;  /* 0x0000018042087810 */ /* 0x000fc80007ffe0ff */
[----:B------:R-:W-:Y:S02]  /*1740*/  SHF.R.S32.HI R9, RZ, 0x1f, R8 ;  /* 0x0000001fff097819 */ /* 0x000fe40000011408 */
[----:B------:R-:W-:-:S04]  /*1750*/  ISETP.GE.U32.AND P0, PT, R8, UR12, PT ;  /* 0x0000000c08007c0c */ /* 0x000fc8000bf06070 */
        /* <DEDUP_REMOVED lines=14> */
[----:B------:R-:W-:-:S05]  /*1840*/  @P0 IADD3.X R9, R64, R9, RZ, P6, !PT ;  /* 0x0000000940090210 */ /* 0x000fca00037fe4ff */
[----:B------:R-:W5:Y:S01]  /*1850*/  @P0 LDG.E R69, desc[UR8][R8.64] ;  /* 0x0000000808450981 */ /* 0x000f62000c1e1900 */
[----:B0-----:R-:W-:-:S04]  /*1860*/  @P0 IADD3 R22, P6, R65, R22, RZ ;  /* 0x0000001641160210 */ /* 0x001fc80007fde0ff */
[----:B------:R-:W-:Y:S02]  /*1870*/  @P0 IADD3.X R23, R64, R23, RZ, P6, !PT ;  /* 0x0000001740170210 */ /* 0x000fe400037fe4ff */
[----:B------:R-:W-:-:S03]  /*1880*/  IADD3 R64, R66, 0x1a0, RZ ;  /* 0x000001a042407810 */ /* 0x000fc60007ffe0ff */
[----:B------:R0:W5:Y:S01]  /*1890*/  @P0 LDG.E R86, desc[UR8][R22.64] ;  /* 0x0000000816560981 */ /* 0x000162000c1e1900 */
[----:B------:R-:W-:Y:S02]  /*18a0*/  SHF.R.S32.HI R65, RZ, 0x1f, R64 ;  /* 0x0000001fff417819 */ /* 0x000fe40000011440 */
[----:B------:R-:W-:-:S04]  /*18b0*/  ISETP.GE.U32.AND P0, PT, R64, UR12, PT ;  /* 0x0000000c40007c0c */ /* 0x000fc8000bf06070 */
[----:B------:R-:W-:-:S04]  /*18c0*/  ISETP.GE.AND.EX P0, PT, R65, UR13, PT, P0 ;  /* 0x0000000d41007c0c */ /* 0x000fc8000bf06300 */
[----:B------:R-:W-:-:S13]  /*18d0*/  ISETP.LT.U32.AND P0, PT, R2, 0x1c0, !P0 ;  /* 0x000001c00200780c */ /* 0x000fda0004701070 */
[----:B0-----:R-:W0:Y:S01]  /*18e0*/  @P0 LDC.64 R22, c[0x0][0x288] ;  /* 0x0000a200ff160b82 */ /* 0x001e220000000a00 */
        /* <DEDUP_REMOVED lines=34> */
[----:B------:R-:W-:Y:S02]  /*1b10*/  MOV R67, RZ ;  /* 0x000000ff00437202 */ /* 0x000fe40000000f00 */
[----:B------:R-:W-:-:S04]  /*1b20*/  IADD3 R66, R66, 0x1e0, RZ ;  /* 0x000001e042427810 */ /* 0x000fc80007ffe0ff */
[----:B------:R-:W5:Y:S01]  /*1b30*/  @P0 LDG.E R67, desc[UR8][R8.64] ;  /* 0x0000000808430981 */ /* 0x000f62000c1e1900 */
[----:B0-----:R-:W-:-:S04]  /*1b40*/  @P0 IADD3 R22, P6, R65, R22, RZ ;  /* 0x0000001641160210 */ /* 0x001fc80007fde0ff */
[----:B------:R-:W-:Y:S02]  /*1b50*/  @P0 IADD3.X R23, R64, R23, RZ, P6, !PT ;  /* 0x0000001740170210 */ /* 0x000fe400037fe4ff */
[----:B------:R-:W-:-:S03]  /*1b60*/  SHF.R.S32.HI R64, RZ, 0x1f, R66 ;  /* 0x0000001fff407819 */ /* 0x000fc60000011442 */
[----:B------:R0:W5:Y:S01]  /*1b70*/  @P0 LDG.E R84, desc[UR8][R22.64] ;  /* 0x0000000816540981 */ /* 0x000162000c1e1900 */
        /* <DEDUP_REMOVED lines=18> */
[----:B------:R-:W-:-:S05]  /*1ca0*/  @P0 IADD3.X R23, R64, R23, RZ, P6, !PT ;  /* 0x0000001740170210 */ /* 0x000fca00037fe4ff */
[----:B------:R0:W5:Y:S02]  /*1cb0*/  @P0 LDG.E R83, desc[UR8][R22.64] ;  /* 0x0000000816530981 */ /* 0x000164000c1e1900 */
[----:B0-----:R-:W0:Y:S02]  /*1cc0*/  LDC.64 R22, c[0x0][0x248] ;  /* 0x00009200ff167b82 */ /* 0x001e240000000a00 */
[----:B0-----:R-:W-:-:S06]  /*1cd0*/  IMAD.WIDE R22, R6, 0x8, R22 ;  /* 0x0000000806167825 */ /* 0x001fcc00078e0216 */
[----:B------:R-:W2:Y:S01]  /*1ce0*/  LDG.E.64 R22, desc[UR8][R22.64] ;  /* 0x0000000816167981 */ /* 0x000ea2000c1e1b00 */
[----:B------:R-:W-:Y:S02]  /*1cf0*/  MOV R8, 0x3f800000 ;  /* 0x3f80000000087802 */ /* 0x000fe40000000f00 */
[----:B------:R-:W-:Y:S02]  /*1d00*/  CS2R R80, SRZ ;  /* 0x0000000000507805 */ /* 0x000fe4000001ff00 */
[----:B------:R-:W-:Y:S02]  /*1d10*/  MOV R66, RZ ;  /* 0x000000ff00427202 */ /* 0x000fe40000000f00 */
[----:B------:R-:W-:Y:S02]  /*1d20*/  CS2R R78, SRZ ;  /* 0x00000000004e7805 */ /* 0x000fe4000001ff00 */
[----:B------:R-:W-:Y:S02]  /*1d30*/  MOV R9, RZ ;  /* 0x000000ff00097202 */ /* 0x000fe40000000f00 */
[----:B------:R-:W-:Y:S01]  /*1d40*/  LOP3.LUT P6, RZ, R7, 0x2, RZ, 0xc0, !PT ;  /* 0x0000000207ff7812 */ /* 0x000fe200078cc0ff */
[----:B--2---:R-:W-:-:S05]  /*1d50*/  FFMA.FTZ R65, -R22, R22, R23 ;  /* 0x0000001616417223 */ /* 0x004fca0000010117 */
[----:B------:R-:W-:-:S13]  /*1d60*/  FSETP.GTU.FTZ.AND P0, PT, R65, RZ, PT ;  /* 0x000000ff4100720b */ /* 0x000fda0003f1c000 */
[----:B------:R-:W0:Y:S02]  /*1d70*/  @P0 LDC R64, c[0x0][0x250] ;  /* 0x00009400ff400b82 */ /* 0x000e240000000800 */
[----:B0-----:R-:W-:-:S04]  /*1d80*/  @P0 FADD.FTZ R64, R65, R64 ;  /* 0x0000004041400221 */ /* 0x001fc80000010000 */
[----:B------:R0:W1:Y:S02]  /*1d90*/  @P0 MUFU.RSQ R8, R64 ;  /* 0x0000004000080308 */ /* 0x0000640000001400 */
[----:B0-----:R-:W-:-:S06]  /*1da0*/  CS2R R64, SRZ ;  /* 0x0000000000407805 */ /* 0x001fcc000001ff00 */
[----:B------:R-:W5:Y:S01]  /*1db0*/  @P5 LDG.E R65, desc[UR8][R72.64] ;  /* 0x0000000848415981 */ /* 0x000f62000c1e1900 */
[----:B------:R-:W-:Y:S02]  /*1dc0*/  ISETP.NE.AND P5, PT, R77, RZ, PT ;  /* 0x000000ff4d00720c */ /* 0x000fe40003fa5270 */
[----:B------:R-:W-:-:S11]  /*1dd0*/  MOV R23, RZ ;  /* 0x000000ff00177202 */ /* 0x000fd60000000f00 */
[----:B------:R-:W5:Y:S04]  /*1de0*/  @P5 LDG.E R66, desc[UR8][R60.64] ;  /* 0x000000083c425981 */ /* 0x000f68000c1e1900 */
[----:B------:R-:W5:Y:S01]  /*1df0*/  @P5 LDG.E R81, desc[UR8][R58.64] ;  /* 0x000000083a515981 */ /* 0x000f62000c1e1900 */
[----:B------:R-:W-:-:S13]  /*1e00*/  ISETP.NE.AND P5, PT, R76, RZ, PT ;  /* 0x000000ff4c00720c */ /* 0x000fda0003fa5270 */
[----:B------:R-:W5:Y:S04]  /*1e10*/  @P5 LDG.E R23, desc[UR8][R56.64] ;  /* 0x0000000838175981 */ /* 0x000f68000c1e1900 */
[----:B------:R-:W5:Y:S01]  /*1e20*/  @P5 LDG.E R80, desc[UR8][R54.64] ;  /* 0x0000000836505981 */ /* 0x000f62000c1e1900 */
[----:B------:R-:W-:Y:S02]  /*1e30*/  ISETP.NE.AND P5, PT, R75, RZ, PT ;  /* 0x000000ff4b00720c */ /* 0x000fe40003fa5270 */
[----:B------:R-:W-:-:S11]  /*1e40*/  LOP3.LUT P0, RZ, R7, 0x4, RZ, 0xc0, !PT ;  /* 0x0000000407ff7812 */ /* 0x000fd6000780c0ff */
[----:B------:R-:W5:Y:S04]  /*1e50*/  @P5 LDG.E R64, desc[UR8][R52.64] ;  /* 0x0000000834405981 */ /* 0x000f68000c1e1900 */
[----:B------:R-:W5:Y:S01]  /*1e60*/  @P5 LDG.E R79, desc[UR8][R50.64] ;  /* 0x00000008324f5981 */ /* 0x000f62000c1e1900 */
[----:B------:R-:W-:-:S13]  /*1e70*/  ISETP.NE.AND P5, PT, R74, RZ, PT ;  /* 0x000000ff4a00720c */ /* 0x000fda0003fa5270 */
[----:B------:R0:W5:Y:S04]  /*1e80*/  @P5 LDG.E R9, desc[UR8][R16.64] ;  /* 0x0000000810095981 */ /* 0x000168000c1e1900 */
[----:B------:R-:W5:Y:S01]  /*1e90*/  @P5 LDG.E R78, desc[UR8][R48.64] ;  /* 0x00000008304e5981 */ /* 0x000f62000c1e1900 */
[----:B------:R-:W-:Y:S02]  /*1ea0*/  ISETP.NE.AND P5, PT, R71, RZ, PT ;  /* 0x000000ff4700720c */ /* 0x000fe40003fa5270 */
[----:B0-----:R-:W-:-:S06]  /*1eb0*/  MOV R17, RZ ;  /* 0x000000ff00117202 */ /* 0x001fcc0000000f00 */
[----:B------:R0:W5:Y:S02]  /*1ec0*/  @P0 LDG.E R17, desc[UR8][R10.64] ;  /* 0x000000080a110981 */ /* 0x000164000c1e1900 */
[----:B0-----:R-:W-:-:S06]  /*1ed0*/  CS2R R10, SRZ ;  /* 0x00000000000a7805 */ /* 0x001fcc000001ff00 */
[----:B------:R0:W5:Y:S01]  /*1ee0*/  @P5 LDG.E R11, desc[UR8][R12.64] ;  /* 0x000000080c0b5981 */ /* 0x000162000c1e1900 */
[----:B------:R-:W-:Y:S02]  /*1ef0*/  CS2R R76, SRZ ;  /* 0x00000000004c7805 */ /* 0x000fe4000001ff00 */
[----:B------:R-:W-:Y:S02]  /*1f00*/  CS2R R74, SRZ ;  /* 0x00000000004a7805 */ /* 0x000fe4000001ff00 */
[----:B------:R-:W-:Y:S02]  /*1f10*/  CS2R R72, SRZ ;  /* 0x0000000000487805 */ /* 0x000fe4000001ff00 */
[----:B------:R-:W-:Y:S01]  /*1f20*/  MOV R71, RZ ;  /* 0x000000ff00477202 */ /* 0x000fe20000000f00 */
[----:B------:R-:W5:Y:S04]  /*1f30*/  @P6 LDG.E R10, desc[UR8][R44.64] ;  /* 0x000000082c0a6981 */ /* 0x000f68000c1e1900 */
[----:B------:R-:W5:Y:S01]  /*1f40*/  @P6 LDG.E R76, desc[UR8][R42.64] ;  /* 0x000000082a4c6981 */ /* 0x000f62000c1e1900 */
[----:B0-----:R-:W-:-:S03]  /*1f50*/  CS2R R12, SRZ ;  /* 0x00000000000c7805 */ /* 0x001fc6000001ff00 */
[----:B------:R-:W5:Y:S04]  /*1f60*/  @P5 LDG.E R75, desc[UR8][R40.64] ;  /* 0x00000008284b5981 */ /* 0x000f68000c1e1900 */
[----:B------:R0:W5:Y:S04]  /*1f70*/  @P3 LDG.E R13, desc[UR8][R14.64] ;  /* 0x000000080e0d3981 */ /* 0x000168000c1e1900 */
[----:B------:R-:W5:Y:S04]  /*1f80*/  @P4 LDG.E R12, desc[UR8][R38.64] ;  /* 0x00000008260c4981 */ /* 0x000f68000c1e1900 */
[----:B------:R-:W5:Y:S01]  /*1f90*/  @P4 LDG.E R74, desc[UR8][R34.64] ;  /* 0x00000008224a4981 */ /* 0x000f62000c1e1900 */
[----:B0-----:R-:W-:-:S03]  /*1fa0*/  CS2R R14, SRZ ;  /* 0x00000000000e7805 */ /* 0x001fc6000001ff00 */
[----:B------:R-:W5:Y:S04]  /*1fb0*/  @P3 LDG.E R73, desc[UR8][R32.64] ;  /* 0x0000000820493981 */ /* 0x000f68000c1e1900 */
[----:B------:R-:W5:Y:S04]  /*1fc0*/  @P2 LDG.E R14, desc[UR8][R30.64] ;  /* 0x000000081e0e2981 */ /* 0x000f68000c1e1900 */
[----:B------:R-:W5:Y:S04]  /*1fd0*/  @P1 LDG.E R71, desc[UR8][R28.64] ;  /* 0x000000081c471981 */ /* 0x000f68000c1e1900 */
[----:B------:R-:W5:Y:S01]  /*1fe0*/  @P0 LDG.E R77, desc[UR8][R46.64] ;  /* 0x000000082e4d0981 */ /* 0x000f62000c1e1900 */
[----:B------:R-:W-:Y:S01]  /*1ff0*/  ISETP.GT.U32.AND P0, PT, R2, 0x1bf, PT ;  /* 0x000001bf0200780c */ /* 0x000fe20003f04070 */
[----:B------:R-:W-:Y:S02]  /*2000*/  BSSY B0, `(.L_x_808) ;  /* 0x0000010000007945 */ /* 0x000fe40003800000 */
[----:B------:R0:W5:Y:S04]  /*2010*/  @P2 LDG.E R72, desc[UR8][R24.64] ;  /* 0x0000000818482981 */ /* 0x000168000c1e1900 */
[----:B------:R2:W5:Y:S01]  /*2020*/  @P1 LDG.E R15, desc[UR8][R26.64] ;  /* 0x000000081a0f1981 */ /* 0x000562000c1e1900 */
[----:B0-----:R-:W-:-:S02]  /*2030*/  CS2R R24, SRZ ;  /* 0x0000000000187805 */ /* 0x001fc4000001ff00 */
[----:B--2---:R-:W-:-:S03]  /*2040*/  CS2R R26, SRZ ;  /* 0x00000000001a7805 */ /* 0x004fc6000001ff00 */
[----:B-1----:R-:W-:Y:S05]  /*2050*/  @P0 BRA `(.L_x_809) ;  /* 0x0000000000280947 */ /* 0x002fea0003800000 */
[----:B------:R-:W-:Y:S02]  /*2060*/  ISETP.NE.AND P0, PT, RZ, UR10, PT ;  /* 0x0000000aff007c0c */ /* 0x000fe4000bf05270 */
[----:B------:R-:W-:-:S04]  /*2070*/  IADD3 R37, R88, R37, RZ ;  /* 0x0000002558257210 */ /* 0x000fc80007ffe0ff */
[----:B------:R-:W-:-:S07]  /*2080*/  SHF.R.S32.HI R16, RZ, 0x1f, R37 ;  /* 0x0000001fff107819 */ /* 0x000fce0000011425 */
[----:B------:R-:W0:Y:S02]  /*2090*/  @P0 LDC.64 R24, c[0x0][0x240] ;  /* 0x00009000ff180b82 */ /* 0x000e240000000a00 */
[----:B0-----:R-:W-:-:S04]  /*20a0*/  @P0 LEA R24, P6, R37, R24, 0x2 ;  /* 0x0000001825180211 */ /* 0x001fc800078c10ff */
[----:B------:R-:W-:-:S05]  /*20b0*/  @P0 LEA.HI.X R25, R37, R25, R16, 0x2, P6 ;  /* 0x0000001925190211 */ /* 0x000fca00030f1410 */
[----:B------:R0:W5:Y:S02]  /*20c0*/  @P0 LDG.E.64 R26, desc[UR8][R24.64] ;  /* 0x00000008181a0981 */ /* 0x000164000c1e1b00 */
[----:B0-----:R-:W0:Y:S02]  /*20d0*/  LDC.64 R24, c[0x0][0x238] ;  /* 0x00008e00ff187b82 */ /* 0x001e240000000a00 */
[----:B0-----:R-:W-:-:S06]  /*20e0*/  IMAD.WIDE R24, R37, 0x4, R24 ;  /* 0x0000000425187825 */ /* 0x001fcc00078e0218 */
[----:B------:R-:W5:Y:S02]  /*20f0*/  LDG.E.64 R24, desc[UR8][R24.64] ;  /* 0x0000000818187981 */ /* 0x000f64000c1e1b00 */
.L_x_809:
[----:B------:R-:W-:Y:S05]  /*2100*/  BSYNC B0 ;  /* 0x0000000000007941 */ /* 0x000fea0003800000 */
.L_x_808:
        /* <DEDUP_REMOVED lines=12> */
[--C-:B------:R-:W-:Y:S02]  /*21d0*/  HADD2.F32 R31, -RZ, R81.reuse.H0_H0 ;  /* 0x20000051ff1f7230 */ /* 0x100fe40000004100 */
[-C--:B------:R-:W-:Y:S01]  /*21e0*/  FMUL.FTZ R29, R29, R8.reuse ;  /* 0x000000081d1d7220 */ /* 0x080fe20000410000 */
[----:B------:R-:W-:Y:S02]  /*21f0*/  HADD2.F32 R30, -RZ, R81.H1_H1 ;  /* 0x30000051ff1e7230 */ /* 0x000fe40000004100 */
[----:B------:R-:W-:Y:S01]  /*2200*/  FMUL.FTZ R16, R35, R8 ;  /* 0x0000000823107220 */ /* 0x000fe20000410000 */
        /* <DEDUP_REMOVED lines=20> */
.L_x_810:
        /* <DEDUP_REMOVED lines=26> */
.L_x_811:
[----:B------:R-:W-:Y:S01]  /*24f0*/  FFMA.FTZ R39, R16, R34, R29 ;  /* 0x0000002210277223 */ /* 0x000fe2000001001d */
[----:B------:R-:W-:Y:S01]  /*2500*/  FMUL.FTZ R40, R31, R24 ;  /* 0x000000181f287220 */ /* 0x000fe20000410000 */
[----:B------:R-:W-:Y:S01]  /*2510*/  FADD.FTZ R43, R34, R37 ;  /* 0x00000025222b7221 */ /* 0x000fe20000010000 */
[--C-:B------:R-:W-:Y:S02]  /*2520*/  HADD2.F32 R37, -RZ, R23.reuse.H0_H0 ;  /* 0x20000017ff257230 */ /* 0x100fe40000004100 */
[----:B------:R-:W-:Y:S01]  /*2530*/  FADD.FTZ R38, RZ, R33 ;  /* 0x00000021ff267221 */ /* 0x000fe20000010000 */
[C---:B------:R-:W-:Y:S01]  /*2540*/  FFMA.FTZ R34, R35.reuse, R40, R39 ;  /* 0x0000002823227223 */ /* 0x040fe20000010027 */
[----:B------:R-:W-:Y:S02]  /*2550*/  HADD2.F32 R39, -RZ, R23.H1_H1 ;  /* 0x30000017ff277230 */ /* 0x000fe40000004100 */
[----:B------:R-:W-:Y:S01]  /*2560*/  FFMA.FTZ R29, R35, R31, R48 ;  /* 0x0000001f231d7223 */ /* 0x000fe20000010030 */
[----:B------:R-:W-:Y:S01]  /*2570*/  FFMA.FTZ R41, R16, R32, RZ ;  /* 0x0000002010297223 */ /* 0x000fe200000100ff */
[----:B------:R-:W-:Y:S01]  /*2580*/  FADD.FTZ R35, RZ, R32 ;  /* 0x00000020ff237221 */ /* 0x000fe20000010000 */
[----:B------:R-:W-:Y:S01]  /*2590*/  FMUL.FTZ R33, R30, R25 ;  /* 0x000000191e217220 */ /* 0x000fe20000410000 */
[C---:B------:R-:W-:Y:S01]  /*25a0*/  FADD.FTZ R37, -R22.reuse, R37 ;  /* 0x0000002516257221 */ /* 0x040fe20000010100 */
[----:B------:R-:W-:Y:S01]  /*25b0*/  FADD.FTZ R39, -R22, R39 ;  /* 0x0000002716277221 */ /* 0x000fe20000010100 */
[C---:B------:R-:W-:Y:S01]  /*25c0*/  FFMA.FTZ R16, R28.reuse, R30, R41 ;  /* 0x0000001e1c107223 */ /* 0x040fe20000010029 */
[----:B------:R-:W-:Y:S01]  /*25d0*/  FADD.FTZ R30, R35, R30 ;  /* 0x0000001e231e7221 */ /* 0x000fe20000010000 */
[----:B------:R-:W-:Y:S01]  /*25e0*/  FFMA.FTZ R32, R28, R33, R34 ;  /* 0x000000211c207223 */ /* 0x000fe20000010022 */
[----:B------:R-:W-:Y:S01]  /*25f0*/  FADD.FTZ R31, R38, R31 ;  /* 0x0000001f261f7221 */ /* 0x000fe20000010000 */
[----:B------:R-:W-:Y:S01]  /*2600*/  FADD.FTZ R40, R43, R40 ;  /* 0x000000282b287221 */ /* 0x000fe20000010000 */
        /* <DEDUP_REMOVED lines=23> */
.L_x_812:
[----:B------:R-:W-:Y:S01]  /*2780*/  FMUL.FTZ R37, R34, R24 ;  /* 0x0000001822257220 */ /* 0x000fe20000410000 */
[--C-:B------:R-:W-:Y:S02]  /*2790*/  HADD2.F32 R39, -RZ, R64.reuse.H0_H0 ;  /* 0x20000040ff277230 */ /* 0x100fe40000004100 */
[----:B------:R-:W-:Y:S01]  /*27a0*/  FADD.FTZ R40, R33, R40 ;  /* 0x0000002821287221 */ /* 0x000fe20000010000 */
[----:B------:R-:W-:Y:S02]  /*27b0*/  HADD2.F32 R41, -RZ, R64.H1_H1 ;  /* 0x30000040ff297230 */ /* 0x000fe40000004100 */
[----:B------:R-:W-:Y:S01]  /*27c0*/  FFMA.FTZ R32, R47, R37, R32 ;  /* 0x000000252f207223 */ /* 0x000fe20000010020 */
[----:B------:R-:W-:Y:S01]  /*27d0*/  FMUL.FTZ R33, R35, R25 ;  /* 0x0000001923217220 */ /* 0x000fe20000410000 */
[C---:B------:R-:W-:Y:S01]  /*27e0*/  FADD.FTZ R39, -R22.reuse, R39 ;  /* 0x0000002716277221 */ /* 0x040fe20000010100 */
[----:B------:R-:W-:Y:S01]  /*27f0*/  FADD.FTZ R31, R31, R34 ;  /* 0x000000221f1f7221 */ /* 0x000fe20000010000 */
[----:B------:R-:W-:Y:S01]  /*2800*/  FADD.FTZ R41, -R22, R41 ;  /* 0x0000002916297221 */ /* 0x000fe20000010100 */
[----:B------:R-:W-:Y:S01]  /*2810*/  FFMA.FTZ R29, R47, R34, R29 ;  /* 0x000000222f1d7223 */ /* 0x000fe2000001001d */
[----:B------:R-:W-:Y:S01]  /*2820*/  FADD.FTZ R30, R30, R35 ;  /* 0x000000231e1e7221 */ /* 0x000fe20000010000 */
[C---:B------:R-:W-:Y:S01]  /*2830*/  FFMA.FTZ R16, R28.reuse, R35, R16 ;  /* 0x000000231c107223 */ /* 0x040fe20000010010 */
[----:B------:R-:W-:Y:S01]  /*2840*/  FFMA.FTZ R32, R28, R33, R32 ;  /* 0x000000211c207223 */ /* 0x000fe20000010020 */
        /* <DEDUP_REMOVED lines=24> */
.L_x_813:
        /* <DEDUP_REMOVED lines=11> */
[----:B------:R-:W-:Y:S01]  /*2a80*/  FADD.FTZ R30, R30, R35 ;  /* 0x000000231e1e7221 */ /* 0x000fe20000010000 */
[C---:B------:R-:W-:Y:S01]  /*2a90*/  FFMA.FTZ R16, R28.reuse, R35, R16 ;  /* 0x000000231c107223 */ /* 0x040fe20000010010 */
        /* <DEDUP_REMOVED lines=24> */
.L_x_814:
[----:B------:R-:W-:Y:S01]  /*2c20*/  FMUL.FTZ R37, R32, R24 ;  /* 0x0000001820257220 */ /* 0x000fe20000410000 */
[--C-:B------:R-:W-:Y:S02]  /*2c30*/  HADD2.F32 R39, -RZ, R17.reuse.H0_H0 ;  /* 0x20000011ff277230 */ /* 0x100fe40000004100 */
[----:B------:R-:W-:Y:S01]  /*2c40*/  FADD.FTZ R38, R33, R38 ;  /* 0x0000002621267221 */ /* 0x000fe20000010000 */
[----:B------:R-:W-:Y:S02]  /*2c50*/  HADD2.F32 R41, -RZ, R17.H1_H1 ;  /* 0x30000011ff297230 */ /* 0x000fe40000004100 */
[----:B------:R-:W-:Y:S01]  /*2c60*/  FFMA.FTZ R34, R45, R37, R34 ;  /* 0x000000252d227223 */ /* 0x000fe20000010022 */
[----:B------:R-:W-:Y:S01]  /*2c70*/  FMUL.FTZ R33, R35, R25 ;  /* 0x0000001923217220 */ /* 0x000fe20000410000 */
[----:B------:R-:W-:Y:S01]  /*2c80*/  FADD.FTZ R31, R31, R32 ;  /* 0x000000201f1f7221 */ /* 0x000fe20000010000 */
[C---:B------:R-:W-:Y:S01]  /*2c90*/  FADD.FTZ R39, -R22.reuse, R39 ;  /* 0x0000002716277221 */ /* 0x040fe20000010100 */
[----:B------:R-:W-:Y:S01]  /*2ca0*/  FADD.FTZ R41, -R22, R41 ;  /* 0x0000002916297221 */ /* 0x000fe20000010100 */
[----:B------:R-:W-:Y:S01]  /*2cb0*/  FFMA.FTZ R32, R45, R32, R29 ;  /* 0x000000202d207223 */ /* 0x000fe2000001001d */
[----:B------:R-:W-:Y:S01]  /*2cc0*/  FFMA.FTZ R29, R28, R35, R16 ;  /* 0x000000231c1d7223 */ /* 0x000fe20000010010 */
        /* <DEDUP_REMOVED lines=25> */
.L_x_815:
[----:B------:R-:W-:Y:S01]  /*2e60*/  FMUL.FTZ R39, R37, R24 ;  /* 0x0000001825277220 */ /* 0x000fe20000410000 */
[----:B------:R-:W-:Y:S01]  /*2e70*/  FADD.FTZ R38, R33, R38 ;  /* 0x0000002621267221 */ /* 0x000fe20000010000 */
[--C-:B------:R-:W-:Y:S02]  /*2e80*/  HADD2.F32 R41, -RZ, R10.reuse.H0_H0 ;  /* 0x2000000aff297230 */ /* 0x100fe40000004100 */
[----:B------:R-:W-:Y:S01]  /*2e90*/  FADD.FTZ R35, R30, R35 ;  /* 0x000000231e237221 */ /* 0x000fe20000010000 */
[C---:B------:R-:W-:Y:S01]  /*2ea0*/  FFMA.FTZ R33, R49.reuse, R39, R28 ;  /* 0x0000002731217223 */ /* 0x040fe2000001001c */
[----:B------:R-:W-:Y:S01]  /*2eb0*/  FADD.FTZ R39, R38, R39 ;  /* 0x0000002726277221 */ /* 0x000fe20000010000 */
[----:B------:R-:W-:Y:S01]  /*2ec0*/  FMUL.FTZ R28, R16, R25 ;  /* 0x00000019101c7220 */ /* 0x000fe20000410000 */
[----:B------:R-:W-:Y:S02]  /*2ed0*/  HADD2.F32 R43, -RZ, R10.H1_H1 ;  /* 0x3000000aff2b7230 */ /* 0x000fe40000004100 */
[----:B------:R-:W-:Y:S01]  /*2ee0*/  FFMA.FTZ R30, R49, R37, R32 ;  /* 0x00000025311e7223 */ /* 0x000fe20000010020 */
[----:B------:R-:W-:Y:S01]  /*2ef0*/  FADD.FTZ R37, R31, R37 ;  /* 0x000000251f257221 */ /* 0x000fe20000010000 */
[----:B------:R-:W-:Y:S01]  /*2f00*/  FADD.FTZ R31, R28, R39 ;  /* 0x000000271c1f7221 */ /* 0x000fe20000010000 */
[C---:B------:R-:W-:Y:S01]  /*2f10*/  FADD.FTZ R39, -R22.reuse, R41 ;  /* 0x0000002916277221 */ /* 0x040fe20000010100 */
[----:B------:R-:W-:Y:S01]  /*2f20*/  FADD.FTZ R43, -R22, R43 ;  /* 0x0000002b162b7221 */ /* 0x000fe20000010100 */
        /* <DEDUP_REMOVED lines=24> */
.L_x_816:
[----:B------:R-:W-:Y:S01]  /*30b0*/  FMUL.FTZ R38, R33, R24 ;  /* 0x0000001821267220 */ /* 0x000fe20000410000 */
[--C-:B------:R-:W-:Y:S02]  /*30c0*/  HADD2.F32 R45, -RZ, R11.reuse.H0_H0 ;  /* 0x2000000bff2d7230 */ /* 0x100fe40000004100 */
[----:B------:R-:W-:Y:S01]  /*30d0*/  FFMA.FTZ R41, R34, R16, R29 ;  /* 0x0000001022297223 */ /* 0x000fe2000001001d */
[----:B------:R-:W-:Y:S02]  /*30e0*/  HADD2.F32 R47, -RZ, R11.H1_H1 ;  /* 0x3000000bff2f7230 */ /* 0x000fe40000004100 */
[----:B------:R-:W-:Y:S01]  /*30f0*/  FADD.FTZ R34, R31, R38 ;  /* 0x000000261f227221 */ /* 0x000fe20000010000 */
[----:B------:R-:W-:Y:S01]  /*3100*/  FFMA.FTZ R43, R39, R38, R32 ;  /* 0x00000026272b7223 */ /* 0x000fe20000010020 */
[C---:B------:R-:W-:Y:S01]  /*3110*/  FADD.FTZ R31, -R22.reuse, R45 ;  /* 0x0000002d161f7221 */ /* 0x040fe20000010100 */
        /* <DEDUP_REMOVED lines=25> */
.L_x_817:
[----:B------:R-:W-:Y:S01]  /*32b0*/  FFMA.FTZ R44, R40, R45, R43 ;  /* 0x0000002d282c7223 */ /* 0x000fe2000001002b */
        /* <DEDUP_REMOVED lines=9> */
[----:B------:R-:W-:Y:S01]  /*3350*/  FADD.FTZ R34, R37, R33 ;  /* 0x0000002125227221 */ /* 0x000fe20000010000 */
[----:B------:R-:W-:Y:S01]  /*3360*/  FFMA.FTZ R16, R32, R42, R39 ;  /* 0x0000002a20107223 */ /* 0x000fe20000010027 */
[C---:B------:R-:W-:Y:S01]  /*3370*/  FADD.FTZ R39, -R22.reuse, R45 ;  /* 0x0000002d16277221 */ /* 0x040fe20000010100 */
[----:B------:R-:W-:Y:S01]  /*3380*/  FADD.FTZ R47, -R22, R47 ;  /* 0x0000002f162f7221 */ /* 0x000fe20000010100 */
        /* <DEDUP_REMOVED lines=24> */
.L_x_818:
[--C-:B------:R-:W-:Y:S02]  /*3510*/  HADD2.F32 R45, -RZ, R13.reuse.H0_H0 ;  /* 0x2000000dff2d7230 */ /* 0x100fe40000004100 */
[----:B------:R-:W-:Y:S01]  /*3520*/  FMUL.FTZ R42, R37, R24 ;  /* 0x00000018252a7220 */ /* 0x000fe20000410000 */
[----:B------:R-:W-:Y:S02]  /*3530*/  HADD2.F32 R49, -RZ, R13.H1_H1 ;  /* 0x3000000dff317230 */ /* 0x000fe40000004100 */
[----:B------:R-:W-:Y:S01]  /*3540*/  FFMA.FTZ R47, R40, R28, R41 ;  /* 0x0000001c282f7223 */ /* 0x000fe20000010029 */
[--C-:B------:R-:W-:Y:S02]  /*3550*/  HADD2.F32 R41, -RZ, R73.reuse.H0_H0 ;  /* 0x20000049ff297230 */ /* 0x100fe40000004100 */
[C---:B------:R-:W-:Y:S01]  /*3560*/  FADD.FTZ R45, -R22.reuse, R45 ;  /* 0x0000002d162d7221 */ /* 0x040fe20000010100 */
[----:B------:R-:W-:Y:S01]  /*3570*/  FFMA.FTZ R43, R39, R42, R16 ;  /* 0x0000002a272b7223 */ /* 0x000fe20000010010 */
[----:B------:R-:W-:Y:S01]  /*3580*/  FADD.FTZ R49, -R22, R49 ;  /* 0x0000003116317221 */ /* 0x000fe20000010100 */
[----:B------:R-:W-:Y:S01]  /*3590*/  FADD.FTZ R33, R33, R42 ;  /* 0x0000002a21217221 */ /* 0x000fe20000010000 */
        /* <DEDUP_REMOVED lines=23> */
.L_x_819:
[----:B------:R-:W-:Y:S01]  /*3710*/  FFMA.FTZ R50, R46, R40, R43 ;  /* 0x000000282e327223 */ /* 0x000fe2000001002b */
[----:B------:R-:W-:Y:S01]  /*3720*/  FMUL.FTZ R48, R41, R24 ;  /* 0x0000001829307220 */ /* 0x000fe20000410000 */
[----:B------:R-:W-:Y:S01]  /*3730*/  FADD.FTZ R33, R40, R33 ;  /* 0x0000002128217221 */ /* 0x000fe20000010000 */
[----:B------:R-:W-:Y:S01]  /*3740*/  FADD.FTZ R43, R35, R28 ;  /* 0x0000001c232b7221 */ /* 0x000fe20000010000 */
[--C-:B------:R-:W-:Y:S02]  /*3750*/  HADD2.F32 R35, -RZ, R14.reuse.H0_H0 ;  /* 0x2000000eff237230 */ /* 0x100fe40000004100 */
[----:B------:R-:W-:Y:S01]  /*3760*/  FFMA.FTZ R40, R31, R29, R30 ;  /* 0x0000001d1f287223 */ /* 0x000fe2000001001e */
[----:B------:R-:W-:Y:S02]  /*3770*/  HADD2.F32 R49, -RZ, R14.H1_H1 ;  /* 0x3000000eff317230 */ /* 0x000fe40000004100 */
[----:B------:R-:W-:Y:S01]  /*3780*/  FFMA.FTZ R31, R45, R48, R50 ;  /* 0x000000302d1f7223 */ /* 0x000fe20000010032 */
[----:B------:R-:W-:Y:S01]  /*3790*/  FADD.FTZ R48, R33, R48 ;  /* 0x0000003021307221 */ /* 0x000fe20000010000 */
[----:B------:R-:W-:Y:S01]  /*37a0*/  FMUL.FTZ R33, R16, R25 ;  /* 0x0000001910217220 */ /* 0x000fe20000410000 */
[----:B------:R-:W-:Y:S01]  /*37b0*/  FADD.FTZ R52, R34, R29 ;  /* 0x0000001d22347221 */ /* 0x000fe20000010000 */
[C---:B------:R-:W-:Y:S01]  /*37c0*/  FADD.FTZ R29, -R22.reuse, R35 ;  /* 0x00000023161d7221 */ /* 0x040fe20000010100 */
[----:B------:R-:W-:Y:S01]  /*37d0*/  FADD.FTZ R49, -R22, R49 ;  /* 0x0000003116317221 */ /* 0x000fe20000010100 */
        /* <DEDUP_REMOVED lines=25> */
.L_x_820:
[----:B------:R-:W-:Y:S01]  /*3970*/  FMUL.FTZ R48, R31, R24 ;  /* 0x000000181f307220 */ /* 0x000fe20000410000 */
[--C-:B------:R-:W-:Y:S02]  /*3980*/  HADD2.F32 R35, -RZ, R15.reuse.H0_H0 ;  /* 0x2000000fff237230 */ /* 0x100fe40000004100 */
[----:B------:R-:W-:Y:S01]  /*3990*/  FFMA.FTZ R47, R32, R38, R47 ;  /* 0x00000026202f7223 */ /* 0x000fe2000001002f */
[----:B------:R-:W-:Y:S02]  /*39a0*/  HADD2.F32 R51, -RZ, R15.H1_H1 ;  /* 0x3000000fff337230 */ /* 0x000fe40000004100 */
[----:B------:R-:W-:Y:S01]  /*39b0*/  FFMA.FTZ R49, R29, R48, R34 ;  /* 0x000000301d317223 */ /* 0x000fe20000010022 */
[----:B------:R-:W-:Y:S01]  /*39c0*/  FADD.FTZ R48, R33, R48 ;  /* 0x0000003021307221 */ /* 0x000fe20000010000 */
        /* <DEDUP_REMOVED lines=26> */
.L_x_821:
[----:B------:R-:W-:Y:S01]  /*3b70*/  FFMA.FTZ R54, R28, R51, R49 ;  /* 0x000000331c367223 */ /* 0x000fe20000010031 */
[----:B------:R-:W-:Y:S01]  /*3b80*/  FMUL.FTZ R50, R35, R24 ;  /* 0x0000001823327220 */ /* 0x000fe20000410000 */
[----:B------:R-:W-:Y:S01]  /*3b90*/  FADD.FTZ R51, R51, R48 ;  /* 0x0000003033337221 */ /* 0x000fe20000010000 */
[----:B------:R-:W-:Y:S01]  /*3ba0*/  FADD.FTZ R43, R43, R38 ;  /* 0x000000262b2b7221 */ /* 0x000fe20000010000 */
[--C-:B------:R-:W-:Y:S02]  /*3bb0*/  HADD2.F32 R53, -RZ, R69.reuse.H1_H1 ;  /* 0x30000045ff357230 */ /* 0x100fe40000004100 */
[----:B------:R-:W-:Y:S01]  /*3bc0*/  FFMA.FTZ R48, R39, R37, R40 ;  /* 0x0000002527307223 */ /* 0x000fe20000010028 */
[----:B------:R-:W-:Y:S01]  /*3bd0*/  FADD.FTZ R38, R51, R50 ;  /* 0x0000003233267221 */ /* 0x000fe20000010000 */
[----:B------:R-:W-:Y:S02]  /*3be0*/  HADD2.F32 R51, -RZ, R69.H0_H0 ;  /* 0x20000045ff337230 */ /* 0x000fe40000004100 */
[----:B------:R-:W-:Y:S01]  /*3bf0*/  FFMA.FTZ R39, R33, R50, R54 ;  /* 0x0000003221277223 */ /* 0x000fe20000010036 */
        /* <DEDUP_REMOVED lines=29> */
.L_x_822:
[----:B------:R-:W-:Y:S01]  /*3dd0*/  FMUL.FTZ R54, R40, R24 ;  /* 0x0000001828367220 */ /* 0x000fe20000410000 */
[--C-:B------:R-:W-:Y:S02]  /*3de0*/  HADD2.F32 R53, -RZ, R70.reuse.H0_H0 ;  /* 0x20000046ff357230 */ /* 0x100fe40000004100 */
[----:B------:R-:W-:Y:S01]  /*3df0*/  FFMA.FTZ R51, R46, R44, R47 ;  /* 0x0000002c2e337223 */ /* 0x000fe2000001002f */
[----:B------:R-:W-:Y:S02]  /*3e00*/  HADD2.F32 R55, -RZ, R70.H1_H1 ;  /* 0x30000046ff377230 */ /* 0x000fe40000004100 */
[----:B------:R-:W-:Y:S01]  /*3e10*/  FFMA.FTZ R47, R37, R54, R50 ;  /* 0x00000036252f7223 */ /* 0x000fe20000010032 */
[----:B------:R-:W-:Y:S01]  /*3e20*/  FADD.FTZ R54, R49, R54 ;  /* 0x0000003631367221 */ /* 0x000fe20000010000 */
[----:B------:R-:W-:Y:S01]  /*3e30*/  FMUL.FTZ R49, R39, R25 ;  /* 0x0000001927317220 */ /* 0x000fe20000410000 */
[----:B------:R-:W-:Y:S01]  /*3e40*/  FFMA.FTZ R48, R45, R41, R48 ;  /* 0x000000292d307223 */ /* 0x000fe20000010030 */
[C---:B------:R-:W-:Y:S01]  /*3e50*/  FADD.FTZ R45, -R22.reuse, R53 ;  /* 0x00000035162d7221 */ /* 0x040fe20000010100 */
[----:B------:R-:W-:Y:S01]  /*3e60*/  FADD.FTZ R55, -R22, R55 ;  /* 0x0000003716377221 */ /* 0x000fe20000010100 */
[----:B------:R-:W-:Y:S01]  /*3e70*/  FADD.FTZ R43, R43, R44 ;  /* 0x0000002c2b2b7221 */ /* 0x000fe20000010000 */
        /* <DEDUP_REMOVED lines=25> */
.L_x_823:
[----:B------:R-:W-:Y:S01]  /*4010*/  FMUL.FTZ R54, R47, R24 ;  /* 0x000000182f367220 */ /* 0x000fe20000410000 */
[----:B------:R-:W-:Y:S01]  /*4020*/  FADD.FTZ R52, R52, R41 ;  /* 0x0000002934347221 */ /* 0x000fe20000010000 */
[--C-:B------:R-:W-:Y:S02]  /*4030*/  HADD2.F32 R55, -RZ, R67.reuse.H1_H1 ;  /* 0x30000043ff377230 */ /* 0x100fe40000004100 */
[----:B------:R-:W-:Y:S01]  /*4040*/  FFMA.FTZ R51, R42, R16, R51 ;  /* 0x000000102a337223 */ /* 0x000fe20000010033 */
[----:B------:R-:W-:Y:S01]  /*4050*/  FFMA.FTZ R41, R45, R54, R50 ;  /* 0x000000362d297223 */ /* 0x000fe20000010032 */
[----:B------:R-:W-:Y:S02]  /*4060*/  HADD2.F32 R53, -RZ, R67.H0_H0 ;  /* 0x20000043ff357230 */ /* 0x000fe40000004100 */
[----:B------:R-:W-:Y:S01]  /*4070*/  FADD.FTZ R54, R49, R54 ;  /* 0x0000003631367221 */ /* 0x000fe20000010000 */
[----:B------:R-:W-:Y:S01]  /*4080*/  FMUL.FTZ R49, R46, R25 ;  /* 0x000000192e317220 */ /* 0x000fe20000410000 */
[----:B------:R-:W-:Y:S01]  /*4090*/  FADD.FTZ R55, -R22, R55 ;  /* 0x0000003716377221 */ /* 0x000fe20000010100 */
[----:B------:R-:W-:-:S02]  /*40a0*/  HADD2.F32 R56, -RZ, R84.H1_H1 ;  /* 0x30000054ff387230 */ /* 0x000fc40000004100 */
[----:B------:R-:W-:Y:S01]  /*40b0*/  FADD.FTZ R53, -R22, R53 ;  /* 0x0000003516357221 */ /* 0x000fe20000010100 */
[----:B------:R-:W-:Y:S01]  /*40c0*/  FFMA.FTZ R42, R44, R49, R41 ;  /* 0x000000312c2a7223 */ /* 0x000fe20000010029 */
[----:B------:R-:W-:Y:S01]  /*40d0*/  FADD.FTZ R41, R49, R54 ;  /* 0x0000003631297221 */ /* 0x000fe20000010000 */
[-C--:B------:R-:W-:Y:S01]  /*40e0*/  FMUL.FTZ R54, R55, R8.reuse ;  /* 0x0000000837367220 */ /* 0x080fe20000410000 */
[----:B------:R-:W-:Y:S01]  /*40f0*/  FMUL.FTZ R53, R53, R8 ;  /* 0x0000000835357220 */ /* 0x000fe20000410000 */
[----:B------:R-:W-:Y:S01]  /*4100*/  HADD2.F32 R55, -RZ, R84.H0_H0 ;  /* 0x20000054ff377230 */ /* 0x000fe20000004100 */
        /* <DEDUP_REMOVED lines=19> */
.L_x_824:
[----:B------:R-:W-:Y:S01]  /*4240*/  FMUL.FTZ R50, R55, R24 ;  /* 0x0000001837327220 */ /* 0x000fe20000410000 */
[----:B------:R-:W-:-:S03]  /*4250*/  HADD2.F32 R57, -RZ, R68.H1_H1 ;  /* 0x30000044ff397230 */ /* 0x000fc60000004100 */
[----:B------:R-:W-:Y:S01]  /*4260*/  FFMA.FTZ R49, R53, R50, R42 ;  /* 0x0000003235317223 */ /* 0x000fe2000001002a */
[----:B------:R-:W-:Y:S01]  /*4270*/  FADD.FTZ R50, R41, R50 ;  /* 0x0000003229327221 */ /* 0x000fe20000010000 */
[----:B------:R-:W-:Y:S01]  /*4280*/  FMUL.FTZ R41, R56, R25 ;  /* 0x0000001938297220 */ /* 0x000fe20000410000 */
[----:B------:R-:W-:-:S03]  /*4290*/  FADD.FTZ R59, -R22, R57 ;  /* 0x00000039163b7221 */ /* 0x000fc60000010100 */
[----:B------:R-:W-:Y:S01]  /*42a0*/  FFMA.FTZ R42, R54, R41, R49 ;  /* 0x00000029362a7223 */ /* 0x000fe20000010031 */
[----:B------:R-:W-:Y:S02]  /*42b0*/  HADD2.F32 R49, -RZ, R68.H0_H0 ;  /* 0x20000044ff317230 */ /* 0x000fe40000004100 */
[----:B------:R-:W-:Y:S01]  /*42c0*/  FADD.FTZ R41, R41, R50 ;  /* 0x0000003229297221 */ /* 0x000fe20000010000 */
[----:B------:R-:W-:Y:S01]  /*42d0*/  FMUL.FTZ R58, R59, R8 ;  /* 0x000000083b3a7220 */ /* 0x000fe20000410000 */
[----:B------:R-:W-:Y:S02]  /*42e0*/  HADD2.F32 R50, -RZ, R83.H1_H1 ;  /* 0x30000053ff327230 */ /* 0x000fe40000004100 */
        /* <DEDUP_REMOVED lines=22> */
.L_x_825:
        /* <DEDUP_REMOVED lines=8> */
[----:B------:R-:W-:Y:S01]  /*44d0*/  FFMA.FTZ R51, R28, R30, R51 ;  /* 0x0000001e1c337223 */ /* 0x000fe20000010033 */
[----:B------:R-:W-:Y:S01]  /*44e0*/  FADD.FTZ R52, R52, R31 ;  /* 0x0000001f34347221 */ /* 0x000fe20000010000 */
[----:B------:R-:W-:Y:S01]  /*44f0*/  FFMA.FTZ R42, R58, R41, R59 ;  /* 0x000000293a2a7223 */ /* 0x000fe2000001003b */
[----:B------:R-:W-:Y:S01]  /*4500*/  FADD.FTZ R41, R41, R60 ;  /* 0x0000003c29297221 */ /* 0x000fe20000010000 */
[----:B------:R-:W-:Y:S01]  /*4510*/  FADD.FTZ R43, R43, R30 ;  /* 0x0000001e2b2b7221 */ /* 0x000fe20000010000 */
[----:B------:R-:W-:Y:S01]  /*4520*/  FFMA.FTZ R48, R33, R35, R48 ;  /* 0x0000002321307223 */ /* 0x000fe20000010030 */
[----:B------:R-:W-:Y:S01]  /*4530*/  FFMA.FTZ R51, R32, R34, R51 ;  /* 0x0000002220337223 */ /* 0x000fe20000010033 */
[----:B------:R-:W1:Y:S01]  /*4540*/  SHFL.DOWN PT, R59, R42, 0x1, 0x1f ;  /* 0x08201f002a3b7f89 */ /* 0x000e6200000e0000 */
[----:B------:R-:W-:Y:S01]  /*4550*/  FADD.FTZ R35, R52, R35 ;  /* 0x0000002334237221 */ /* 0x000fe20000010000 */
[----:B------:R-:W-:Y:S01]  /*4560*/  FADD.FTZ R34, R43, R34 ;  /* 0x000000222b227221 */ /* 0x000fe20000010000 */
[----:B------:R-:W-:Y:S01]  /*4570*/  FFMA.FTZ R48, R37, R40, R48 ;  /* 0x0000002825307223 */ /* 0x000fe20000010030 */
[----:B------:R-:W2:Y:S01]  /*4580*/  SHFL.DOWN PT, R60, R41, 0x1, 0x1f ;  /* 0x08201f00293c7f89 */ /* 0x000ea200000e0000 */
[----:B------:R-:W-:Y:S01]  /*4590*/  FFMA.FTZ R51, R38, R39, R51 ;  /* 0x0000002726337223 */ /* 0x000fe20000010033 */
[----:B------:R-:W-:Y:S01]  /*45a0*/  FADD.FTZ R40, R35, R40 ;  /* 0x0000002823287221 */ /* 0x000fe20000010000 */
[----:B------:R-:W-:Y:S01]  /*45b0*/  FADD.FTZ R39, R34, R39 ;  /* 0x0000002722277221 */ /* 0x000fe20000010000 */
[----:B------:R-:W-:Y:S01]  /*45c0*/  UMOV UR6, 0x400 ;  /* 0x0000040000067882 */ /* 0x000fe20000000000 */
[----:B------:R-:W-:Y:S01]  /*45d0*/  FFMA.FTZ R48, R45, R47, R48 ;  /* 0x0000002f2d307223 */ /* 0x000fe20000010030 */
[----:B------:R-:W-:Y:S01]  /*45e0*/  UIADD3 UR5, UR6, 0x90, URZ ;  /* 0x0000009006057890 */ /* 0x000fe2000fffe03f */
[----:B------:R-:W-:Y:S01]  /*45f0*/  FADD.FTZ R40, R40, R47 ;  /* 0x0000002f28287221 */ /* 0x000fe20000010000 */
[----:B------:R-:W-:Y:S01]  /*4600*/  FFMA.FTZ R51, R44, R46, R51 ;  /* 0x0000002e2c337223 */ /* 0x000fe20000010033 */
[----:B------:R-:W-:Y:S01]  /*4610*/  FADD.FTZ R39, R39, R46 ;  /* 0x0000002e27277221 */ /* 0x000fe20000010000 */
[----:B0-----:R-:W-:Y:S01]  /*4620*/  ULEA UR5, UR11, UR5, 0x18 ;  /* 0x000000050b057291 */ /* 0x001fe2000f8ec03f */
[----:B------:R-:W-:Y:S01]  /*4630*/  FFMA.FTZ R48, R53, R55, R48 ;  /* 0x0000003735307223 */ /* 0x000fe20000010030 */
[----:B------:R-:W-:Y:S01]  /*4640*/  FADD.FTZ R40, R40, R55 ;  /* 0x0000003728287221 */ /* 0x000fe20000010000 */
[----:B------:R-:W-:Y:S01]  /*4650*/  FFMA.FTZ R51, R54, R56, R51 ;  /* 0x0000003836337223 */ /* 0x000fe20000010033 */
[----:B------:R-:W-:Y:S01]  /*4660*/  FADD.FTZ R39, R39, R56 ;  /* 0x0000003827277221 */ /* 0x000fe20000010000 */
[----:B------:R-:W0:Y:S01]  /*4670*/  LDC.64 R28, c[0x0][0x268] ;  /* 0x00009a00ff1c7b82 */ /* 0x000e220000000a00 */
[----:B------:R-:W-:Y:S01]  /*4680*/  FFMA.FTZ R32, R57, R49, R48 ;  /* 0x0000003139207223 */ /* 0x000fe20000010030 */
[----:B------:R-:W-:Y:S01]  /*4690*/  FFMA.FTZ R33, R58, R50, R51 ;  /* 0x000000323a217223 */ /* 0x000fe20000010033 */
[----:B------:R-:W-:Y:S01]  /*46a0*/  FADD.FTZ R34, R40, R49 ;  /* 0x0000003128227221 */ /* 0x000fe20000010000 */
[----:B------:R-:W-:Y:S01]  /*46b0*/  FADD.FTZ R35, R39, R50 ;  /* 0x0000003227237221 */ /* 0x000fe20000010000 */
[----:B-1----:R-:W-:Y:S01]  /*46c0*/  @!P0 FADD.FTZ R42, R42, R59 ;  /* 0x0000003b2a2a8221 */ /* 0x002fe20000010000 */
[----:B------:R-:W-:Y:S01]  /*46d0*/  LEA R16, R2, UR5, 0x4 ;  /* 0x0000000502107c11 */ /* 0x000fe2000f8e20ff */
[----:B------:R-:W-:Y:S01]  /*46e0*/  IMAD R37, R36, 0xe, R2 ;  /* 0x0000000e24257824 */ /* 0x000fe200078e0202 */
[----:B------:R-:W-:Y:S01]  /*46f0*/  BSSY B0, `(.L_x_826) ;  /* 0x0000041000007945 */ /* 0x000fe20003800000 */
[----:B--2---:R-:W-:Y:S01]  /*4700*/  @!P0 FADD.FTZ R41, R41, R60 ;  /* 0x0000003c29298221 */ /* 0x004fe20000010000 */
[----:B------:R-:W1:Y:S01]  /*4710*/  SHFL.DOWN PT, R59, R42, 0x2, 0x1f ;  /* 0x08401f002a3b7f89 */ /* 0x000e6200000e0000 */
[----:B------:R-:W-:-:S03]  /*4720*/  ISETP.GT.AND P0, PT, R110, 0x1d, PT ;  /* 0x0000001d6e00780c */ /* 0x000fc60003f04270 */
[----:B------:R-:W2:Y:S04]  /*4730*/  SHFL.DOWN PT, R60, R41, 0x2, 0x1f ;  /* 0x08401f00293c7f89 */ /* 0x000ea800000e0000 */
[----:B------:R-:W-:Y:S01]  /*4740*/  STS.128 [R16], R32 ;  /* 0x0000002010007388 */ /* 0x000fe20000000c00 */
[----:B0-----:R-:W-:-:S05]  /*4750*/  IMAD.WIDE R28, R37, 0x4, R28 ;  /* 0x00000004251c7825 */ /* 0x001fca00078e021c */
        /* <DEDUP_REMOVED lines=31> */
[----:B------:R-:W-:-:S03]  /*4950*/  FADD.FTZ R30, R31, R53 ;  /* 0x000000351f1e7221 */ /* 0x000fc60000010000 */
[----:B-1----:R-:W-:Y:S01]  /*4960*/  FADD.FTZ R31, R55, R36 ;  /* 0x00000024371f7221 */ /* 0x002fe20000010000 */
[----:B------:R-:W-:Y:S01]  /*4970*/  FADD.FTZ R30, R30, R37 ;  /* 0x000000251e1e7221 */ /* 0x000fe20000010000 */
[----:B------:R-:W0:Y:S02]  /*4980*/  LDS.128 R52, [UR5+0x60] ;  /* 0x00006005ff347984 */ /* 0x000e240008000c00 */
        /* <DEDUP_REMOVED lines=23> */
.L_x_827:
[----:B------:R-:W-:Y:S05]  /*4b00*/  BSYNC B0 ;  /* 0x0000000000007941 */ /* 0x000fea0003800000 */
.L_x_826:
        /* <DEDUP_REMOVED lines=12> */
[----:B------:R-:W5:Y:S01]  /*4bd0*/  LDS.128 R60, [R16+0x620] ;  /* 0x00062000103c7984 */ /* 0x000f620000000c00 */
        /* <DEDUP_REMOVED lines=16> */
[----:B----4-:R-:W-:Y:S01]  /*4ce0*/  FADD.FTZ R39, R35, R52 ;  /* 0x0000003423277221 */ /* 0x010fe20000010000 */
[----:B------:R-:W-:Y:S01]  /*4cf0*/  FADD.FTZ R36, R36, R53 ;  /* 0x0000003524247221 */ /* 0x000fe20000010000 */
[----:B------:R-:W0:Y:S01]  /*4d00*/  LDS.128 R32, [R16+0x700] ;  /* 0x0007000010207984 */ /* 0x000e220000000c00 */
[----:B------:R-:W-:Y:S01]  /*4d10*/  FADD.FTZ R37, R37, R54 ;  /* 0x0000003625257221 */ /* 0x000fe20000010000 */
[----:B------:R-:W-:Y:S01]  /*4d20*/  FADD.FTZ R44, R38, R55 ;  /* 0x00000037262c7221 */ /* 0x000fe20000010000 */
[----:B-----5:R-:W-:Y:S01]  /*4d30*/  FADD.FTZ R45, R39, R56 ;  /* 0x00000038272d7221 */ /* 0x020fe20000010000 */
        /* <DEDUP_REMOVED lines=9> */
[----:B------:R-:W-:-:S03]  /*4dd0*/  FADD.FTZ R56, R56, R63 ;  /* 0x0000003f38387221 */ /* 0x000fc60000010000 */
[----:B------:R-:W4:Y:S04]  /*4de0*/  LDS.128 R48, [R16+0xa80] ;  /* 0x000a800010307984 */ /* 0x000f280000000c00 */
        /* <DEDUP_REMOVED lines=8> */
[----:B------:R-:W0:Y:S01]  /*4e70*/  LDS.128 R32, [R16+0xc40] ;  /* 0x000c400010207984 */ /* 0x000e220000000c00 */
        /* <DEDUP_REMOVED lines=8> */
[----:B------:R-:W-:Y:S01]  /*4f00*/  FADD.FTZ R59, R59, R46 ;  /* 0x0000002e3b3b7221 */ /* 0x000fe20000010000 */
[----:B------:R-:W2:Y:S01]  /*4f10*/  LDS.128 R36, [R16+0xe00] ;  /* 0x000e000010247984 */ /* 0x000ea20000000c00 */
        /* <DEDUP_REMOVED lines=9> */
[----:B------:R-:W-:Y:S02]  /*4fb0*/  LDS.128 R48, [R16+0x10a0] ;  /* 0x0010a00010307984 */ /* 0x000fe40000000c00 */
[----:B------:R-:W-:-:S02]  /*4fc0*/  FADD.FTZ R60, R60, R55 ;  /* 0x000000373c3c7221 */ /* 0x000fc40000010000 */
[----:B------:R-:W4:Y:S01]  /*4fd0*/  LDS.128 R56, [R16+0xfc0] ;  /* 0x000fc00010387984 */ /* 0x000f220000000c00 */
        /* <DEDUP_REMOVED lines=16> */
[----:B------:R-:W-:Y:S01]  /*50e0*/  FADD.FTZ R53, R53, R46 ;  /* 0x0000002e35357221 */ /* 0x000fe20000010000 */
[----:B------:R-:W2:Y:S01]  /*50f0*/  LDS.128 R36, [R16+0x1340] ;  /* 0x0013400010247984 */ /* 0x000ea20000000c00 */
[----:B------:R-:W-:-:S03]  /*5100*/  FADD.FTZ R60, R60, R47 ;  /* 0x0000002f3c3c7221 */ /* 0x000fc60000010000 */
[----:B------:R-:W3:Y:S01]  /*5110*/  LDS.128 R44, [R16+0x1420] ;  /* 0x00142000102c7984 */ /* 0x000ee20000000c00 */
[----:B----4-:R-:W-:Y:S01]  /*5120*/  FADD.FTZ R61, R61, R56 ;  /* 0x000000383d3d7221 */ /* 0x010fe20000010000 */
[----:B------:R-:W-:Y:S01]  /*5130*/  FADD.FTZ R52, R52, R57 ;  /* 0x0000003934347221 */ /* 0x000fe20000010000 */
[----:B------:R-:W-:Y:S01]  /*5140*/  FADD.FTZ R53, R53, R58 ;  /* 0x0000003a35357221 */ /* 0x000fe20000010000 */
[----:B------:R-:W-:Y:S01]  /*5150*/  FADD.FTZ R60, R60, R59 ;  /* 0x0000003b3c3c7221 */ /* 0x000fe20000010000 */
[----:B------:R-:W-:Y:S01]  /*5160*/  FADD.FTZ R61, R61, R48 ;  /* 0x000000303d3d7221 */ /* 0x000fe20000010000 */
[----:B------:R-:W-:Y:S01]  /*5170*/  FADD.FTZ R48, R52, R49 ;  /* 0x0000003134307221 */ /* 0x000fe20000010000 */
[----:B------:R-:W-:Y:S01]  /*5180*/  FADD.FTZ R49, R53, R50 ;  /* 0x0000003235317221 */ /* 0x000fe20000010000 */
[----:B------:R-:W-:Y:S01]  /*5190*/  LDS.128 R56, [R16+0x15e0] ;  /* 0x0015e00010387984 */ /* 0x000fe20000000c00 */
[----:B------:R-:W-:-:S03]  /*51a0*/  FADD.FTZ R60, R60, R51 ;  /* 0x000000333c3c7221 */ /* 0x000fc60000010000 */
        /* <DEDUP_REMOVED lines=14> */
[----:B---3--:R-:W-:Y:S01]  /*5290*/  FADD.FTZ R61, R61, R44 ;  /* 0x0000002c3d3d7221 */ /* 0x008fe20000010000 */
[----:B------:R-:W-:Y:S01]  /*52a0*/  FADD.FTZ R48, R48, R45 ;  /* 0x0000002d30307221 */ /* 0x000fe20000010000 */
[----:B------:R-:W-:Y:S01]  /*52b0*/  FADD.FTZ R49, R49, R46 ;  /* 0x0000002e31317221 */ /* 0x000fe20000010000 */
[----:B------:R-:W-:-:S02]  /*52c0*/  FADD.FTZ R60, R60, R39 ;  /* 0x000000273c3c7221 */ /* 0x000fc40000010000 */
[----:B------:R-:W2:Y:S02]  /*52d0*/  LDS.128 R36, [R16+0x1880] ;  /* 0x0018800010247984 */ /* 0x000ea40000000c00 */
[----:B------:R-:W-:Y:S02]  /*52e0*/  FADD.FTZ R60, R60, R47 ;  /* 0x0000002f3c3c7221 */ /* 0x000fe40000010000 */
[----:B------:R-:W-:Y:S01]  /*52f0*/  LDS.128 R44, [R16+0x1a40] ;  /* 0x001a4000102c7984 */ /* 0x000fe20000000c00 */
[----:B----4-:R-:W-:Y:S01]  /*5300*/  FADD.FTZ R63, R61, R52 ;  /* 0x000000343d3f7221 */ /* 0x010fe20000010000 */
[----:B------:R-:W-:Y:S01]  /*5310*/  FADD.FTZ R48, R48, R53 ;  /* 0x0000003530307221 */ /* 0x000fe20000010000 */
[----:B------:R-:W-:Y:S01]  /*5320*/  FADD.FTZ R61, R49, R54 ;  /* 0x00000036313d7221 */ /* 0x000fe20000010000 */
[----:B------:R-:W-:Y:S01]  /*5330*/  FADD.FTZ R60, R60, R55 ;  /* 0x000000373c3c7221 */ /* 0x000fe20000010000 */
[----:B------:R-:W-:Y:S01]  /*5340*/  FADD.FTZ R63, R63, R56 ;  /* 0x000000383f3f7221 */ /* 0x000fe20000010000 */
[----:B------:R-:W-:Y:S01]  /*5350*/  FADD.FTZ R56, R48, R57 ;  /* 0x0000003930387221 */ /* 0x000fe20000010000 */
[----:B------:R-:W-:Y:S01]  /*5360*/  LDS.128 R52, [R16+0x1b20] ;  /* 0x001b200010347984 */ /* 0x000fe20000000c00 */
[----:B------:R-:W-:Y:S01]  /*5370*/  FADD.FTZ R61, R61, R58 ;  /* 0x0000003a3d3d7221 */ /* 0x000fe20000010000 */
[----:B------:R-:W-:-:S02]  /*5380*/  FADD.FTZ R60, R60, R59 ;  /* 0x0000003b3c3c7221 */ /* 0x000fc40000010000 */
[----:B------:R-:W3:Y:S01]  /*5390*/  LDS.128 R48, [R16+0x1960] ;  /* 0x0019600010307984 */ /* 0x000ee20000000c00 */
        /* <DEDUP_REMOVED lines=23> */
[----:B------:R-:W-:-:S07]  /*5510*/  FADD.FTZ R35, R60, R55 ;  /* 0x000000373c237221 */ /* 0x000fce0000010000 */
.L_x_829:
[----:B------:R-:W-:Y:S05]  /*5520*/  BSYNC B0 ;  /* 0x0000000000007941 */ /* 0x000fea0003800000 */
.L_x_828:
[----:B------:R-:W-:Y:S04]  /*5530*/  BSSY B0, `(.L_x_830) ;  /* 0x000000d000007945 */ /* 0x000fe80003800000 */
[----:B------:R-:W-:Y:S05]  /*5540*/  @P6 BRA `(.L_x_831) ;  /* 0x00000000002c6947 */ /* 0x000fea0003800000 */
        /* <DEDUP_REMOVED lines=11> */
.L_x_831:
[----:B------:R-:W-:Y:S05]  /*5600*/  BSYNC B0 ;  /* 0x0000000000007941 */ /* 0x000fea0003800000 */
.L_x_830:
[----:B------:R-:W-:-:S13]  /*5610*/  ISETP.GE.U32.AND P6, PT, R5, 0x2, PT ;  /* 0x000000020500780c */ /* 0x000fda0003fc6070 */
[----:B------:R-:W-:Y:S05]  /*5620*/  @!P6 BRA `(.L_x_832) ;  /* 0x0000001000ace947 */ /* 0x000fea0003800000 */
[----:B-1----:R-:W0:Y:S01]  /*5630*/  LDC.64 R28, c[0x0][0x258] ;  /* 0x00009600ff1c7b82 */ /* 0x002e220000000a00 */
        /* <DEDUP_REMOVED lines=10> */
[----:B------:R-:W-:Y:S01]  /*56e0*/  IMAD R38, R4, UR7, R0 ;  /* 0x0000000704267c24 */ /* 0x000fe2000f8e0200 */
[----:B------:R-:W-:Y:S01]  /*56f0*/  HFMA2.MMA R16, -RZ, RZ, 0, 5.9604644775390625e-08 ;  /* 0x00000001ff107435 */ /* 0x000fe200000001ff */
[----:B------:R-:W-:Y:S01]  /*5700*/  VOTEU.ANY UR5, UPT, PT ;  /* 0x0000000000057886 */ /* 0x000fe200038e0100 */
[----:B------:R-:W-:Y:S01]  /*5710*/  P2R R36, PR, RZ, 0x1 ;  /* 0x00000001ff247803 */ /* 0x000fe20000000000 */
[----:B------:R-:W-:Y:S01]  /*5720*/  UPOPC UR6, UR5 ;  /* 0x00000005000672bf */ /* 0x000fe20008000000 */
[----:B------:R-:W-:Y:S01]  /*5730*/  LEA R34, P6, R38, R32, 0x3 ;  /* 0x0000002026227211 */ /* 0x000fe200078c18ff */
[----:B------:R-:W-:-:S03]  /*5740*/  UFLO.U32 UR5, UR5 ;  /* 0x00000005000572bd */ /* 0x000fc600080e0000 */
[----:B------:R-:W-:Y:S02]  /*5750*/  LEA.HI.X R35, R38, R33, RZ, 0x3, P6 ;  /* 0x0000002126237211 */ /* 0x000fe400030f1cff */
        /* <DEDUP_REMOVED lines=13> */
.L_x_834:
[----:B------:R-:W2:Y:S04]  /*5830*/  LDG.E.STRONG.GPU R16, desc[UR8][R28.64] ;  /* 0x000000081c107981 */ /* 0x000ea8000c1ef900 */
[----:B--2---:R-:W-:Y:S01]  /*5840*/  CCTL.IVALL ;  /* 0x00000000ff00798f */ /* 0x004fe20002000000 */
[----:B------:R-:W-:Y:S05]  /*5850*/  YIELD ;  /* 0x0000000000007946 */ /* 0x000fea0003800000 */
[----:B------:R-:W-:-:S13]  /*5860*/  ISETP.NE.AND P6, PT, R16, R39, PT ;  /* 0x000000271000720c */ /* 0x000fda0003fc5270 */
[----:B------:R-:W-:Y:S05]  /*5870*/  @P6 BRA `(.L_x_834) ;  /* 0xfffffffc00ec6947 */ /* 0x000fea000383ffff */
.L_x_833:
        /* <DEDUP_REMOVED lines=22> */
.L_x_838:
        /* <DEDUP_REMOVED lines=115> */
.L_x_837:
        /* <DEDUP_REMOVED lines=63> */
.L_x_839:
[----:B------:R-:W-:-:S04]  /*6500*/  LOP3.LUT P6, RZ, R7, 0x1, RZ, 0xc0, !PT ;  /* 0x0000000107ff7812 */ /* 0x000fc800078cc0ff */
[----:B------:R-:W-:-:S13]  /*6510*/  ISETP.NE.OR P6, PT, R28, RZ, P6 ;  /* 0x000000ff1c00720c */ /* 0x000fda00037c5670 */
[----:B------:R-:W-:Y:S05]  /*6520*/  @!P6 BRA `(.L_x_835) ;  /* 0x00000000007ce947 */ /* 0x000fea0003800000 */
.L_x_836:
        /* <DEDUP_REMOVED lines=31> */
.L_x_835:
        /* <DEDUP_REMOVED lines=10> */
.L_x_841:
[----:B------:R-:W-:Y:S05]  /*67c0*/  BSYNC B0 ;  /* 0x0000000000007941 */ /* 0x000fea0003800000 */
.L_x_840:
        /* <DEDUP_REMOVED lines=17> */
.L_x_832:
[----:B------:R-:W0:Y:S01]  /*68e0*/  S2UR UR6, SR_CgaCtaId ;  /* 0x00000000000679c3 */ /* 0x000e220000008800 */
[----:B------:R-:W-:Y:S01]  /*68f0*/  UMOV UR5, 0x400 ;  /* 0x0000040000057882 */ /* 0x000fe20000000000 */
[----:B------:R-:W-:Y:S01]  /*6900*/  ISETP.NE.AND P6, PT, RZ, UR10, PT ;  /* 0x0000000aff007c0c */ /* 0x000fe2000bfc5270 */
[--C-:B-1----:R-:W-:Y:S01]  /*6910*/  HADD2.F32 R37, -RZ, R65.reuse.H0_H0 ;  /* 0x20000041ff257230 */ /* 0x102fe20000004100 */
[----:B------:R-:W-:Y:S01]  /*6920*/  SHF.R.U32.HI R16, RZ, 0x1, R2 ;  /* 0x00000001ff107819 */ /* 0x000fe20000011602 */
[----:B------:R-:W-:Y:S02]  /*6930*/  HADD2.F32 R65, -RZ, R65.H1_H1 ;  /* 0x30000041ff417230 */ /* 0x000fe40000004100 */
[--C-:B------:R-:W-:Y:S01]  /*6940*/  HADD2.F32 R41, -RZ, R82.reuse.H0_H0 ;  /* 0x20000052ff297230 */ /* 0x100fe20000004100 */
[----:B------:R-:W1:Y:S01]  /*6950*/  LDC R35, c[0x0][0x2ac] ;  /* 0x0000ab00ff237b82 */ /* 0x000e620000000800 */
[----:B------:R-:W-:Y:S02]  /*6960*/  HADD2.F32 R82, -RZ, R82.H1_H1 ;  /* 0x30000052ff527230 */ /* 0x000fe40000004100 */
[----:B------:R-:W-:Y:S01]  /*6970*/  FADD.FTZ R65, -R22, R65 ;  /* 0x0000004116417221 */ /* 0x000fe20000010100 */
[----:B------:R-:W-:-:S03]  /*6980*/  HADD2.F32 R39, -RZ, R66.H1_H1 ;  /* 0x30000042ff277230 */ /* 0x000fc60000004100 */
[----:B------:R-:W-:Y:S01]  /*6990*/  FMUL.FTZ R38, R65, R8 ;  /* 0x0000000841267220 */ /* 0x000fe20000410000 */
[----:B0-----:R-:W-:-:S09]  /*69a0*/  ULEA UR5, UR6, UR5, 0x18 ;  /* 0x0000000506057291 */ /* 0x001fd2000f8ec03f */
[----:B------:R0:W-:Y:S01]  /*69b0*/  @!P0 STS.64 [UR5+0x88], R30 ;  /* 0x0000881eff008988 */ /* 0x0001e20008000a05 */
[----:B------:R-:W-:Y:S01]  /*69c0*/  BAR.SYNC.DEFER_BLOCKING 0x0 ;  /* 0x0000000000007b1d */ /* 0x000fe20000010000 */
[----:B0-----:R-:W-:-:S05]  /*69d0*/  IMAD.WIDE.U32 R30, R16, -0x6db6db6d, RZ ;  /* 0x92492493101e7825 */ /* 0x001fca00078e00ff */
[----:B------:R-:W-:Y:S01]  /*69e0*/  SHF.R.U32.HI R32, RZ, 0x2, R31 ;  /* 0x00000002ff207819 */ /* 0x000fe2000001161f */
[----:B------:R-:W0:Y:S01]  /*69f0*/  LDS.64 R28, [UR5+0x88] ;  /* 0x00008805ff1c7984 */ /* 0x000e220008000a00 */
[----:B------:R-:W-:Y:S02]  /*6a00*/  ULDC UR5, c[0x0][0x2bc] ;  /* 0x0000af0000057ab9 */ /* 0x000fe40000000800 */
[----:B0-----:R-:W-:Y:S01]  /*6a10*/  FMUL.FTZ R34, R29, UR5 ;  /* 0x000000051d227c20 */ /* 0x001fe20008410000 */
[----:B------:R-:W-:Y:S01]  /*6a20*/  FADD.FTZ R29, -R22, R37 ;  /* 0x00000025161d7221 */ /* 0x000fe20000010100 */
[----:B------:R-:W-:Y:S01]  /*6a30*/  FMUL.FTZ R33, R28, UR5 ;  /* 0x000000051c217c20 */ /* 0x000fe20008410000 */
[----:B------:R-:W-:Y:S02]  /*6a40*/  HADD2.F32 R37, -RZ, R66.H0_H0 ;  /* 0x20000042ff257230 */ /* 0x000fe40000004100 */
        /* <DEDUP_REMOVED lines=20> */
.L_x_842:
[----:B------:R-:W-:Y:S01]  /*6b90*/  LOP3.LUT P0, RZ, R7, 0x80, RZ, 0xc0, !PT ;  /* 0x0000008007ff7812 */ /* 0x000fe2000780c0ff */
[----:B------:R-:W-:-:S12]  /*6ba0*/  BSSY B0, `(.L_x_843) ;  /* 0x0000014000007945 */ /* 0x000fd80003800000 */
[----:B------:R-:W-:Y:S05]  /*6bb0*/  @!P0 BRA `(.L_x_844) ;  /* 0x0000000000488947 */ /* 0x000fea0003800000 */
[----:B------:R-:W-:Y:S01]  /*6bc0*/  ULDC.64 UR12, c[0x0][0x288] ;  /* 0x0000a200000c7ab9 */ /* 0x000fe20000000a00 */
[----:B------:R-:W-:Y:S01]  /*6bd0*/  MOV R28, R18 ;  /* 0x00000012001c7202 */ /* 0x000fe20000000f00 */
[----:B------:R-:W-:Y:S01]  /*6be0*/  IMAD R16, R122, UR12, RZ ;  /* 0x0000000c7a107c24 */ /* 0x000fe2000f8e02ff */
[----:B------:R-:W-:-:S03]  /*6bf0*/  MOV R29, R21 ;  /* 0x00000015001d7202 */ /* 0x000fc60000000f00 */
[----:B------:R-:W-:Y:S02]  /*6c00*/  IMAD R31, R3, UR13, R16 ;  /* 0x0000000d031f7c24 */ /* 0x000fe4000f8e0210 */
[----:B------:R-:W-:Y:S01]  /*6c10*/  FFMA.FTZ R16, R33, R49, R34 ;  /* 0x0000003121107223 */ /* 0x000fe20000010022 */
[----:B------:R-:W-:Y:S01]  /*6c20*/  IMAD.WIDE.U32 R28, R3, UR12, R28 ;  /* 0x0000000c031c7c25 */ /* 0x000fe2000f8e001c */
[----:B------:R-:W-:-:S03]  /*6c30*/  ULDC.64 UR12, c[0x0][0x210] ;  /* 0x00008400000c7ab9 */ /* 0x000fc60000000a00 */
[----:B------:R-:W-:Y:S01]  /*6c40*/  FFMA.FTZ R41, R41, R24, -R16 ;  /* 0x0000001829297223 */ /* 0x000fe20000010810 */
[----:B------:R-:W-:Y:S01]  /*6c50*/  IADD3 R31, R29, R31, RZ ;  /* 0x0000001f1d1f7210 */ /* 0x000fe20007ffe0ff */
[----:B------:R-:W-:Y:S01]  /*6c60*/  FFMA.FTZ R29, R33, R38, R34 ;  /* 0x00000026211d7223 */ /* 0x000fe20000010022 */
[----:B------:R-:W-:-:S03]  /*6c70*/  LEA R30, P0, R28, UR12, 0x1 ;  /* 0x0000000c1c1e7c11 */ /* 0x000fc6000f8008ff */
[----:B------:R-:W-:Y:S01]  /*6c80*/  FFMA.FTZ R43, R82, R25, -R29 ;  /* 0x00000019522b7223 */ /* 0x000fe2000001081d */
[-C--:B------:R-:W-:Y:S01]  /*6c90*/  FMUL.FTZ R29, R41, R8.reuse ;  /* 0x00000008291d7220 */ /* 0x080fe20000410000 */
[----:B------:R-:W-:Y:S02]  /*6ca0*/  LEA.HI.X R31, R28, UR13, R31, 0x1, P0 ;  /* 0x0000000d1c1f7c11 */ /* 0x000fe400080f0c1f */
[----:B------:R-:W-:-:S05]  /*6cb0*/  FMUL.FTZ R16, R43, R8 ;  /* 0x000000082b107220 */ /* 0x000fca0000410000 */
[----:B------:R-:W-:-:S05]  /*6cc0*/  F2FP.F16.F32.PACK_AB R29, R16, R29 ;  /* 0x0000001d101d723e */ /* 0x000fca00000000ff */
[----:B------:R0:W-:Y:S02]  /*6cd0*/  STG.E desc[UR8][R30.64], R29 ;  /* 0x0000001d1e007986 */ /* 0x0001e4000c101908 */
.L_x_844:
[----:B------:R-:W-:Y:S05]  /*6ce0*/  BSYNC B0 ;  /* 0x0000000000007941 */ /* 0x000fea0003800000 */
.L_x_843:
[----:B------:R-:W-:Y:S01]  /*6cf0*/  ISETP.NE.AND P0, PT, RZ, UR10, PT ;  /* 0x0000000aff007c0c */ /* 0x000fe2000bf05270 */
[C---:B0-----:R-:W-:Y:S01]  /*6d00*/  FADD.FTZ R29, -R22.reuse, R37 ;  /* 0x00000025161d7221 */ /* 0x041fe20000010100 */
[----:B------:R-:W-:Y:S01]  /*6d10*/  FADD.FTZ R39, -R22, R39 ;  /* 0x0000002716277221 */ /* 0x000fe20000010100 */
[----:B------:R-:W-:Y:S02]  /*6d20*/  HADD2.F32 R37, -RZ, R23.H0_H0 ;  /* 0x20000017ff257230 */ /* 0x000fe40000004100 */
[--C-:B------:R-:W-:Y:S02]  /*6d30*/  HADD2.F32 R41, -RZ, R81.reuse.H0_H0 ;  /* 0x20000051ff297230 */ /* 0x100fe40000004100 */
[-C--:B------:R-:W-:Y:S01]  /*6d40*/  FMUL.FTZ R45, R29, R8.reuse ;  /* 0x000000081d2d7220 */ /* 0x080fe20000410000 */
[----:B------:R-:W-:Y:S02]  /*6d50*/  HADD2.F32 R16, -RZ, R81.H1_H1 ;  /* 0x30000051ff107230 */ /* 0x000fe40000004100 */
[----:B------:R-:W-:Y:S01]  /*6d60*/  FMUL.FTZ R42, R39, R8 ;  /* 0x00000008272a7220 */ /* 0x000fe20000410000 */
[----:B------:R-:W-:-:S02]  /*6d70*/  HADD2.F32 R23, -RZ, R23.H1_H1 ;  /* 0x30000017ff177230 */ /* 0x000fc40000004100 */
        /* <DEDUP_REMOVED lines=19> */
.L_x_845:
        /* <DEDUP_REMOVED lines=15> */
[----:B------:R-:W-:Y:S02]  /*6fa0*/  FFMA.FTZ R28, R33, R45, R34 ;  /* 0x0000002d211c7223 */ /* 0x000fe40000010022 */
[----:B------:R-:W-:Y:S02]  /*6fb0*/  FMUL.FTZ R16, R39, R8 ;  /* 0x0000000827107220 */ /* 0x000fe40000410000 */
[----:B------:R-:W-:-:S04]  /*6fc0*/  FFMA.FTZ R41, R41, R24, -R28 ;  /* 0x0000001829297223 */ /* 0x000fc8000001081c */
[----:B------:R-:W-:-:S05]  /*6fd0*/  FMUL.FTZ R29, R41, R8 ;  /* 0x00000008291d7220 */ /* 0x000fca0000410000 */
[----:B------:R-:W-:-:S05]  /*6fe0*/  F2FP.F16.F32.PACK_AB R29, R16, R29 ;  /* 0x0000001d101d723e */ /* 0x000fca00000000ff */
[----:B------:R0:W-:Y:S02]  /*6ff0*/  STG.E desc[UR8][R30.64], R29 ;  /* 0x0000001d1e007986 */ /* 0x0001e4000c101908 */
.L_x_847:
[----:B------:R-:W-:Y:S05]  /*7000*/  BSYNC B0 ;  /* 0x0000000000007941 */ /* 0x000fea0003800000 */
.L_x_846:
[----:B------:R-:W-:Y:S01]  /*7010*/  ISETP.NE.AND P0, PT, RZ, UR10, PT ;  /* 0x0000000aff007c0c */ /* 0x000fe2000bf05270 */
[C---:B0-----:R-:W-:Y:S01]  /*7020*/  FADD.FTZ R29, -R22.reuse, R37 ;  /* 0x00000025161d7221 */ /* 0x041fe20000010100 */
        /* <DEDUP_REMOVED lines=26> */
.L_x_848:
        /* <DEDUP_REMOVED lines=21> */
.L_x_850:
[----:B------:R-:W-:Y:S05]  /*7320*/  BSYNC B0 ;  /* 0x0000000000007941 */ /* 0x000fea0003800000 */
.L_x_849:
        /* <DEDUP_REMOVED lines=28> */
.L_x_851:
        /* <DEDUP_REMOVED lines=21> */
.L_x_853:
[----:B------:R-:W-:Y:S05]  /*7640*/  BSYNC B0 ;  /* 0x0000000000007941 */ /* 0x000fea0003800000 */
.L_x_852:
        /* <DEDUP_REMOVED lines=28> */
.L_x_854:
        /* <DEDUP_REMOVED lines=21> */
.L_x_856:
[----:B------:R-:W-:Y:S05]  /*7960*/  BSYNC B0 ;  /* 0x0000000000007941 */ /* 0x000fea0003800000 */
.L_x_855:
        /* <DEDUP_REMOVED lines=28> */
.L_x_857:
[----:B------:R-:W-:Y:S01]  /*7b30*/  LOP3.LUT P0, RZ, R7, 0x4, RZ, 0xc0, !PT ;  /* 0x0000000407ff7812 */ /* 0x000fe2000780c0ff */
[----:B------:R-:W-:-:S12]  /*7b40*/  BSSY B0, `(.L_x_858) ;  /* 0x0000014000007945 */ /* 0x000fd80003800000 */
[----:B------:R-:W-:Y:S05]  /*7b50*/  @!P0 BRA `(.L_x_859) ;  /* 0x0000000000488947 */ /* 0x000fea0003800000 */
[----:B------:R-:W-:Y:S01]  /*7b60*/  ULDC.64 UR12, c[0x0][0x288] ;  /* 0x0000a200000c7ab9 */ /* 0x000fe20000000a00 */
[----:B------:R-:W-:Y:S01]  /*7b70*/  MOV R16, R18 ;  /* 0x0000001200107202 */ /* 0x000fe20000000f00 */
[----:B------:R-:W-:Y:S01]  /*7b80*/  IMAD R9, R117, UR12, RZ ;  /* 0x0000000c75097c24 */ /* 0x000fe2000f8e02ff */
[----:B0-----:R-:W-:Y:S01]  /*7b90*/  MOV R17, R21 ;  /* 0x0000001500117202 */ /* 0x001fe20000000f00 */
[----:B------:R-:W-:Y:S02]  /*7ba0*/  FFMA.FTZ R10, R33, R39, R34 ;  /* 0x00000027210a7223 */ /* 0x000fe40000010022 */
        /* <DEDUP_REMOVED lines=8> */
[----:B------:R-:W-:-:S04]  /*7c30*/  FFMA.FTZ R9, R33, R38, R34 ;  /* 0x0000002621097223 */ /* 0x000fc80000010022 */
[----:B------:R-:W-:-:S04]  /*7c40*/  FFMA.FTZ R9, R30, R25, -R9 ;  /* 0x000000191e097223 */ /* 0x000fc80000010809 */
[----:B------:R-:W-:-:S05]  /*7c50*/  FMUL.FTZ R9, R9, R8 ;  /* 0x0000000809097220 */ /* 0x000fca0000410000 */
[----:B------:R-:W-:-:S05]  /*7c60*/  F2FP.F16.F32.PACK_AB R9, R9, R10 ;  /* 0x0000000a0909723e */ /* 0x000fca00000000ff */
[----:B------:R1:W-:Y:S02]  /*7c70*/  STG.E desc[UR8][R28.64], R9 ;  /* 0x000000091c007986 */ /* 0x0003e4000c101908 */
.L_x_859:
[----:B------:R-:W-:Y:S05]  /*7c80*/  BSYNC B0 ;  /* 0x0000000000007941 */ /* 0x000fea0003800000 */
.L_x_858:
[----:B------:R-:W-:Y:S01]  /*7c90*/  ISETP.NE.AND P0, PT, RZ, UR10, PT ;  /* 0x0000000aff007c0c */ /* 0x000fe2000bf05270 */
[C---:B------:R-:W-:Y:S01]  /*7ca0*/  FADD.FTZ R41, -R22.reuse, R41 ;  /* 0x0000002916297221 */ /* 0x040fe20000010100 */
[----:B------:R-:W-:Y:S01]  /*7cb0*/  FADD.FTZ R43, -R22, R43 ;  /* 0x0000002b162b7221 */ /* 0x000fe20000010100 */
[--C-:B-1----:R-:W-:Y:S02]  /*7cc0*/  HADD2.F32 R9, -RZ, R76.reuse.H0_H0 ;  /* 0x2000004cff097230 */ /* 0x102fe40000004100 */
        /* <DEDUP_REMOVED lines=24> */
.L_x_860:
[----:B------:R-:W-:Y:S01]  /*7e50*/  LOP3.LUT P0, RZ, R7, 0x2, RZ, 0xc0, !PT ;  /* 0x0000000207ff7812 */ /* 0x000fe2000780c0ff */
[----:B------:R-:W-:-:S12]  /*7e60*/  BSSY B0, `(.L_x_861) ;  /* 0x0000014000007945 */ /* 0x000fd80003800000 */
[----:B------:R-:W-:Y:S05]  /*7e70*/  @!P0 BRA `(.L_x_862) ;  /* 0x0000000000488947 */ /* 0x000fea0003800000 */
[----:B------:R-:W-:Y:S01]  /*7e80*/  ULDC.64 UR12, c[0x0][0x288] ;  /* 0x0000a200000c7ab9 */ /* 0x000fe20000000a00 */
[----:B------:R-:W-:Y:S01]  /*7e90*/  MOV R10, R18 ;  /* 0x00000012000a7202 */ /* 0x000fe20000000f00 */
[----:B------:R-:W-:Y:S01]  /*7ea0*/  IMAD R16, R116, UR12, RZ ;  /* 0x0000000c74107c24 */ /* 0x000fe2000f8e02ff */
[----:B------:R-:W-:-:S03]  /*7eb0*/  MOV R11, R21 ;  /* 0x00000015000b7202 */ /* 0x000fc60000000f00 */
[C---:B0-----:R-:W-:Y:S02]  /*7ec0*/  IMAD R17, R103.reuse, UR13, R16 ;  /* 0x0000000d67117c24 */ /* 0x041fe4000f8e0210 */
        /* <DEDUP_REMOVED lines=11> */
[----:B------:R-:W-:-:S05]  /*7f80*/  F2FP.F16.F32.PACK_AB R9, R9, R10 ;  /* 0x0000000a0909723e */ /* 0x000fca00000000ff */
[----:B------:R1:W-:Y:S02]  /*7f90*/  STG.E desc[UR8][R16.64], R9 ;  /* 0x0000000910007986 */ /* 0x0003e4000c101908 */
.L_x_862:
[----:B------:R-:W-:Y:S05]  /*7fa0*/  BSYNC B0 ;  /* 0x0000000000007941 */ /* 0x000fea0003800000 */
.L_x_861:
[----:B------:R-:W-:Y:S01]  /*7fb0*/  ISETP.NE.AND P6, PT, RZ, UR10, PT ;  /* 0x0000000aff007c0c */ /* 0x000fe2000bfc5270 */
[C---:B------:R-:W-:Y:S01]  /*7fc0*/  FADD.FTZ R37, -R22.reuse, R37 ;  /* 0x0000002516257221 */ /* 0x040fe20000010100 */
[----:B------:R-:W-:Y:S01]  /*7fd0*/  FADD.FTZ R39, -R22, R39 ;  /* 0x0000002716277221 */ /* 0x000fe20000010100 */
[--C-:B-1----:R-:W-:Y:S02]  /*7fe0*/  HADD2.F32 R9, -RZ, R75.reuse.H0_H0 ;  /* 0x2000004bff097230 */ /* 0x102fe40000004100 */
[----:B0-----:R-:W-:Y:S02]  /*7ff0*/  HADD2.F32 R28, -RZ, R75.H1_H1 ;  /* 0x3000004bff1c7230 */ /* 0x001fe40000004100 */
        /* <DEDUP_REMOVED lines=23> */
.L_x_863:
        /* <DEDUP_REMOVED lines=20> */
.L_x_865:
[----:B------:R-:W-:Y:S05]  /*82b0*/  BSYNC B0 ;  /* 0x0000000000007941 */ /* 0x000fea0003800000 */
.L_x_864:
[C---:B------:R-:W-:Y:S01]  /*82c0*/  FADD.FTZ R31, -R22.reuse, R31 ;  /* 0x0000001f161f7221 */ /* 0x040fe20000010100 */
[----:B------:R-:W-:Y:S01]  /*82d0*/  FADD.FTZ R41, -R22, R41 ;  /* 0x0000002916297221 */ /* 0x000fe20000010100 */
[--C-:B0-----:R-:W-:Y:S02]  /*82e0*/  HADD2.F32 R9, -RZ, R74.reuse.H0_H0 ;  /* 0x2000004aff097230 */ /* 0x101fe40000004100 */
[----:B------:R-:W-:Y:S02]  /*82f0*/  HADD2.F32 R74, -RZ, R74.H1_H1 ;  /* 0x3000004aff4a7230 */ /* 0x000fe40000004100 */
[-C--:B------:R-:W-:Y:S01]  /*8300*/  FMUL.FTZ R31, R31, R8.reuse ;  /* 0x000000081f1f7220 */ /* 0x080fe20000410000 */
        /* <DEDUP_REMOVED lines=22> */
.L_x_866:
        /* <DEDUP_REMOVED lines=20> */
.L_x_868:
[----:B------:R-:W-:Y:S05]  /*85b0*/  BSYNC B0 ;  /* 0x0000000000007941 */ /* 0x000fea0003800000 */
.L_x_867:
        /* <DEDUP_REMOVED lines=27> */
.L_x_869:
        /* <DEDUP_REMOVED lines=20> */
.L_x_871:
[----:B------:R-:W-:Y:S05]  /*88b0*/  BSYNC B0 ;  /* 0x0000000000007941 */ /* 0x000fea0003800000 */
.L_x_870:
        /* <DEDUP_REMOVED lines=27> */
.L_x_872:
        /* <DEDUP_REMOVED lines=20> */
.L_x_874:
[----:B------:R-:W-:Y:S05]  /*8bb0*/  BSYNC B0 ;  /* 0x0000000000007941 */ /* 0x000fea0003800000 */
.L_x_873:
[C---:B------:R-:W-:Y:S01]  /*8bc0*/  FADD.FTZ R29, -R22.reuse, R29 ;  /* 0x0000001d161d7221 */ /* 0x040fe20000010100 */
[----:B------:R-:W-:Y:S01]  /*8bd0*/  FADD.FTZ R37, -R22, R37 ;  /* 0x0000002516257221 */ /* 0x000fe20000010100 */
[----:B------:R-:W-:Y:S02]  /*8be0*/  IMAD R32, R35, UR7, R32 ;  /* 0x0000000723207c24 */ /* 0x000fe4000f8e0220 */
[--C-:B0-----:R-:W-:Y:S02]  /*8bf0*/  HADD2.F32 R9, -RZ, R71.reuse.H0_H0 ;  /* 0x20000047ff097230 */ /* 0x101fe40000004100 */
[-C--:B------:R-:W-:Y:S01]  /*8c00*/  FMUL.FTZ R29, R29, R8.reuse ;  /* 0x000000081d1d7220 */ /* 0x080fe20000410000 */
[----:B------:R-:W-:Y:S02]  /*8c10*/  HADD2.F32 R14, -RZ, R71.H1_H1 ;  /* 0x30000047ff0e7230 */ /* 0x000fe40000004100 */
        /* <DEDUP_REMOVED lines=21> */
.L_x_875:
        /* <DEDUP_REMOVED lines=20> */
.L_x_877:
[----:B------:R-:W-:Y:S05]  /*8eb0*/  BSYNC B0 ;  /* 0x0000000000007941 */ /* 0x000fea0003800000 */
.L_x_876:
[----:B------:R-:W-:Y:S02]  /*8ec0*/  HADD2.F32 R69, -RZ, R69.H1_H1 ;  /* 0x30000045ff457230 */ /* 0x000fe40000004100 */
[----:B------:R-:W-:Y:S01]  /*8ed0*/  FADD.FTZ R31, -R22, R31 ;  /* 0x0000001f161f7221 */ /* 0x000fe20000010100 */
[----:B------:R-:W-:Y:S01]  /*8ee0*/  IADD3 R29, R32, 0x180, RZ ;  /* 0x00000180201d7810 */ /* 0x000fe20007ffe0ff */
[----:B------:R-:W-:Y:S01]  /*8ef0*/  ULDC.64 UR12, c[0x0][0x290] ;  /* 0x0000a400000c7ab9 */ /* 0x000fe20000000a00 */
[--C-:B0-----:R-:W-:Y:S02]  /*8f00*/  HADD2.F32 R9, -RZ, R86.reuse.H0_H0 ;  /* 0x20000056ff097230 */ /* 0x101fe40000004100 */
        /* <DEDUP_REMOVED lines=24> */
.L_x_878:
[----:B------:R-:W-:Y:S01]  /*9090*/  ISETP.GE.U32.AND P0, PT, R29, UR12, PT ;  /* 0x0000000c1d007c0c */ /* 0x000fe2000bf06070 */
[----:B------:R-:W-:Y:S01]  /*90a0*/  BSSY B0, `(.L_x_879) ;  /* 0x0000019000007945 */ /* 0x000fe20003800000 */
[--C-:B------:R-:W-:Y:S02]  /*90b0*/  HADD2.F32 R15, -RZ, R70.reuse.H0_H0 ;  /* 0x20000046ff0f7230 */ /* 0x100fe40000004100 */
[----:B------:R-:W-:Y:S01]  /*90c0*/  ISETP.GE.AND.EX P0, PT, R35, UR13, PT, P0 ;  /* 0x0000000d23007c0c */ /* 0x000fe2000bf06300 */
[----:B------:R-:W-:-:S03]  /*90d0*/  HADD2.F32 R17, -RZ, R70.H1_H1 ;  /* 0x30000046ff117230 */ /* 0x000fc60000004100 */
[----:B------:R-:W-:-:S13]  /*90e0*/  ISETP.LT.U32.AND P0, PT, R2, 0x1c0, !P0 ;  /* 0x000001c00200780c */ /* 0x000fda0004701070 */
        /* <DEDUP_REMOVED lines=20> */
.L_x_880:
[----:B------:R-:W-:Y:S05]  /*9230*/  BSYNC B0 ;  /* 0x0000000000007941 */ /* 0x000fea0003800000 */
.L_x_879:
[----:B------:R-:W-:Y:S01]  /*9240*/  FADD.FTZ R15, -R22, R15 ;  /* 0x0000000f160f7221 */ /* 0x000fe20000010100 */
[----:B------:R-:W-:Y:S01]  /*9250*/  IADD3 R31, R32, 0x1a0, RZ ;  /* 0x000001a0201f7810 */ /* 0x000fe20007ffe0ff */
[----:B------:R-:W-:Y:S01]  /*9260*/  FADD.FTZ R17, -R22, R17 ;  /* 0x0000001116117221 */ /* 0x000fe20000010100 */
[--C-:B0-----:R-:W-:Y:S02]  /*9270*/  HADD2.F32 R9, -RZ, R85.reuse.H0_H0 ;  /* 0x20000055ff097230 */ /* 0x101fe40000004100 */
[-C--:B------:R-:W-:Y:S01]  /*9280*/  FMUL.FTZ R29, R15, R8.reuse ;  /* 0x000000080f1d7220 */ /* 0x080fe20000410000 */
[----:B------:R-:W-:Y:S01]  /*9290*/  HADD2.F32 R14, -RZ, R85.H1_H1 ;  /* 0x30000055ff0e7230 */ /* 0x000fe20000004100 */
        /* <DEDUP_REMOVED lines=21> */
.L_x_881:
[----:B------:R-:W-:Y:S01]  /*93f0*/  ISETP.GE.U32.AND P0, PT, R31, UR12, PT ;  /* 0x0000000c1f007c0c */ /* 0x000fe2000bf06070 */
[----:B------:R-:W-:Y:S01]  /*9400*/  BSSY B0, `(.L_x_882) ;  /* 0x0000018000007945 */ /* 0x000fe20003800000 */
[--C-:B------:R-:W-:Y:S02]  /*9410*/  HADD2.F32 R15, -RZ, R67.reuse.H0_H0 ;  /* 0x20000043ff0f7230 */ /* 0x100fe40000004100 */
[----:B------:R-:W-:Y:S01]  /*9420*/  ISETP.GE.AND.EX P0, PT, R35, UR13, PT, P0 ;  /* 0x0000000d23007c0c */ /* 0x000fe2000bf06300 */
[----:B------:R-:W-:-:S03]  /*9430*/  HADD2.F32 R67, -RZ, R67.H1_H1 ;  /* 0x30000043ff437230 */ /* 0x000fc60000004100 */
[----:B------:R-:W-:-:S13]  /*9440*/  ISETP.LT.U32.AND P0, PT, R2, 0x1c0, !P0 ;  /* 0x000001c00200780c */ /* 0x000fda0004701070 */
        /* <DEDUP_REMOVED lines=19> */
.L_x_883:
[----:B------:R-:W-:Y:S05]  /*9580*/  BSYNC B0 ;  /* 0x0000000000007941 */ /* 0x000fea0003800000 */
.L_x_882:
        /* <DEDUP_REMOVED lines=27> */
.L_x_884:
[----:B------:R-:W-:Y:S01]  /*9740*/  ISETP.GE.U32.AND P0, PT, R31, UR12, PT ;  /* 0x0000000c1f007c0c */ /* 0x000fe2000bf06070 */
[--C-:B------:R-:W-:Y:S01]  /*9750*/  HADD2.F32 R11, -RZ, R68.reuse.H0_H0 ;  /* 0x20000044ff0b7230 */ /* 0x100fe20000004100 */
[----:B------:R-:W-:Y:S01]  /*9760*/  BSSY B0, `(.L_x_885) ;  /* 0x0000019000007945 */ /* 0x000fe20003800000 */
[----:B------:R-:W-:Y:S01]  /*9770*/  HADD2.F32 R13, -RZ, R68.H1_H1 ;  /* 0x30000044ff0d7230 */ /* 0x000fe20000004100 */
[----:B------:R-:W-:Y:S02]  /*9780*/  ISETP.GE.AND.EX P0, PT, R35, UR13, PT, P0 ;  /* 0x0000000d23007c0c */ /* 0x000fe4000bf06300 */
[----:B------:R-:W-:Y:S02]  /*9790*/  FADD.FTZ R15, -R22, R11 ;  /* 0x0000000b160f7221 */ /* 0x000fe40000010100 */
[----:B------:R-:W-:Y:S01]  /*97a0*/  ISETP.LT.U32.AND P0, PT, R2, 0x1c0, !P0 ;  /* 0x000001c00200780c */ /* 0x000fe20004701070 */
[----:B------:R-:W-:-:S12]  /*97b0*/  FADD.FTZ R17, -R22, R13 ;  /* 0x0000000d16117221 */ /* 0x000fd80000010100 */
        /* <DEDUP_REMOVED lines=19> */
.L_x_886:
[----:B------:R-:W-:Y:S05]  /*98f0*/  BSYNC B0 ;  /* 0x0000000000007941 */ /* 0x000fea0003800000 */
.L_x_885:
[----:B------:R-:W-:Y:S01]  /*9900*/  IADD3 R32, R32, 0x1e0, RZ ;  /* 0x000001e020207810 */ /* 0x000fe20007ffe0ff */
        /* <DEDUP_REMOVED lines=24> */
.L_x_887:
[----:B------:R-:W-:Y:S01]  /*9a90*/  ISETP.GE.U32.AND P0, PT, R32, UR12, PT ;  /* 0x0000000c20007c0c */ /* 0x000fe2000bf06070 */
[----:B------:R-:W-:Y:S03]  /*9aa0*/  BSSY B0, `(.L_x_888) ;  /* 0x0000015000007945 */ /* 0x000fe60003800000 */
[----:B------:R-:W-:-:S04]  /*9ab0*/  ISETP.GE.AND.EX P0, PT, R28, UR13, PT, P0 ;  /* 0x0000000d1c007c0c */ /* 0x000fc8000bf06300 */
[----:B------:R-:W-:-:S13]  /*9ac0*/  ISETP.LT.U32.AND P0, PT, R2, 0x1c0, !P0 ;  /* 0x000001c00200780c */ /* 0x000fda0004701070 */
[----:B------:R-:W-:Y:S05]  /*9ad0*/  @!P0 BRA `(.L_x_889) ;  /* 0x0000000000448947 */ /* 0x000fea0003800000 */
[----:B------:R-:W-:Y:S01]  /*9ae0*/  ULDC.64 UR12, c[0x0][0x288] ;  /* 0x0000a200000c7ab9 */ /* 0x000fe20000000a00 */
[----:B------:R-:W-:Y:S01]  /*9af0*/  MOV R19, R21 ;  /* 0x0000001500137202 */ /* 0x000fe20000000f00 */
[--C-:B------:R-:W-:Y:S01]  /*9b00*/  FFMA.FTZ R14, R33, R23, R34.reuse ;  /* 0x00000017210e7223 */ /* 0x100fe20000010022 */
[----:B------:R-:W-:Y:S02]  /*9b10*/  IMAD R11, R123, UR12, RZ ;  /* 0x0000000c7b0b7c24 */ /* 0x000fe4000f8e02ff */
[----:B------:R-:W-:Y:S01]  /*9b20*/  FFMA.FTZ R33, R33, R22, R34 ;  /* 0x0000001621217223 */ /* 0x000fe20000010022 */
[----:B------:R-:W-:Y:S01]  /*9b30*/  FFMA.FTZ R9, R9, R24, -R14 ;  /* 0x0000001809097223 */ /* 0x000fe2000001080e */
[----:B------:R-:W-:-:S04]  /*9b40*/  IMAD.WIDE.U32 R18, R94, UR12, R18 ;  /* 0x0000000c5e127c25 */ /* 0x000fc8000f8e0012 */
[----:B------:R-:W-:Y:S01]  /*9b50*/  FFMA.FTZ R33, R12, R25, -R33 ;  /* 0x000000190c217223 */ /* 0x000fe20000010821 */
        /* <DEDUP_REMOVED lines=9> */
.L_x_889:
[----:B------:R-:W-:Y:S05]  /*9bf0*/  BSYNC B0 ;  /* 0x0000000000007941 */ /* 0x000fea0003800000 */
.L_x_888:
[----:B------:R-:W-:Y:S02]  /*9c00*/  IADD3 R6, R4, R6, RZ ;  /* 0x0000000604067210 */ /* 0x000fe40007ffe0ff */
[----:B------:R-:W-:Y:S02]  /*9c10*/  IADD3 R87, R87, 0x1, RZ ;  /* 0x0000000157577810 */ /* 0x000fe40007ffe0ff */
[----:B------:R-:W-:-:S13]  /*9c20*/  ISETP.GE.AND P0, PT, R6, UR4, PT ;  /* 0x0000000406007c0c */ /* 0x000fda000bf06270 */
[----:B------:R-:W-:Y:S05]  /*9c30*/  @!P0 BRA `(.L_x_890) ;  /* 0xffffff6800c48947 */ /* 0x000fea000383ffff */
.L_x_807:
[----:B------:R-:W1:Y:S01]  /*9c40*/  LDC R6, c[0x0][0xc] ;  /* 0x00000300ff067b82 */ /* 0x000e620000000800 */
[----:B------:R-:W-:Y:S01]  /*9c50*/  ISETP.NE.AND P2, PT, R2, RZ, PT ;  /* 0x000000ff0200720c */ /* 0x000fe20003f45270 */
[----:B------:R-:W-:Y:S06]  /*9c60*/  BSSY B0, `(.L_x_891) ;  /* 0x0000015000007945 */ /* 0x000fec0003800000 */
[----:B0-----:R-:W0:Y:S08]  /*9c70*/  LDC R9, c[0x0][0x10] ;  /* 0x00000400ff097b82 */ /* 0x001e300000000800 */
[----:B------:R-:W2:Y:S01]  /*9c80*/  LDC.64 R4, c[0x0][0x258] ;  /* 0x00009600ff047b82 */ /* 0x000ea20000000a00 */
[----:B-1----:R-:W-:-:S02]  /*9c90*/  IADD3 R3, R6, -0x1, RZ ;  /* 0xffffffff06037810 */ /* 0x002fc40007ffe0ff */
[----:B------:R-:W-:Y:S02]  /*9ca0*/  ISETP.NE.AND P1, PT, R6, 0x1, PT ;  /* 0x000000010600780c */ /* 0x000fe40003f25270 */
[----:B------:R-:W-:Y:S02]  /*9cb0*/  ISETP.NE.AND P0, PT, R3, UR7, PT ;  /* 0x0000000703007c0c */ /* 0x000fe4000bf05270 */
[C---:B0-----:R-:W-:Y:S02]  /*9cc0*/  SHF.L.U32 R3, R9.reuse, 0x1, RZ ;  /* 0x0000000109037819 */ /* 0x041fe400000006ff */
[----:B------:R-:W-:Y:S02]  /*9cd0*/  IADD3 R7, R9, -0x1, RZ ;  /* 0xffffffff09077810 */ /* 0x000fe40007ffe0ff */
[----:B------:R-:W-:Y:S02]  /*9ce0*/  SEL R3, R3, RZ, P1 ;  /* 0x000000ff03037207 */ /* 0x000fe40000800000 */
[----:B------:R-:W-:-:S03]  /*9cf0*/  ISETP.NE.OR P0, PT, R0, R7, P0 ;  /* 0x000000070000720c */ /* 0x000fc60000705670 */
[----:B--2---:R-:W-:Y:S01]  /*9d00*/  IMAD.WIDE.U32 R4, R3, 0x4, R4 ;  /* 0x0000000403047825 */ /* 0x004fe200078e0004 */
[----:B------:R-:W-:Y:S09]  /*9d10*/  @P2 BRA `(.L_x_892) ;  /* 0x0000000000242947 */ /* 0x000ff20003800000 */
        /* <DEDUP_REMOVED lines=9> */
.L_x_892:
[----:B------:R-:W-:Y:S05]  /*9db0*/  BSYNC B0 ;  /* 0x0000000000007941 */ /* 0x000fea0003800000 */
.L_x_891:
[----:B------:R-:W-:Y:S05]  /*9dc0*/  @P0 EXIT ;  /* 0x000000000000094d */ /* 0x000fea0003800000 */
[----:B------:R-:W-:Y:S05]  /*9dd0*/  @P2 BRA `(.L_x_893) ;  /* 0x0000000000202947 */ /* 0x000fea0003800000 */
[----:B------:R-:W-:-:S05]  /*9de0*/  IMAD R0, R6, R9, RZ ;  /* 0x0000000906007224 */ /* 0x000fca00078e02ff */
[----:B------:R-:W-:-:S13]  /*9df0*/  ISETP.NE.AND P0, PT, R0, -0x1, PT ;  /* 0xffffffff0000780c */ /* 0x000fda0003f05270 */
[----:B------:R-:W-:Y:S05]  /*9e00*/  @!P0 BRA `(.L_x_893) ;  /* 0x0000000000148947 */ /* 0x000fea0003800000 */
.L_x_894:
[----:B0-----:R-:W2:Y:S04]  /*9e10*/  LDG.E.STRONG.GPU R3, desc[UR8][R4.64] ;  /* 0x0000000804037981 */ /* 0x001ea8000c1ef900 */
[----:B--2---:R-:W-:Y:S01]  /*9e20*/  CCTL.IVALL ;  /* 0x00000000ff00798f */ /* 0x004fe20002000000 */
[----:B------:R-:W-:Y:S05]  /*9e30*/  YIELD ;  /* 0x0000000000007946 */ /* 0x000fea0003800000 */
[----:B------:R-:W-:-:S13]  /*9e40*/  ISETP.NE.AND P0, PT, R3, R0, PT ;  /* 0x000000000300720c */ /* 0x000fda0003f05270 */
[----:B------:R-:W-:Y:S05]  /*9e50*/  @P0 BRA `(.L_x_894) ;  /* 0xfffffffc00ec0947 */ /* 0x000fea000383ffff */
.L_x_893:
[----:B------:R-:W-:Y:S05]  /*9e60*/  WARPSYNC.ALL ;  /* 0x0000000000007948 */ /* 0x000fea0003800000 */
[----:B------:R-:W1:Y:S08]  /*9e70*/  LDC.64 R24, c[0x0][0x288] ;  /* 0x0000a200ff187b82 */ /* 0x000e700000000a00 */
[----:B------:R-:W-:Y:S01]  /*9e80*/  BAR.SYNC.DEFER_BLOCKING 0x0 ;  /* 0x0000000000007b1d */ /* 0x000fe20000010000 */
[----:B-1----:R-:W-:-:S04]  /*9e90*/  LEA.HI R0, P0, R25, R24, RZ, 0x1 ;  /* 0x0000001819007211 */ /* 0x002fc800078108ff */
[----:B0-----:R-:W-:-:S04]  /*9ea0*/  IADD3.X R3, RZ, R25, RZ, P0, !PT ;  /* 0x00000019ff037210 */ /* 0x001fc800007fe4ff */
[--C-:B------:R-:W-:Y:S02]  /*9eb0*/  SHF.R.S64 R27, R0, 0x1, R3.reuse ;  /* 0x00000001001b7819 */ /* 0x100fe40000001003 */
[----:B------:R-:W-:Y:S02]  /*9ec0*/  SHF.R.S32.HI R0, RZ, 0x1f, R2 ;  /* 0x0000001fff007819 */ /* 0x000fe40000011402 */
[----:B------:R-:W-:Y:S02]  /*9ed0*/  SHF.R.S32.HI R29, RZ, 0x1, R3 ;  /* 0x00000001ff1d7819 */ /* 0x000fe40000011403 */
[----:B------:R-:W-:-:S04]  /*9ee0*/  ISETP.GT.U32.AND P0, PT, R27, R2, PT ;  /* 0x000000021b00720c */ /* 0x000fc80003f04070 */
[----:B------:R-:W-:-:S13]  /*9ef0*/  ISETP.GT.AND.EX P0, PT, R29, R0, PT, P0 ;  /* 0x000000001d00720c */ /* 0x000fda0003f04300 */
[----:B------:R-:W-:Y:S05]  /*9f00*/  @!P0 EXIT ;  /* 0x000000000000894d */ /* 0x000fea0003800000 */
[----:B------:R-:W-:Y:S01]  /*9f10*/  IMAD.WIDE.U32 R4, R24, 0x3, RZ ;  /* 0x0000000318047825 */ /* 0x000fe200078e00ff */
[----:B------:R-:W-:Y:S01]  /*9f20*/  LEA R3, R25, R25, 0x1 ;  /* 0x0000001919037211 */ /* 0x000fe200078e08ff */
[----:B------:R-:W0:Y:S01]  /*9f30*/  LDC.64 R16, c[0x0][0x218] ;  /* 0x00008600ff107b82 */ /* 0x000e220000000a00 */
[----:B------:R-:W-:Y:S01]  /*9f40*/  SHF.L.U64.HI R33, R27, 0x2, R29 ;  /* 0x000000021b217819 */ /* 0x000fe2000001021d */
[----:B------:R-:W-:Y:S01]  /*9f50*/  ULDC.64 UR4, c[0x0][0x268] ;  /* 0x00009a0000047ab9 */ /* 0x000fe20000000a00 */
[----:B------:R-:W-:-:S04]  /*9f60*/  IADD3 R3, R5, R3, RZ ;  /* 0x0000000305037210 */ /* 0x000fc80007ffe0ff */
[----:B------:R-:W-:Y:S01]  /*9f70*/  LEA.HI R4, P0, R3, R4, RZ, 0x1 ;  /* 0x0000000403047211 */ /* 0x000fe200078108ff */
[----:B------:R-:W1:Y:S03]  /*9f80*/  LDC.64 R18, c[0x0][0x220] ;  /* 0x00008800ff127b82 */ /* 0x000e660000000a00 */
[----:B------:R-:W-:-:S04]  /*9f90*/  IADD3.X R3, RZ, R3, RZ, P0, !PT ;  /* 0x00000003ff037210 */ /* 0x000fc800007fe4ff */
[--C-:B------:R-:W-:Y:S02]  /*9fa0*/  SHF.R.S64 R31, R4, 0x1, R3.reuse ;  /* 0x00000001041f7819 */ /* 0x100fe40000001003 */
[----:B------:R-:W-:Y:S02]  /*9fb0*/  SHF.R.S32.HI R4, RZ, 0x1, R3 ;  /* 0x00000001ff047819 */ /* 0x000fe40000011403 */
[----:B------:R-:W-:Y:S02]  /*9fc0*/  SHF.L.U64.HI R3, R24, 0x2, R25 ;  /* 0x0000000218037819 */ /* 0x000fe40000010219 */
[----:B------:R-:W-:-:S07]  /*9fd0*/  SHF.L.U64.HI R25, R31, 0x2, R4 ;  /* 0x000000021f197819 */ /* 0x000fce0000010204 */
.L_x_895:
        /* <DEDUP_REMOVED lines=23> */
.L_x_896:
        /* <DEDUP_REMOVED lines=11> */
.L_x_3266:


//--------------------- .text._Z35group_norm_nhwc_bwd_one_pass_kernelI11Fp16IOBf16WLi64ELi28ELi448EEv26Group_norm_nhwc_bwd_params --------------------------
	.section	.text._Z35group_norm_nhwc_bwd_one_pass_kernelI11Fp16IOBf16WLi64ELi28ELi448EEv26Group_norm_nhwc_bwd_params,"ax",@progbits
	.align	128
        .global         _Z35group_norm_nhwc_bwd_one_pass_kernelI11Fp16IOBf16WLi64ELi28ELi448EEv26Group_norm_nhwc_bwd_params
        .type           _Z35group_norm_nhwc_bwd_one_pass_kernelI11Fp16IOBf16WLi64ELi28ELi448EEv26Group_norm_nhwc_bwd_params,@function
        .size           _Z35group_norm_nhwc_bwd_one_pass_kernelI11Fp16IOBf16WLi64ELi28ELi448EEv26Group_norm_nhwc_bwd_params,(.L_x_3267 - _Z35group_norm_nhwc_bwd_one_pass_kernelI11Fp16IOBf16WLi64ELi28ELi448EEv26Group_norm_nhwc_bwd_params)
        .other          _Z35group_norm_nhwc_bwd_one_pass_kernelI11Fp16IOBf16WLi64ELi28ELi448EEv26Group_norm_nhwc_bwd_params,@"STO_CUDA_ENTRY STV_DEFAULT"
_Z35group_norm_nhwc_bwd_one_pass_kernelI11Fp16IOBf16WLi64ELi28ELi448EEv26Group_norm_nhwc_bwd_params:
.text._Z35group_norm_nhwc_bwd_one_pass_kernelI11Fp16IOBf16WLi64ELi28ELi448EEv26Group_norm_nhwc_bwd_params:
        /* <DEDUP_REMOVED lines=49> */
.L_x_924:
        /* <DEDUP_REMOVED lines=68> */
[----:B--2---:R-:W-:Y:S01]  /*0750*/  @P1 IADD3 R18, P2, R23, R18, RZ ;  /* 0x0000001217121210 */ /* 0x004fe20007f5e0ff */
[----:B------:R-:W-:-:S03]  /*0760*/  @!P0 IMAD.WIDE.U32 R20, R27, R16, R20 ;  /* 0x000000101b148225 */ /* 0x000fc600078e0014 */
[----:B------:R-:W-:Y:S02]  /*0770*/  @P1 IADD3.X R19, R4, R19, RZ, P2, !PT ;  /* 0x0000001304131210 */ /* 0x000fe400017fe4ff */
[----:B0-----:R-:W-:Y:S02]  /*0780*/  @P1 IADD3 R16, P2, R23, R10, RZ ;  /* 0x0000000a17101210 */ /* 0x001fe40007f5e0ff */
[----:B------:R-:W-:Y:S02]  /*0790*/  @!P0 IADD3 R21, R21, R17, RZ ;  /* 0x0000001115158210 */ /* 0x000fe40007ffe0ff */
[----:B------:R-:W-:Y:S02]  /*07a0*/  @!P0 SHF.L.U32 R17, R20, 0x1, RZ ;  /* 0x0000000114118819 */ /* 0x000fe400000006ff */
[----:B------:R-:W-:Y:S02]  /*07b0*/  CS2R R24, SRZ ;  /* 0x0000000000187805 */ /* 0x000fe4000001ff00 */
[----:B-1----:R-:W-:-:S02]  /*07c0*/  @!P0 IADD3 R10, P3, R17, R12, RZ ;  /* 0x0000000c110a8210 */ /* 0x002fc40007f7e0ff */
[----:B------:R-:W-:Y:S02]  /*07d0*/  @!P0 IADD3 R6, P4, R17, R6, RZ ;  /* 0x0000000611068210 */ /* 0x000fe40007f9e0ff */
[----:B------:R0:W5:Y:S01]  /*07e0*/  @P1 LDG.E R25, desc[UR14][R18.64] ;  /* 0x0000000e12191981 */ /* 0x000162000c1e1900 */
[----:B------:R-:W-:-:S05]  /*07f0*/  @P1 IADD3.X R17, R4, R11, RZ, P2, !PT ;  /* 0x0000000b04111210 */ /* 0x000fca00017fe4ff */
[----:B------:R0:W5:Y:S01]  /*0800*/  @P1 LDG.E R24, desc[UR14][R16.64] ;  /* 0x0000000e10181981 */ /* 0x000162000c1e1900 */
        /* <DEDUP_REMOVED lines=22> */
[----:B------:R-:W-:Y:S02]  /*0970*/  @UP0 UMOV UR13, UR8 ;  /* 0x00000008000d0c82 */ /* 0x000fe40008000000 */
[----:B0-----:R-:W-:Y:S05]  /*0980*/  @P0 BRA `(.L_x_899) ;  /* 0x0000000000400947 */ /* 0x001fea0003800000 */
        /* <DEDUP_REMOVED lines=16> */
.L_x_899:
[----:B------:R-:W-:Y:S05]  /*0a90*/  BSYNC B0 ;  /* 0x0000000000007941 */ /* 0x000fea0003800000 */
.L_x_898:
[----:B------:R-:W-:Y:S01]  /*0aa0*/  ISETP.NE.AND P2, PT, RZ, UR18, PT ;  /* 0x00000012ff007c0c */ /* 0x000fe2000bf45270 */
[--C-:B-----5:R-:W-:Y:S02]  /*0ab0*/  HADD2.F32 R6, -RZ, R25.reuse.H0_H0 ;  /* 0x20000019ff067230 */ /* 0x120fe40000004100 */
[----:B------:R-:W-:Y:S02]  /*0ac0*/  HADD2.F32 R7, -RZ, R25.H1_H1 ;  /* 0x30000019ff077230 */ /* 0x000fe40000004100 */
[----:B------:R-:W-:Y:S02]  /*0ad0*/  HADD2.F32 R13, -RZ, R26.H0_H0 ;  /* 0x2000001aff0d7230 */ /* 0x000fe40000004100 */
[----:B------:R-:W-:Y:S01]  /*0ae0*/  FADD.FTZ R6, R6, -UR19 ;  /* 0x8000001306067e21 */ /* 0x000fe20008010000 */
[--C-:B------:R-:W-:Y:S02]  /*0af0*/  HADD2.F32 R12, -RZ, R24.reuse.H0_H0 ;  /* 0x20000018ff0c7230 */ /* 0x100fe40000004100 */
[----:B------:R-:W-:Y:S01]  /*0b00*/  FADD.FTZ R14, R7, -UR19 ;  /* 0x80000013070e7e21 */ /* 0x000fe20008010000 */
[----:B------:R-:W-:-:S02]  /*0b10*/  HADD2.F32 R9, -RZ, R24.H1_H1 ;  /* 0x30000018ff097230 */ /* 0x000fc40000004100 */
[----:B------:R-:W-:Y:S01]  /*0b20*/  FMUL.FTZ R7, R6, UR13 ;  /* 0x0000000d06077c20 */ /* 0x000fe20008410000 */
[----:B------:R-:W-:Y:S02]  /*0b30*/  HADD2.F32 R8, -RZ, R26.H1_H1 ;  /* 0x3000001aff087230 */ /* 0x000fe40000004100 */
[----:B------:R-:W-:Y:S01]  /*0b40*/  FADD.FTZ R13, R13, -UR19 ;  /* 0x800000130d0d7e21 */ /* 0x000fe20008010000 */
        /* <DEDUP_REMOVED lines=22> */
.L_x_900:
        /* <DEDUP_REMOVED lines=26> */
.L_x_901:
[----:B------:R-:W-:Y:S01]  /*0e50*/  FFMA.FTZ R16, R6, R8, R15 ;  /* 0x0000000806107223 */ /* 0x000fe2000001000f */
[----:B------:R-:W-:Y:S01]  /*0e60*/  FADD.FTZ R17, R8, R17 ;  /* 0x0000001108117221 */ /* 0x000fe20000010000 */
[----:B------:R-:W-:Y:S01]  /*0e70*/  FMUL.FTZ R8, R10, R23 ;  /* 0x000000170a087220 */ /* 0x000fe20000410000 */
[----:B------:R-:W-:Y:S01]  /*0e80*/  ISETP.GT.AND P0, PT, R0, 0x1e, PT ;  /* 0x0000001e0000780c */ /* 0x000fe20003f04270 */
[----:B------:R-:W0:Y:S01]  /*0e90*/  S2UR UR17, SR_CgaCtaId ;  /* 0x00000000001179c3 */ /* 0x000e220000008800 */
[----:B------:R-:W-:Y:S01]  /*0ea0*/  UMOV UR9, 0x400 ;  /* 0x0000040000097882 */ /* 0x000fe20000000000 */
[----:B------:R-:W-:Y:S01]  /*0eb0*/  FFMA.FTZ R15, R13, R8, R16 ;  /* 0x000000080d0f7223 */ /* 0x000fe20000010010 */
[----:B------:R-:W-:Y:S01]  /*0ec0*/  FMUL.FTZ R16, R11, R4 ;  /* 0x000000040b107220 */ /* 0x000fe20000410000 */
[----:B------:R-:W-:Y:S01]  /*0ed0*/  FADD.FTZ R17, R17, R8 ;  /* 0x0000000811117221 */ /* 0x000fe20000010000 */
[----:B------:R-:W-:Y:S01]  /*0ee0*/  FFMA.FTZ R18, R7, R12, RZ ;  /* 0x0000000c07127223 */ /* 0x000fe200000100ff */
[----:B------:R-:W-:Y:S01]  /*0ef0*/  UIADD3 UR8, UR9, 0x90, URZ ;  /* 0x0000009009087890 */ /* 0x000fe2000fffe03f */
[----:B------:R-:W-:Y:S01]  /*0f00*/  FFMA.FTZ R15, R14, R16, R15 ;  /* 0x000000100e0f7223 */ /* 0x000fe2000001000f */
[----:B------:R-:W-:Y:S01]  /*0f10*/  FADD.FTZ R16, R16, R17 ;  /* 0x0000001110107221 */ /* 0x000fe20000010000 */
[C---:B------:R-:W-:Y:S01]  /*0f20*/  ISETP.NE.AND P3, PT, R29.reuse, RZ, PT ;  /* 0x000000ff1d00720c */ /* 0x040fe20003f65270 */
[----:B------:R-:W-:Y:S01]  /*0f30*/  FADD.FTZ R7, RZ, R12 ;  /* 0x0000000cff077221 */ /* 0x000fe20000010000 */
[----:B------:R-:W-:Y:S01]  /*0f40*/  BSSY B0, `(.L_x_902) ;  /* 0x000004b000007945 */ /* 0x000fe20003800000 */
[----:B------:R-:W1:Y:S01]  /*0f50*/  SHFL.DOWN PT, R8, R15, 0x1, 0x1f ;  /* 0x08201f000f087f89 */ /* 0x000e6200000e0000 */
[----:B------:R-:W-:-:S03]  /*0f60*/  ISETP.GT.U32.AND P4, PT, R29, 0xd, PT ;  /* 0x0000000d1d00780c */ /* 0x000fc60003f84070 */
        /* <DEDUP_REMOVED lines=31> */
[----:B------:R-:W-:Y:S01]  /*1160*/  FADD.FTZ R11, R6, R11 ;  /* 0x0000000b060b7221 */ /* 0x000fe20000010000 */
[----:B------:R-:W-:-:S02]  /*1170*/  MOV R6, R15 ;  /* 0x0000000f00067202 */ /* 0x000fc40000000f00 */
[----:B------:R-:W-:Y:S02]  /*1180*/  MOV R7, R16 ;  /* 0x0000001000077202 */ /* 0x000fe40000000f00 */
[----:B------:R0:W-:Y:S05]  /*1190*/  STS.128 [R31], R8 ;  /* 0x000000081f007388 */ /* 0x0001ea0000000c00 */
        /* <DEDUP_REMOVED lines=37> */
.L_x_903:
[----:B------:R-:W-:Y:S05]  /*13f0*/  BSYNC B0 ;  /* 0x0000000000007941 */ /* 0x000fea0003800000 */
.L_x_902:
        /* <DEDUP_REMOVED lines=158> */
.L_x_905:
[----:B------:R-:W-:Y:S05]  /*1de0*/  BSYNC B0 ;  /* 0x0000000000007941 */ /* 0x000fea0003800000 */
.L_x_904:
        /* <DEDUP_REMOVED lines=11> */
[----:B------:R-:W-:-:S04]  /*1ea0*/  LEA R32, P4, R33, R16, 0x2 ;  /* 0x0000001021207211 */ /* 0x000fc800078810ff */
        /* <DEDUP_REMOVED lines=8> */
.L_x_907:
[----:B------:R-:W-:Y:S05]  /*1f30*/  BSYNC B0 ;  /* 0x0000000000007941 */ /* 0x000fea0003800000 */
.L_x_906:
[----:B------:R-:W-:Y:S05]  /*1f40*/  @!P0 BRA `(.L_x_908) ;  /* 0x0000001000908947 */ /* 0x000fea0003800000 */
[----:B---3--:R-:W1:Y:S01]  /*1f50*/  LDC R16, c[0x0][0x10] ;  /* 0x00000400ff107b82 */ /* 0x008e620000000800 */
[----:B------:R-:W2:Y:S01]  /*1f60*/  S2R R15, SR_CTAID.Y ;  /* 0x00000000000f7919 */ /* 0x000ea20000002600 */
[----:B------:R-:W-:-:S06]  /*1f70*/  ULOP3.LUT UR8, UR4, 0x1, URZ, 0xc0, !UPT ;  /* 0x0000000104087892 */ /* 0x000fcc000f8ec03f */
[----:B0-----:R-:W0:Y:S08]  /*1f80*/  LDC.64 R8, c[0x0][0x258] ;  /* 0x00009600ff087b82 */ /* 0x001e300000000a00 */
        /* <DEDUP_REMOVED lines=29> */
.L_x_910:
[----:B------:R-:W2:Y:S04]  /*2160*/  LDG.E.STRONG.GPU R10, desc[UR14][R8.64] ;  /* 0x0000000e080a7981 */ /* 0x000ea8000c1ef900 */
[----:B--2---:R-:W-:Y:S01]  /*2170*/  CCTL.IVALL ;  /* 0x00000000ff00798f */ /* 0x004fe20002000000 */
[----:B------:R-:W-:Y:S05]  /*2180*/  YIELD ;  /* 0x0000000000007946 */ /* 0x000fea0003800000 */
[----:B------:R-:W-:-:S13]  /*2190*/  ISETP.NE.AND P0, PT, R10, R13, PT ;  /* 0x0000000d0a00720c */ /* 0x000fda0003f05270 */
[----:B------:R-:W-:Y:S05]  /*21a0*/  @P0 BRA `(.L_x_910) ;  /* 0xfffffffc00ec0947 */ /* 0x000fea000383ffff */
.L_x_909:
        /* <DEDUP_REMOVED lines=17> */
.L_x_914:
[----:B------:R-:W-:-:S13]  /*22c0*/  ISETP.EQ.OR P6, PT, R18, UR16, P3 ;  /* 0x0000001012007c0c */ /* 0x000fda0009fc2670 */
[----:B------:R-:W-:-:S04]  /*22d0*/  @!P6 IMAD R11, R16, R18, R15 ;  /* 0x00000012100be224 */ /* 0x000fc800078e020f */
[----:B------:R-:W-:-:S05]  /*22e0*/  @!P6 IMAD.WIDE.U32 R10, R11, 0x8, R32 ;  /* 0x000000080b0ae825 */ /* 0x000fca00078e0020 */
[----:B------:R-:W2:Y:S01]  /*22f0*/  @!P6 LDG.E.64 R8, desc[UR14][R10.64] ;  /* 0x0000000e0a08e981 */ /* 0x000ea2000c1e1b00 */
[C---:B------:R-:W-:Y:S02]  /*2300*/  IADD3 R13, R18.reuse, 0x1, RZ ;  /* 0x00000001120d7810 */ /* 0x040fe40007ffe0ff */
[C---:B------:R-:W-:Y:S02]  /*2310*/  IADD3 R19, R18.reuse, 0x2, RZ ;  /* 0x0000000212137810 */ /* 0x040fe40007ffe0ff */
        /* <DEDUP_REMOVED lines=109> */
.L_x_913:
        /* <DEDUP_REMOVED lines=12> */
[C---:B------:R-:W-:Y:S02]  /*2ab0*/  IADD3 R19, R18.reuse, 0x3, RZ ;  /* 0x0000000312137810 */ /* 0x040fe40007ffe0ff */
        /* <DEDUP_REMOVED lines=48> */
.L_x_915:
[----:B------:R-:W-:-:S13]  /*2dc0*/  ISETP.NE.OR P0, PT, R17, RZ, P0 ;  /* 0x000000ff1100720c */ /* 0x000fda0000705670 */
[----:B------:R-:W-:Y:S05]  /*2dd0*/  @!P0 BRA `(.L_x_911) ;  /* 0x00000000007c8947 */ /* 0x000fea0003800000 */
.L_x_912:
[----:B------:R-:W-:-:S13]  /*2de0*/  ISETP.EQ.OR P5, PT, R18, UR16, P3 ;  /* 0x0000001012007c0c */ /* 0x000fda0009fa2670 */
[----:B------:R-:W-:-:S04]  /*2df0*/  @!P5 IMAD R11, R16, R18, R15 ;  /* 0x00000012100bd224 */ /* 0x000fc800078e020f */
[----:B------:R-:W-:-:S05]  /*2e00*/  @!P5 IMAD.WIDE.U32 R10, R11, 0x8, R32 ;  /* 0x000000080b0ad825 */ /* 0x000fca00078e0020 */
[----:B------:R0:W2:Y:S01]  /*2e10*/  @!P5 LDG.E.64 R8, desc[UR14][R10.64] ;  /* 0x0000000e0a08d981 */ /* 0x0000a2000c1e1b00 */
[C---:B------:R-:W-:Y:S02]  /*2e20*/  IADD3 R13, R18.reuse, 0x1, RZ ;  /* 0x00000001120d7810 */ /* 0x040fe40007ffe0ff */
[C---:B------:R-:W-:Y:S02]  /*2e30*/  IADD3 R19, R18.reuse, 0x2, RZ ;  /* 0x0000000212137810 */ /* 0x040fe40007ffe0ff */
        /* <DEDUP_REMOVED lines=25> */
.L_x_911:
        /* <DEDUP_REMOVED lines=11> */
.L_x_917:
[----:B------:R-:W-:Y:S05]  /*3080*/  BSYNC B0 ;  /* 0x0000000000007941 */ /* 0x000fea0003800000 */
.L_x_916:
        /* <DEDUP_REMOVED lines=16> */
.L_x_908:
[----:B------:R-:W1:Y:S01]  /*3190*/  S2UR UR9, SR_CgaCtaId ;  /* 0x00000000000979c3 */ /* 0x000e620000008800 */
[----:B------:R-:W-:Y:S01]  /*31a0*/  UMOV UR8, 0x400 ;  /* 0x0000040000087882 */ /* 0x000fe20000000000 */
[--C-:B------:R-:W-:Y:S02]  /*31b0*/  HADD2.F32 R12, -RZ, R25.reuse.H0_H0 ;  /* 0x20000019ff0c7230 */ /* 0x100fe40000004100 */
[----:B------:R-:W-:Y:S02]  /*31c0*/  HADD2.F32 R25, -RZ, R25.H1_H1 ;  /* 0x30000019ff197230 */ /* 0x000fe40000004100 */
[--C-:B------:R-:W-:Y:S02]  /*31d0*/  HADD2.F32 R13, -RZ, R26.reuse.H0_H0 ;  /* 0x2000001aff0d7230 */ /* 0x100fe40000004100 */
[----:B------:R-:W-:Y:S02]  /*31e0*/  HADD2.F32 R26, -RZ, R26.H1_H1 ;  /* 0x3000001aff1a7230 */ /* 0x000fe40000004100 */
[----:B------:R-:W-:-:S02]  /*31f0*/  HADD2.F32 R14, -RZ, R24.H0_H0 ;  /* 0x20000018ff0e7230 */ /* 0x000fc40000004100 */
[----:B------:R-:W-:Y:S01]  /*3200*/  FADD.FTZ R13, R13, -UR19 ;  /* 0x800000130d0d7e21 */ /* 0x000fe20008010000 */
[----:B------:R-:W-:Y:S01]  /*3210*/  HADD2.F32 R15, -RZ, R24.H1_H1 ;  /* 0x30000018ff0f7230 */ /* 0x000fe20000004100 */
        /* <DEDUP_REMOVED lines=8> */
[----:B---3--:R-:W0:Y:S01]  /*32a0*/  LDS.64 R8, [UR8+0x88] ;  /* 0x00008808ff087984 */ /* 0x008e220008000a00 */
        /* <DEDUP_REMOVED lines=22> */
.L_x_918:
        /* <DEDUP_REMOVED lines=17> */
[----:B------:R-:W-:Y:S02]  /*3520*/  F2FP.F16.F32.PACK_AB R7, R14, R15 ;  /* 0x0000000f0e07723e */ /* 0x000fe400000000ff */
[----:B------:R-:W-:-:S05]  /*3530*/  LEA.HI.X R9, R6, UR9, R9, 0x1, P0 ;  /* 0x0000000906097c11 */ /* 0x000fca00080f0c09 */
[----:B------:R0:W-:Y:S02]  /*3540*/  STG.E desc[UR14][R8.64], R7 ;  /* 0x0000000708007986 */ /* 0x0001e4000c10190e */
.L_x_920:
[----:B------:R-:W-:Y:S05]  /*3550*/  BSYNC B0 ;  /* 0x0000000000007941 */ /* 0x000fea0003800000 */
.L_x_919:
[--C-:B------:R-:W-:Y:S02]  /*3560*/  HADD2.F32 R6, -RZ, R22.reuse.H0_H0 ;  /* 0x20000016ff067230 */ /* 0x100fe40000004100 */
[----:B------:R-:W-:Y:S01]  /*3570*/  FMUL.FTZ R13, R13, UR13 ;  /* 0x0000000d0d0d7c20 */ /* 0x000fe20008410000 */
[----:B0-----:R-:W-:Y:S02]  /*3580*/  HADD2.F32 R7, -RZ, R22.H1_H1 ;  /* 0x30000016ff077230 */ /* 0x001fe40000004100 */
        /* <DEDUP_REMOVED lines=20> */
.L_x_921:
        /* <DEDUP_REMOVED lines=23> */
.L_x_923:
[----:B------:R-:W-:Y:S05]  /*3840*/  BSYNC B0 ;  /* 0x0000000000007941 */ /* 0x000fea0003800000 */
.L_x_922:
[----:B------:R-:W-:Y:S01]  /*3850*/  ULDC UR8, c[0x0][0x10] ;  /* 0x0000040000087ab9 */ /* 0x000fe20000000800 */
[----:B------:R-:W-:Y:S02]  /*3860*/  UIADD3 UR4, UR4, 0x1, URZ ;  /* 0x0000000104047890 */ /* 0x000fe4000fffe03f */
[----:B------:R-:W-:-:S04]  /*3870*/  UIADD3 UR7, UR8, UR7, URZ ;  /* 0x0000000708077290 */ /* 0x000fc8000fffe03f */
[----:B------:R-:W-:-:S06]  /*3880*/  UISETP.GE.AND UP0, UPT, UR7, UR5, UPT ;  /* 0x000000050700728c */ /* 0x000fcc000bf06270 */
[----:B------:R-:W-:-:S13]  /*3890*/  PLOP3.LUT P0, PT, PT, PT, UP0, 0x80, 0x0 ;  /* 0x000000000000781c */ /* 0x000fda0003f0f008 */
[----:B------:R-:W-:Y:S05]  /*38a0*/  @!P0 BRA `(.L_x_924) ;  /* 0xffffffc800988947 */ /* 0x000fea000383ffff */
.L_x_897:
        /* <DEDUP_REMOVED lines=19> */
.L_x_926:
[----:B------:R-:W-:Y:S05]  /*39e0*/  BSYNC B0 ;  /* 0x0000000000007941 */ /* 0x000fea0003800000 */
.L_x_925:
        /* <DEDUP_REMOVED lines=11> */
.L_x_928:
[----:B------:R-:W2:Y:S04]  /*3aa0*/  LDG.E.STRONG.GPU R5, desc[UR14][R2.64] ;  /* 0x0000000e02057981 */ /* 0x000ea8000c1ef900 */
[----:B--2---:R-:W-:Y:S01]  /*3ab0*/  CCTL.IVALL ;  /* 0x00000000ff00798f */ /* 0x004fe20002000000 */
[----:B------:R-:W-:Y:S05]  /*3ac0*/  YIELD ;  /* 0x0000000000007946 */ /* 0x000fea0003800000 */
[----:B------:R-:W-:-:S13]  /*3ad0*/  ISETP.NE.AND P0, PT, R5, R0, PT ;  /* 0x000000000500720c */ /* 0x000fda0003f05270 */
[----:B------:R-:W-:Y:S05]  /*3ae0*/  @P0 BRA `(.L_x_928) ;  /* 0xfffffffc00ec0947 */ /* 0x000fea000383ffff */
.L_x_927:
        /* <DEDUP_REMOVED lines=24> */
.L_x_929:
        /* <DEDUP_REMOVED lines=25> */
.L_x_930:
        /* <DEDUP_REMOVED lines=16> */
.L_x_3267:


//--------------------- .text._Z35group_norm_nhwc_bwd_one_pass_kernelI11Fp16IOBf16WLi128ELi28ELi448EEv26Group_norm_nhwc_bwd_params --------------------------
	.section	.text._Z35group_norm_nhwc_bwd_one_pass_kernelI11Fp16IOBf16WLi128ELi28ELi448EEv26Group_norm_nhwc_bwd_params,"ax",@progbits
	.align	128
        .global         _Z35group_norm_nhwc_bwd_one_pass_kernelI11Fp16IOBf16WLi128ELi28ELi448EEv26Group_norm_nhwc_bwd_params
        .type           _Z35group_norm_nhwc_bwd_one_pass_kernelI11Fp16IOBf16WLi128ELi28ELi448EEv26Group_norm_nhwc_bwd_params,@function
        .size           _Z35group_norm_nhwc_bwd_one_pass_kernelI11Fp16IOBf16WLi128ELi28ELi448EEv26Group_norm_nhwc_bwd_params,(.L_x_3268 - _Z35group_norm_nhwc_bwd_one_pass_kernelI11Fp16IOBf16WLi128ELi28ELi448EEv26Group_norm_nhwc_bwd_params)
        .other          _Z35group_norm_nhwc_bwd_one_pass_kernelI11Fp16IOBf16WLi128ELi28ELi448EEv26Group_norm_nhwc_bwd_params,@"STO_CUDA_ENTRY STV_DEFAULT"
_Z35group_norm_nhwc_bwd_one_pass_kernelI11Fp16IOBf16WLi128ELi28ELi448EEv26Group_norm_nhwc_bwd_params:
.text._Z35group_norm_nhwc_bwd_one_pass_kernelI11Fp16IOBf16WLi128ELi28ELi448EEv26Group_norm_nhwc_bwd_params:
        /* <DEDUP_REMOVED lines=11> */
[--C-:B------:R-:W-:Y:S01]  /*00b0*/  SHF.R.U32.HI R2, RZ, 0x1, R56.reuse ;  /* 0x00000001ff027819 */ /* 0x100fe20000011638 */
[----:B------:R-:W1:Y:S01]  /*00c0*/  S2R R36, SR_LANEID ;  /* 0x0000000000247919 */ /* 0x000e620000000000 */
[----:B------:R-:W-:Y:S01]  /*00d0*/  SHF.R.S32.HI R7, RZ, 0x1f, R56 ;  /* 0x0000001fff077819 */ /* 0x000fe20000011438 */
[----:B------:R-:W-:Y:S01]  /*00e0*/  UMOV UR5, 0x400 ;  /* 0x0000040000057882 */ /* 0x000fe20000000000 */
[----:B------:R-:W-:Y:S01]  /*00f0*/  ULDC.64 UR10, c[0x0][0x290] ;  /* 0x0000a400000a7ab9 */ /* 0x000fe20000000a00 */
[----:B------:R-:W-:Y:S01]  /*0100*/  IMAD.WIDE.U32 R2, R2, -0x6db6db6d, RZ ;  /* 0x9249249302027825 */ /* 0x000fe200078e00ff */
[----:B------:R-:W-:Y:S01]  /*0110*/  LEA.HI R7, R7, R56, RZ, 0x5 ;  /* 0x0000003807077211 */ /* 0x000fe200078f28ff */
[----:B------:R-:W2:Y:S01]  /*0120*/  LDC R0, c[0x0][0x2ac] ;  /* 0x0000ab00ff007b82 */ /* 0x000ea20000000800 */
[----:B------:R-:W-:Y:S01]  /*0130*/  ISETP.GE.U32.AND P2, PT, R56, 0x1c0, PT ;  /* 0x000001c03800780c */ /* 0x000fe20003f46070 */
[----:B------:R-:W-:Y:S01]  /*0140*/  HFMA2.MMA R48, -RZ, RZ, 0, 0 ;  /* 0x00000000ff307435 */ /* 0x000fe200000001ff */
[----:B------:R-:W-:-:S02]  /*0150*/  SHF.R.U32.HI R3, RZ, 0x2, R3 ;  /* 0x00000002ff037819 */ /* 0x000fc40000011603 */
[----:B------:R-:W-:-:S03]  /*0160*/  MOV R49, R39 ;  /* 0x0000002700317202 */ /* 0x000fc60000000f00 */
        /* <DEDUP_REMOVED lines=10> */
[----:B------:R-:W-:-:S02]  /*0210*/  LEA.HI R4, P3, R11, R4, RZ, 0x1 ;  /* 0x000000040b047211 */ /* 0x000fc400078708ff */
[----:B------:R-:W-:Y:S02]  /*0220*/  IADD3.X R9, RZ, R9, RZ, P0, !PT ;  /* 0x00000009ff097210 */ /* 0x000fe400007fe4ff */
[----:B------:R-:W-:Y:S02]  /*0230*/  IADD3.X R11, RZ, R11, RZ, P3, !PT ;  /* 0x0000000bff0b7210 */ /* 0x000fe40001ffe4ff */
[C---:B------:R-:W-:Y:S01]  /*0240*/  IADD3 R53, R55.reuse, 0x20, RZ ;  /* 0x0000002037357810 */ /* 0x040fe20007ffe0ff */
[----:B---3--:R-:W-:Y:S01]  /*0250*/  ULEA UR5, UR6, UR5, 0x18 ;  /* 0x0000000506057291 */ /* 0x008fe2000f8ec03f */
[----:B------:R-:W-:Y:S02]  /*0260*/  SHF.R.S32.HI R0, RZ, 0x5, R7 ;  /* 0x00000005ff007819 */ /* 0x000fe40000011407 */
[----:B------:R-:W-:Y:S02]  /*0270*/  ISETP.LT.U32.AND P1, PT, R55, UR10, PT ;  /* 0x0000000a37007c0c */ /* 0x000fe4000bf21070 */
[----:B------:R-:W-:-:S02]  /*0280*/  SHF.R.S32.HI R3, RZ, 0x1f, R55 ;  /* 0x0000001fff037819 */ /* 0x000fc40000011437 */
[----:B------:R-:W-:Y:S01]  /*0290*/  SHF.R.S64 R2, R2, 0x1, R9 ;  /* 0x0000000102027819 */ /* 0x000fe20000001009 */
[----:B----4-:R-:W-:Y:S01]  /*02a0*/  IMAD R54, R38, UR7, R39 ;  /* 0x0000000726367c24 */ /* 0x010fe2000f8e0227 */
[----:B------:R-:W-:Y:S02]  /*02b0*/  SHF.R.S32.HI R7, RZ, 0x1, R9 ;  /* 0x00000001ff077819 */ /* 0x000fe40000011409 */
[----:B------:R-:W-:Y:S02]  /*02c0*/  SHF.R.S64 R4, R4, 0x1, R11 ;  /* 0x0000000104047819 */ /* 0x000fe4000000100b */
[----:B------:R-:W-:Y:S01]  /*02d0*/  ISETP.LT.U32.AND P0, PT, R53, UR10, PT ;  /* 0x0000000a35007c0c */ /* 0x000fe2000bf01070 */
[----:B------:R-:W-:Y:S01]  /*02e0*/  ULDC.U8 UR10, c[0x0][0x2a4] ;  /* 0x0000a900000a7ab9 */ /* 0x000fe20000000000 */
[----:B------:R-:W-:Y:S02]  /*02f0*/  SHF.R.S32.HI R5, RZ, 0x1f, R53 ;  /* 0x0000001fff057819 */ /* 0x000fe40000011435 */
[----:B------:R-:W-:-:S02]  /*0300*/  IADD3 R52, R55, 0x40, RZ ;  /* 0x0000004037347810 */ /* 0x000fc40007ffe0ff */
[----:B------:R-:W-:Y:S02]  /*0310*/  IADD3 R51, R55, 0x60, RZ ;  /* 0x0000006037337810 */ /* 0x000fe40007ffe0ff */
[----:B------:R-:W-:Y:S02]  /*0320*/  SHF.R.S32.HI R11, RZ, 0x1, R11 ;  /* 0x00000001ff0b7819 */ /* 0x000fe4000001140b */
[----:B------:R-:W-:Y:S02]  /*0330*/  ISETP.LT.AND.EX P1, PT, R3, UR11, !P2, P1 ;  /* 0x0000000b03007c0c */ /* 0x000fe4000d721310 */
[----:B------:R-:W-:Y:S02]  /*0340*/  SHF.L.U64.HI R6, R2, 0x2, R7 ;  /* 0x0000000202067819 */ /* 0x000fe40000010207 */
[----:B------:R-:W-:Y:S02]  /*0350*/  ISETP.LT.AND.EX P2, PT, R5, UR11, !P2, P0 ;  /* 0x0000000b05007c0c */ /* 0x000fe4000d741300 */
[----:B0-----:R-:W-:-:S02]  /*0360*/  LOP3.LUT R50, R37, 0x3, RZ, 0xc0, !PT ;  /* 0x0000000325327812 */ /* 0x001fc400078ec0ff */
[----:B------:R-:W-:Y:S02]  /*0370*/  LEA R0, R0, UR5, 0x3 ;  /* 0x0000000500007c11 */ /* 0x000fe4000f8e18ff */
[----:B------:R-:W-:Y:S02]  /*0380*/  SHF.R.S32.HI R7, RZ, 0x1f, R52 ;  /* 0x0000001fff077819 */ /* 0x000fe40000011434 */
[----:B------:R-:W-:Y:S02]  /*0390*/  SHF.R.S32.HI R9, RZ, 0x1f, R51 ;  /* 0x0000001fff097819 */ /* 0x000fe40000011433 */
[----:B-1----:R-:W-:-:S07]  /*03a0*/  SHF.L.U64.HI R8, R4, 0x2, R11 ;  /* 0x0000000204087819 */ /* 0x002fce000001020b */
.L_x_966:
[----:B0-----:R-:W0:Y:S01]  /*03b0*/  LDC R16, c[0x0][0x2a0] ;  /* 0x0000a800ff107b82 */ /* 0x001e220000000800 */
[----:B-12---:R-:W-:Y:S01]  /*03c0*/  IABS R15, R49 ;  /* 0x00000031000f7213 */ /* 0x006fe20000000000 */
[----:B------:R-:W-:Y:S01]  /*03d0*/  ULDC.64 UR12, c[0x0][0x298] ;  /* 0x0000a600000c7ab9 */ /* 0x000fe20000000a00 */
[----:B------:R-:W-:Y:S01]  /*03e0*/  ISETP.GE.AND P3, PT, R49, RZ, PT ;  /* 0x000000ff3100720c */ /* 0x000fe20003f66270 */
[----:B------:R-:W-:Y:S01]  /*03f0*/  ULDC.64 UR14, c[0x0][0x290] ;  /* 0x0000a400000e7ab9 */ /* 0x000fe20000000a00 */
[----:B------:R-:W-:Y:S02]  /*0400*/  SHF.R.S32.HI R17, RZ, 0x1f, R57 ;  /* 0x0000001fff117819 */ /* 0x000fe40000011439 */
[----:B------:R-:W-:Y:S01]  /*0410*/  CS2R R46, SRZ ;  /* 0x00000000002e7805 */ /* 0x000fe2000001ff00 */
[----:B------:R-:W1:Y:S08]  /*0420*/  LDC R18, c[0x0][0x2ac] ;  /* 0x0000ab00ff127b82 */ /* 0x000e700000000800 */
        /* <DEDUP_REMOVED lines=65> */
[----:B--2---:R-:W-:Y:S01]  /*0840*/  @P1 IADD3 R26, P4, R31, R26, RZ ;  /* 0x0000001a1f1a1210 */ /* 0x004fe20007f9e0ff */
[----:B------:R-:W2:Y:S01]  /*0850*/  LDG.E.64 R10, desc[UR8][R10.64] ;  /* 0x000000080a0a7981 */ /* 0x000ea2000c1e1b00 */
[----:B------:R-:W-:-:S03]  /*0860*/  ISETP.LT.U32.AND P3, PT, R56, 0x1c0, !P3 ;  /* 0x000001c03800780c */ /* 0x000fc60005f61070 */
[----:B------:R-:W0:Y:S01]  /*0870*/  @P2 LDC.64 R12, c[0x0][0x230] ;  /* 0x00008c00ff0c2b82 */ /* 0x000e220000000a00 */
[----:B------:R-:W-:Y:S01]  /*0880*/  @P1 IADD3.X R27, R28, R27, RZ, P4, !PT ;  /* 0x0000001b1c1b1210 */ /* 0x000fe200027fe4ff */
[----:B---3--:R-:W-:-:S04]  /*0890*/  @P2 IMAD R32, R5, R16, RZ ;  /* 0x0000001005202224 */ /* 0x008fc800078e02ff */
[----:B------:R3:W5:Y:S01]  /*08a0*/  @P1 LDG.E R46, desc[UR8][R26.64] ;  /* 0x000000081a2e1981 */ /* 0x000762000c1e1900 */
[----:B------:R-:W-:Y:S01]  /*08b0*/  @P2 IMAD R25, R53, R17, R32 ;  /* 0x0000001135192224 */ /* 0x000fe200078e0220 */
[----:B----4-:R-:W-:Y:S02]  /*08c0*/  @P1 IADD3 R30, P4, R31, R18, RZ ;  /* 0x000000121f1e1210 */ /* 0x010fe40007f9e0ff */
[----:B------:R-:W4:Y:S01]  /*08d0*/  @P3 LDC.64 R20, c[0x0][0x288] ;  /* 0x0000a200ff143b82 */ /* 0x000f220000000a00 */
[----:B---3--:R-:W-:Y:S02]  /*08e0*/  @P2 MOV R26, R64 ;  /* 0x00000040001a2202 */ /* 0x008fe40000000f00 */
[----:B------:R-:W-:-:S03]  /*08f0*/  @P2 MOV R27, R67 ;  /* 0x00000043001b2202 */ /* 0x000fc60000000f00 */
[----:B------:R-:W-:Y:S01]  /*0900*/  @P2 IMAD.WIDE.U32 R16, R53, R16, R26 ;  /* 0x0000001035102225 */ /* 0x000fe200078e001a */
[----:B------:R-:W-:Y:S02]  /*0910*/  @P1 IADD3.X R31, R28, R19, RZ, P4, !PT ;  /* 0x000000131c1f1210 */ /* 0x000fe400027fe4ff */
[----:B------:R-:W-:Y:S01]  /*0920*/  @P0 MOV R29, R67 ;  /* 0x00000043001d0202 */ /* 0x000fe20000000f00 */
[----:B-1----:R-:W-:Y:S01]  /*0930*/  @P0 IMAD R28, R7, R14, RZ ;  /* 0x0000000e071c0224 */ /* 0x002fe200078e02ff */
[----:B------:R-:W-:Y:S02]  /*0940*/  @P2 IADD3 R25, R17, R25, RZ ;  /* 0x0000001911192210 */ /* 0x000fe40007ffe0ff */
[----:B------:R-:W-:Y:S02]  /*0950*/  CS2R R44, SRZ ;  /* 0x00000000002c7805 */ /* 0x000fe4000001ff00 */
[----:B------:R-:W-:Y:S02]  /*0960*/  @P2 SHF.L.U32 R17, R16, 0x1, RZ ;  /* 0x0000000110112819 */ /* 0x000fe400000006ff */
[----:B------:R-:W-:-:S02]  /*0970*/  CS2R R42, SRZ ;  /* 0x00000000002a7805 */ /* 0x000fc4000001ff00 */
[----:B------:R-:W-:Y:S01]  /*0980*/  @P2 SHF.L.U64.HI R32, R16, 0x1, R25 ;  /* 0x0000000110202819 */ /* 0x000fe20000010219 */
[C---:B------:R-:W-:Y:S01]  /*0990*/  @P0 IMAD R25, R52.reuse, R15, R28 ;  /* 0x0000000f34190224 */ /* 0x040fe200078e021c */
[----:B------:R-:W-:Y:S01]  /*09a0*/  @P0 MOV R28, R64 ;  /* 0x00000040001c0202 */ /* 0x000fe20000000f00 */
[----:B------:R1:W5:Y:S01]  /*09b0*/  @P1 LDG.E R45, desc[UR8][R30.64] ;  /* 0x000000081e2d1981 */ /* 0x000362000c1e1900 */
[----:B0-----:R-:W-:Y:S01]  /*09c0*/  @P2 IADD3 R26, P4, R17, R12, RZ ;  /* 0x0000000c111a2210 */ /* 0x001fe20007f9e0ff */
[----:B----4-:R-:W-:Y:S01]  /*09d0*/  @P3 IMAD R34, R9, R20, RZ ;  /* 0x0000001409223224 */ /* 0x010fe200078e02ff */
[----:B------:R-:W-:Y:S01]  /*09e0*/  @P2 IADD3 R22, P5, R17, R22, RZ ;  /* 0x0000001611162210 */ /* 0x000fe20007fbe0ff */
[----:B------:R-:W-:Y:S01]  /*09f0*/  @P0 IMAD.WIDE.U32 R28, R52, R14, R28 ;  /* 0x0000000e341c0225 */ /* 0x000fe200078e001c */
[----:B------:R-:W-:Y:S01]  /*0a00*/  @P2 IADD3.X R27, R32, R13, RZ, P4, !PT ;  /* 0x0000000d201b2210 */ /* 0x000fe200027fe4ff */
[----:B------:R-:W0:Y:S03]  /*0a10*/  @P3 LDC.64 R16, c[0x0][0x230] ;  /* 0x00008c00ff103b82 */ /* 0x000e260000000a00 */
[----:B------:R-:W-:-:S02]  /*0a20*/  @P0 IADD3 R25, R29, R25, RZ ;  /* 0x000000191d190210 */ /* 0x000fc40007ffe0ff */
[----:B------:R-:W-:-:S03]  /*0a30*/  CS2R R40, SRZ ;  /* 0x0000000000287805 */ /* 0x000fc6000001ff00 */
[----:B------:R-:W3:Y:S01]  /*0a40*/  @P3 LDC.64 R12, c[0x0][0x228] ;  /* 0x00008a00ff0c3b82 */ /* 0x000ee20000000a00 */
[C---:B-1----:R-:W-:Y:S01]  /*0a50*/  @P0 SHF.L.U32 R31, R28.reuse, 0x1, RZ ;  /* 0x000000011c1f0819 */ /* 0x042fe200000006ff */
[----:B------:R-:W5:Y:S01]  /*0a60*/  @P2 LDG.E R47, desc[UR8][R26.64] ;  /* 0x000000081a2f2981 */ /* 0x000f62000c1e1900 */
[----:B------:R-:W-:Y:S02]  /*0a70*/  @P0 SHF.L.U64.HI R30, R28, 0x1, R25 ;  /* 0x000000011c1e0819 */ /* 0x000fe40000010219 */
[----:B------:R-:W-:Y:S02]  /*0a80*/  @P3 MOV R28, R64 ;  /* 0x00000040001c3202 */ /* 0x000fe40000000f00 */
[----:B------:R-:W-:Y:S01]  /*0a90*/  @P3 MOV R29, R67 ;  /* 0x00000043001d3202 */ /* 0x000fe20000000f00 */
[C---:B------:R-:W-:Y:S01]  /*0aa0*/  @P3 IMAD R25, R51.reuse, R21, R34 ;  /* 0x0000001533193224 */ /* 0x040fe200078e0222 */
[----:B------:R-:W-:Y:S01]  /*0ab0*/  @P2 IADD3.X R23, R32, R23, RZ, P5, !PT ;  /* 0x0000001720172210 */ /* 0x000fe20002ffe4ff */
[----:B------:R-:W1:Y:S01]  /*0ac0*/  @P0 LDC.64 R18, c[0x0][0x230] ;  /* 0x00008c00ff120b82 */ /* 0x000e620000000a00 */
[----:B------:R-:W-:-:S03]  /*0ad0*/  @P3 IMAD.WIDE.U32 R20, R51, R20, R28 ;  /* 0x0000001433143225 */ /* 0x000fc600078e001c */
[----:B------:R-:W5:Y:S02]  /*0ae0*/  @P2 LDG.E R44, desc[UR8][R22.64] ;  /* 0x00000008162c2981 */ /* 0x000f64000c1e1900 */
[----:B------:R-:W-:Y:S02]  /*0af0*/  @P3 IADD3 R25, R21, R25, RZ ;  /* 0x0000001915193210 */ /* 0x000fe40007ffe0ff */
[----:B------:R-:W4:Y:S01]  /*0b00*/  @P0 LDC.64 R14, c[0x0][0x228] ;  /* 0x00008a00ff0e0b82 */ /* 0x000f220000000a00 */
[C---:B------:R-:W-:Y:S02]  /*0b10*/  @P3 SHF.L.U32 R21, R20.reuse, 0x1, RZ ;  /* 0x0000000114153819 */ /* 0x040fe400000006ff */
[----:B------:R-:W-:Y:S02]  /*0b20*/  @P3 SHF.L.U64.HI R20, R20, 0x1, R25 ;  /* 0x0000000114143819 */ /* 0x000fe40000010219 */
[C---:B0-----:R-:W-:Y:S02]  /*0b30*/  @P3 IADD3 R16, P5, R21.reuse, R16, RZ ;  /* 0x0000001015103210 */ /* 0x041fe40007fbe0ff */
[----:B---3--:R-:W-:-:S02]  /*0b40*/  @P3 IADD3 R12, P6, R21, R12, RZ ;  /* 0x0000000c150c3210 */ /* 0x008fc40007fde0ff */
[C---:B------:R-:W-:Y:S02]  /*0b50*/  @P3 IADD3.X R17, R20.reuse, R17, RZ, P5, !PT ;  /* 0x0000001114113210 */ /* 0x040fe40002ffe4ff */
[----:B------:R-:W-:-:S03]  /*0b60*/  @P3 IADD3.X R13, R20, R13, RZ, P6, !PT ;  /* 0x0000000d140d3210 */ /* 0x000fc600037fe4ff */
[----:B------:R-:W5:Y:S04]  /*0b70*/  @P3 LDG.E R43, desc[UR8][R16.64] ;  /* 0x00000008102b3981 */ /* 0x000f68000c1e1900 */
[----:B------:R-:W5:Y:S01]  /*0b80*/  @P3 LDG.E R40, desc[UR8][R12.64] ;  /* 0x000000080c283981 */ /* 0x000f62000c1e1900 */
[----:B-1----:R-:W-:-:S04]  /*0b90*/  @P0 IADD3 R18, P4, R31, R18, RZ ;  /* 0x000000121f120210 */ /* 0x002fc80007f9e0ff */
[----:B------:R-:W-:Y:S02]  /*0ba0*/  @P0 IADD3.X R19, R30, R19, RZ, P4, !PT ;  /* 0x000000131e130210 */ /* 0x000fe400027fe4ff */
[----:B----4-:R-:W-:-:S03]  /*0bb0*/  @P0 IADD3 R14, P4, R31, R14, RZ ;  /* 0x0000000e1f0e0210 */ /* 0x010fc60007f9e0ff */
[----:B------:R0:W5:Y:S01]  /*0bc0*/  @P0 LDG.E R42, desc[UR8][R18.64] ;  /* 0x00000008122a0981 */ /* 0x000162000c1e1900 */
[----:B------:R-:W-:-:S05]  /*0bd0*/  @P0 IADD3.X R15, R30, R15, RZ, P4, !PT ;  /* 0x0000000f1e0f0210 */ /* 0x000fca00027fe4ff */
[----:B------:R1:W5:Y:S01]  /*0be0*/  @P0 LDG.E R41, desc[UR8][R14.64] ;  /* 0x000000080e290981 */ /* 0x000362000c1e1900 */
[----:B------:R-:W-:Y:S01]  /*0bf0*/  MOV R59, 0x3f800000 ;  /* 0x3f800000003b7802 */ /* 0x000fe20000000f00 */
[----:B------:R-:W-:Y:S01]  /*0c00*/  BSSY B0, `(.L_x_932) ;  /* 0x000001b000007945 */ /* 0x000fe20003800000 */
[----:B------:R-:W-:Y:S02]  /*0c10*/  CS2R R60, SRZ ;  /* 0x00000000003c7805 */ /* 0x000fe4000001ff00 */
[----:B------:R-:W-:Y:S01]  /*0c20*/  MOV R58, RZ ;  /* 0x000000ff003a7202 */ /* 0x000fe20000000f00 */
[----:B--2---:R-:W-:-:S05]  /*0c30*/  FFMA.FTZ R11, -R10, R10, R11 ;  /* 0x0000000a0a0b7223 */ /* 0x004fca000001010b */
[----:B------:R-:W-:-:S13]  /*0c40*/  FSETP.GTU.FTZ.AND P0, PT, R11, RZ, PT ;  /* 0x000000ff0b00720b */ /* 0x000fda0003f1c000 */
[----:B0-----:R-:W0:Y:S02]  /*0c50*/  @P0 LDC R18, c[0x0][0x250] ;  /* 0x00009400ff120b82 */ /* 0x001e240000000800 */
[----:B0-----:R-:W-:-:S04]  /*0c60*/  @P0 FADD.FTZ R18, R11, R18 ;  /* 0x000000120b120221 */ /* 0x001fc80000010000 */
[----:B------:R1:W0:Y:S01]  /*0c70*/  @P0 MUFU.RSQ R59, R18 ;  /* 0x00000012003b0308 */ /* 0x0002220000001400 */
[----:B------:R-:W-:Y:S02]  /*0c80*/  ISETP.GT.U32.AND P0, PT, R56, 0x1bf, PT ;  /* 0x000001bf3800780c */ /* 0x000fe40003f04070 */
[----:B------:R-:W-:-:S11]  /*0c90*/  MOV R11, RZ ;  /* 0x000000ff000b7202 */ /* 0x000fd60000000f00 */
[----:B-1----:R-:W-:Y:S05]  /*0ca0*/  @P0 BRA `(.L_x_933) ;  /* 0x0000000000400947 */ /* 0x002fea0003800000 */
[----:B------:R-:W-:Y:S01]  /*0cb0*/  ISETP.NE.AND P0, PT, RZ, UR10, PT ;  /* 0x0000000aff007c0c */ /* 0x000fe2000bf05270 */
[----:B------:R-:W1:Y:S01]  /*0cc0*/  LDC.64 R14, c[0x0][0x238] ;  /* 0x00008e00ff0e7b82 */ /* 0x000e620000000a00 */
[----:B------:R-:W-:-:S04]  /*0cd0*/  IADD3 R17, R57, R24, RZ ;  /* 0x0000001839117210 */ /* 0x000fc80007ffe0ff */
[----:B------:R-:W-:-:S07]  /*0ce0*/  SHF.R.S32.HI R16, RZ, 0x1f, R17 ;  /* 0x0000001fff107819 */ /* 0x000fce0000011411 */
[----:B------:R-:W2:Y:S01]  /*0cf0*/  @P0 LDC.64 R12, c[0x0][0x240] ;  /* 0x00009000ff0c0b82 */ /* 0x000ea20000000a00 */
[----:B-1----:R-:W-:-:S05]  /*0d00*/  IMAD.WIDE R14, R17, 0x2, R14 ;  /* 0x00000002110e7825 */ /* 0x002fca00078e020e */
[----:B------:R-:W3:Y:S04]  /*0d10*/  LDG.E.U16 R61, desc[UR8][R14.64] ;  /* 0x000000080e3d7981 */ /* 0x000ee8000c1e1500 */
[----:B------:R-:W4:Y:S01]  /*0d20*/  LDG.E.U16 R60, desc[UR8][R14.64+0x2] ;  /* 0x000002080e3c7981 */ /* 0x000f22000c1e1500 */
[----:B--2---:R-:W-:-:S04]  /*0d30*/  @P0 LEA R12, P3, R17, R12, 0x1 ;  /* 0x0000000c110c0211 */ /* 0x004fc800078608ff */
[----:B------:R-:W-:-:S05]  /*0d40*/  @P0 LEA.HI.X R13, R17, R13, R16, 0x1, P3 ;  /* 0x0000000d110d0211 */ /* 0x000fca00018f0c10 */
[----:B------:R-:W2:Y:S04]  /*0d50*/  @P0 LDG.E.U16 R17, desc[UR8][R12.64] ;  /* 0x000000080c110981 */ /* 0x000ea8000c1e1500 */
[----:B------:R-:W2:Y:S01]  /*0d60*/  @P0 LDG.E.U16 R16, desc[UR8][R12.64+0x2] ;  /* 0x000002080c100981 */ /* 0x000ea2000c1e1500 */
[----:B---3--:R-:W-:Y:S02]  /*0d70*/  SHF.L.U32 R61, R61, 0x10, RZ ;  /* 0x000000103d3d7819 */ /* 0x008fe400000006ff */
[----:B----4-:R-:W-:Y:S02]  /*0d80*/  SHF.L.U32 R60, R60, 0x10, RZ ;  /* 0x000000103c3c7819 */ /* 0x010fe400000006ff */
[----:B--2---:R-:W-:Y:S02]  /*0d90*/  @P0 SHF.L.U32 R58, R17, 0x10, RZ ;  /* 0x00000010113a0819 */ /* 0x004fe400000006ff */
[----:B------:R-:W-:-:S07]  /*0da0*/  @P0 SHF.L.U32 R11, R16, 0x10, RZ ;  /* 0x00000010100b0819 */ /* 0x000fce00000006ff */
.L_x_933:
[----:B------:R-:W-:Y:S05]  /*0db0*/  BSYNC B0 ;  /* 0x0000000000007941 */ /* 0x000fea0003800000 */
.L_x_932:
[----:B------:R-:W-:Y:S01]  /*0dc0*/  ISETP.NE.AND P4, PT, RZ, UR10, PT ;  /* 0x0000000aff007c0c */ /* 0x000fe2000bf85270 */
[--C-:B-----5:R-:W-:Y:S02]  /*0dd0*/  HADD2.F32 R13, -RZ, R46.reuse.H0_H0 ;  /* 0x2000002eff0d7230 */ /* 0x120fe40000004100 */
[----:B------:R-:W-:Y:S02]  /*0de0*/  HADD2.F32 R15, -RZ, R46.H1_H1 ;  /* 0x3000002eff0f7230 */ /* 0x000fe40000004100 */
[----:B------:R-:W-:Y:S02]  /*0df0*/  HADD2.F32 R21, -RZ, R47.H0_H0 ;  /* 0x2000002fff157230 */ /* 0x000fe40000004100 */
[C---:B------:R-:W-:Y:S01]  /*0e00*/  FADD.FTZ R12, -R10.reuse, R13 ;  /* 0x0000000d0a0c7221 */ /* 0x040fe20000010100 */
[--C-:B------:R-:W-:Y:S02]  /*0e10*/  HADD2.F32 R16, -RZ, R45.reuse.H0_H0 ;  /* 0x2000002dff107230 */ /* 0x100fe40000004100 */
[----:B------:R-:W-:Y:S01]  /*0e20*/  FADD.FTZ R20, -R10, R15 ;  /* 0x0000000f0a147221 */ /* 0x000fe20000010100 */
[----:B------:R-:W-:-:S02]  /*0e30*/  HADD2.F32 R17, -RZ, R45.H1_H1 ;  /* 0x3000002dff117230 */ /* 0x000fc40000004100 */
[-C--:B0-----:R-:W-:Y:S01]  /*0e40*/  FMUL.FTZ R13, R12, R59.reuse ;  /* 0x0000003b0c0d7220 */ /* 0x081fe20000410000 */
        /* <DEDUP_REMOVED lines=24> */
.L_x_934:
[----:B------:R-:W-:Y:S01]  /*0fd0*/  FMUL.FTZ R20, R16, R61 ;  /* 0x0000003d10147220 */ /* 0x000fe20000410000 */
[----:B------:R-:W-:Y:S01]  /*0fe0*/  FADD.FTZ R22, -R10, R19 ;  /* 0x000000130a167221 */ /* 0x000fe20000010100 */
[-C--:B------:R-:W-:Y:S01]  /*0ff0*/  FMUL.FTZ R19, R18, R59.reuse ;  /* 0x0000003b12137220 */ /* 0x080fe20000410000 */
        /* <DEDUP_REMOVED lines=23> */
.L_x_935:
        /* <DEDUP_REMOVED lines=11> */
[----:B------:R-:W-:-:S02]  /*1220*/  HADD2.F32 R22, -RZ, R41.H0_H0 ;  /* 0x20000029ff167230 */ /* 0x000fc40000004100 */
[----:B------:R-:W-:Y:S01]  /*1230*/  FADD.FTZ R20, -R10, R23 ;  /* 0x000000170a147221 */ /* 0x000fe20000010100 */
[----:B------:R-:W-:-:S03]  /*1240*/  HADD2.F32 R23, -RZ, R41.H1_H1 ;  /* 0x30000029ff177230 */ /* 0x000fc60000004100 */
        /* <DEDUP_REMOVED lines=21> */
.L_x_936:
        /* <DEDUP_REMOVED lines=31> */
.L_x_937:
        /* <DEDUP_REMOVED lines=72> */
[----:B------:R-:W-:Y:S02]  /*1a10*/  FADD.FTZ R28, R12, R29 ;  /* 0x0000001d0c1c7221 */ /* 0x000fe40000010000 */
[----:B------:R-:W0:Y:S01]  /*1a20*/  LDS.128 R12, [UR5+0x50] ;  /* 0x00005005ff0c7984 */ /* 0x000e220008000c00 */
[----:B------:R-:W-:Y:S01]  /*1a30*/  FADD.FTZ R33, R33, R30 ;  /* 0x0000001e21217221 */ /* 0x000fe20000010000 */
[----:B------:R-:W-:Y:S02]  /*1a40*/  FADD.FTZ R32, R28, R31 ;  /* 0x0000001f1c207221 */ /* 0x000fe40000010000 */
[----:B------:R-:W1:Y:S01]  /*1a50*/  LDS.128 R28, [UR5+0x60] ;  /* 0x00006005ff1c7984 */ /* 0x000e620008000c00 */
[----:B---3--:R-:W-:Y:S01]  /*1a60*/  FADD.FTZ R33, R33, R16 ;  /* 0x0000001021217221 */ /* 0x008fe20000010000 */
[----:B------:R-:W-:-:S03]  /*1a70*/  FADD.FTZ R16, R32, R17 ;  /* 0x0000001120107221 */ /* 0x000fc60000010000 */
[----:B------:R-:W-:Y:S01]  /*1a80*/  FADD.FTZ R17, R33, R18 ;  /* 0x0000001221117221 */ /* 0x000fe20000010000 */
[----:B------:R-:W-:Y:S01]  /*1a90*/  FADD.FTZ R16, R16, R19 ;  /* 0x0000001310107221 */ /* 0x000fe20000010000 */
[----:B------:R-:W2:Y:S02]  /*1aa0*/  LDS.128 R32, [UR5+0x70] ;  /* 0x00007005ff207984 */ /* 0x000ea40008000c00 */
        /* <DEDUP_REMOVED lines=16> */
.L_x_939:
[----:B------:R-:W-:Y:S05]  /*1bb0*/  BSYNC B0 ;  /* 0x0000000000007941 */ /* 0x000fea0003800000 */
.L_x_938:
[----:B------:R-:W-:Y:S06]  /*1bc0*/  BAR.SYNC.DEFER_BLOCKING 0x0 ;  /* 0x0000000000007b1d */ /* 0x000fec0000010000 */
[----:B------:R-:W-:Y:S04]  /*1bd0*/  BSSY B0, `(.L_x_940) ;  /* 0x000009d000007945 */ /* 0x000fe80003800000 */
[----:B------:R-:W-:Y:S05]  /*1be0*/  @P5 BRA `(.L_x_941) ;  /* 0x00000008006c5947 */ /* 0x000fea0003800000 */
[----:B------:R-:W1:Y:S04]  /*1bf0*/  LDS.128 R28, [R62+0xe0] ;  /* 0x0000e0003e1c7984 */ /* 0x000e680000000c00 */
[----:B------:R-:W2:Y:S04]  /*1c00*/  LDS.128 R24, [R62+0x1c0] ;  /* 0x0001c0003e187984 */ /* 0x000ea80000000c00 */
[----:B------:R-:W3:Y:S04]  /*1c10*/  LDS.128 R16, [R62+0x2a0] ;  /* 0x0002a0003e107984 */ /* 0x000ee80000000c00 */
[----:B------:R-:W-:Y:S01]  /*1c20*/  LDS.128 R32, [R62+0x460] ;  /* 0x000460003e207984 */ /* 0x000fe20000000c00 */
        /* <DEDUP_REMOVED lines=9> */
[----:B------:R-:W-:Y:S01]  /*1cc0*/  FADD.FTZ R14, R20, R27 ;  /* 0x0000001b140e7221 */ /* 0x000fe20000010000 */
[----:B------:R-:W-:Y:S01]  /*1cd0*/  FADD.FTZ R16, R22, R17 ;  /* 0x0000001116107221 */ /* 0x000fe20000010000 */
[----:B------:R-:W-:Y:S01]  /*1ce0*/  FADD.FTZ R17, R25, R18 ;  /* 0x0000001219117221 */ /* 0x000fe20000010000 */
[----:B------:R-:W2:Y:S01]  /*1cf0*/  LDS.128 R20, [R62+0x540] ;  /* 0x000540003e147984 */ /* 0x000ea20000000c00 */
[----:B------:R-:W-:-:S03]  /*1d00*/  FADD.FTZ R14, R14, R19 ;  /* 0x000000130e0e7221 */ /* 0x000fc60000010000 */
[----:B------:R-:W3:Y:S01]  /*1d10*/  LDS.128 R24, [R62+0x620] ;  /* 0x000620003e187984 */ /* 0x000ee20000000c00 */
[----:B-1----:R-:W-:Y:S01]  /*1d20*/  FADD.FTZ R16, R16, R29 ;  /* 0x0000001d10107221 */ /* 0x002fe20000010000 */
[----:B------:R-:W-:Y:S01]  /*1d30*/  FADD.FTZ R17, R17, R30 ;  /* 0x0000001e11117221 */ /* 0x000fe20000010000 */
[----:B------:R-:W-:Y:S01]  /*1d40*/  FADD.FTZ R15, R15, R28 ;  /* 0x0000001c0f0f7221 */ /* 0x000fe20000010000 */
[----:B------:R-:W-:Y:S01]  /*1d50*/  FADD.FTZ R14, R14, R31 ;  /* 0x0000001f0e0e7221 */ /* 0x000fe20000010000 */
[----:B------:R-:W-:Y:S01]  /*1d60*/  FADD.FTZ R28, R16, R33 ;  /* 0x00000021101c7221 */ /* 0x000fe20000010000 */
[----:B------:R-:W-:Y:S01]  /*1d70*/  FADD.FTZ R29, R17, R34 ;  /* 0x00000022111d7221 */ /* 0x000fe20000010000 */
[----:B------:R-:W-:Y:S01]  /*1d80*/  FADD.FTZ R15, R15, R32 ;  /* 0x000000200f0f7221 */ /* 0x000fe20000010000 */
[----:B------:R-:W1:Y:S01]  /*1d90*/  LDS.128 R16, [R62+0x700] ;  /* 0x000700003e107984 */ /* 0x000e620000000c00 */
[----:B------:R-:W-:Y:S01]  /*1da0*/  FADD.FTZ R14, R14, R35 ;  /* 0x000000230e0e7221 */ /* 0x000fe20000010000 */
[----:B--2---:R-:W-:Y:S01]  /*1db0*/  FADD.FTZ R28, R28, R21 ;  /* 0x000000151c1c7221 */ /* 0x004fe20000010000 */
[----:B------:R-:W-:Y:S01]  /*1dc0*/  FADD.FTZ R15, R15, R20 ;  /* 0x000000140f0f7221 */ /* 0x000fe20000010000 */
[----:B------:R-:W2:Y:S01]  /*1dd0*/  LDS.128 R32, [R62+0x7e0] ;  /* 0x0007e0003e207984 */ /* 0x000ea20000000c00 */
[----:B------:R-:W-:Y:S01]  /*1de0*/  FADD.FTZ R29, R29, R22 ;  /* 0x000000161d1d7221 */ /* 0x000fe20000010000 */
[----:B------:R-:W-:Y:S01]  /*1df0*/  FADD.FTZ R14, R14, R23 ;  /* 0x000000170e0e7221 */ /* 0x000fe20000010000 */
[----:B---3--:R-:W-:Y:S01]  /*1e00*/  FADD.FTZ R15, R15, R24 ;  /* 0x000000180f0f7221 */ /* 0x008fe20000010000 */
        /* <DEDUP_REMOVED lines=121> */
.L_x_941:
[----:B------:R-:W-:Y:S05]  /*25a0*/  BSYNC B0 ;  /* 0x0000000000007941 */ /* 0x000fea0003800000 */
.L_x_940:
        /* <DEDUP_REMOVED lines=17> */
.L_x_943:
[----:B------:R-:W-:Y:S05]  /*26c0*/  BSYNC B0 ;  /* 0x0000000000007941 */ /* 0x000fea0003800000 */
.L_x_942:
        /* <DEDUP_REMOVED lines=30> */
.L_x_946:
[----:B--2---:R-:W2:Y:S04]  /*28b0*/  LDG.E.STRONG.GPU R16, desc[UR8][R14.64] ;  /* 0x000000080e107981 */ /* 0x004ea8000c1ef900 */
[----:B--2---:R-:W-:Y:S01]  /*28c0*/  CCTL.IVALL ;  /* 0x00000000ff00798f */ /* 0x004fe20002000000 */
[----:B------:R-:W-:Y:S05]  /*28d0*/  YIELD ;  /* 0x0000000000007946 */ /* 0x000fea0003800000 */
[----:B------:R-:W-:-:S13]  /*28e0*/  ISETP.NE.AND P0, PT, R16, R21, PT ;  /* 0x000000151000720c */ /* 0x000fda0003f05270 */
[----:B------:R-:W-:Y:S05]  /*28f0*/  @P0 BRA `(.L_x_946) ;  /* 0xfffffffc00ec0947 */ /* 0x000fea000383ffff */
.L_x_945:
        /* <DEDUP_REMOVED lines=16> */
.L_x_950:
        /* <DEDUP_REMOVED lines=115> */
.L_x_949:
        /* <DEDUP_REMOVED lines=61> */
.L_x_951:
[----:B------:R-:W-:-:S13]  /*3500*/  ISETP.NE.OR P0, PT, R20, RZ, P0 ;  /* 0x000000ff1400720c */ /* 0x000fda0000705670 */
[----:B------:R-:W-:Y:S05]  /*3510*/  @!P0 BRA `(.L_x_947) ;  /* 0x00000000007c8947 */ /* 0x000fea0003800000 */
.L_x_948:
        /* <DEDUP_REMOVED lines=31> */
.L_x_947:
        /* <DEDUP_REMOVED lines=11> */
.L_x_953:
[----:B------:R-:W-:Y:S05]  /*37c0*/  BSYNC B0 ;  /* 0x0000000000007941 */ /* 0x000fea0003800000 */
.L_x_952:
        /* <DEDUP_REMOVED lines=16> */
.L_x_944:
        /* <DEDUP_REMOVED lines=24> */
[--C-:B0-----:R-:W-:Y:S01]  /*3a50*/  HADD2.F32 R13, -RZ, R46.reuse.H0_H0 ;  /* 0x2000002eff0d7230 */ /* 0x101fe20000004100 */
[----:B------:R-:W-:Y:S01]  /*3a60*/  SHF.R.S32.HI R17, RZ, 0x1f, R17 ;  /* 0x0000001fff117819 */ /* 0x000fe20000011411 */
[--C-:B------:R-:W-:Y:S01]  /*3a70*/  HADD2.F32 R12, -RZ, R45.reuse.H0_H0 ;  /* 0x2000002dff0c7230 */ /* 0x100fe20000004100 */
[----:B------:R-:W-:Y:S01]  /*3a80*/  ISETP.GE.U32.AND P3, PT, R16, UR12, PT ;  /* 0x0000000c10007c0c */ /* 0x000fe2000bf66070 */
[----:B------:R-:W-:Y:S01]  /*3a90*/  HADD2.F32 R45, -RZ, R45.H1_H1 ;  /* 0x3000002dff2d7230 */ /* 0x000fe20000004100 */
[----:B------:R-:W-:Y:S01]  /*3aa0*/  ISETP.GE.AND.EX P0, PT, R17, UR13, PT, P0 ;  /* 0x0000000d11007c0c */ /* 0x000fe2000bf06300 */
[----:B------:R-:W-:Y:S01]  /*3ab0*/  HADD2.F32 R17, -RZ, R46.H1_H1 ;  /* 0x3000002eff117230 */ /* 0x000fe20000004100 */
[----:B------:R-:W-:Y:S01]  /*3ac0*/  SHF.R.S32.HI R16, RZ, 0x1f, R16 ;  /* 0x0000001fff107819 */ /* 0x000fe20000011410 */
[----:B------:R-:W-:Y:S01]  /*3ad0*/  FADD.FTZ R28, -R10, R13 ;  /* 0x0000000d0a1c7221 */ /* 0x000fe20000010100 */
[----:B------:R-:W-:-:S02]  /*3ae0*/  ISETP.LT.U32.AND P0, PT, R56, 0x1c0, !P0 ;  /* 0x000001c03800780c */ /* 0x000fc40004701070 */
        /* <DEDUP_REMOVED lines=30> */
.L_x_954:
        /* <DEDUP_REMOVED lines=20> */
.L_x_956:
[----:B------:R-:W-:Y:S05]  /*3e10*/  BSYNC B0 ;  /* 0x0000000000007941 */ /* 0x000fea0003800000 */
.L_x_955:
        /* <DEDUP_REMOVED lines=23> */
.L_x_957:
        /* <DEDUP_REMOVED lines=10> */
[-C--:B------:R-:W-:Y:S01]  /*4030*/  FMUL.FTZ R24, R14, R59.reuse ;  /* 0x0000003b0e187220 */ /* 0x080fe20000410000 */
[----:B------:R-:W-:Y:S01]  /*4040*/  FMUL.FTZ R19, R26, R59 ;  /* 0x0000003b1a137220 */ /* 0x000fe20000410000 */
[----:B------:R-:W-:-:S02]  /*4050*/  IMAD R15, R53, UR13, R28 ;  /* 0x0000000d350f7c24 */ /* 0x000fc4000f8e021c */
[----:B------:R-:W-:Y:S01]  /*4060*/  IMAD.WIDE.U32 R12, R53, UR12, R12 ;  /* 0x0000000c350c7c25 */ /* 0x000fe2000f8e000c */
[----:B------:R-:W-:Y:S01]  /*4070*/  ULDC.64 UR12, c[0x0][0x210] ;  /* 0x00008400000c7ab9 */ /* 0x000fe20000000a00 */
[----:B------:R-:W-:Y:S02]  /*4080*/  F2FP.F16.F32.PACK_AB R19, R19, R24 ;  /* 0x000000181313723e */ /* 0x000fe400000000ff */
[----:B------:R-:W-:Y:S02]  /*4090*/  LEA R14, P5, R12, UR12, 0x1 ;  /* 0x0000000c0c0e7c11 */ /* 0x000fe4000f8a08ff */
[----:B------:R-:W-:-:S04]  /*40a0*/  IADD3 R15, R13, R15, RZ ;  /* 0x0000000f0d0f7210 */ /* 0x000fc80007ffe0ff */
[----:B------:R-:W-:-:S05]  /*40b0*/  LEA.HI.X R15, R12, UR13, R15, 0x1, P5 ;  /* 0x0000000d0c0f7c11 */ /* 0x000fca000a8f0c0f */
[----:B------:R1:W-:Y:S02]  /*40c0*/  STG.E desc[UR8][R14.64], R19 ;  /* 0x000000130e007986 */ /* 0x0003e4000c101908 */
.L_x_959:
[----:B------:R-:W-:Y:S05]  /*40d0*/  BSYNC B0 ;  /* 0x0000000000007941 */ /* 0x000fea0003800000 */
.L_x_958:
[--C-:B------:R-:W-:Y:S02]  /*40e0*/  HADD2.F32 R12, -RZ, R41.reuse.H0_H0 ;  /* 0x20000029ff0c7230 */ /* 0x100fe40000004100 */
[-C--:B------:R-:W-:Y:S01]  /*40f0*/  FMUL.FTZ R25, R20, R59.reuse ;  /* 0x0000003b14197220 */ /* 0x080fe20000410000 */
[----:B------:R-:W-:Y:S02]  /*4100*/  HADD2.F32 R41, -RZ, R41.H1_H1 ;  /* 0x30000029ff297230 */ /* 0x000fe40000004100 */
[----:B------:R-:W-:Y:S01]  /*4110*/  FMUL.FTZ R26, R22, R59 ;  /* 0x0000003b161a7220 */ /* 0x000fe20000410000 */
        /* <DEDUP_REMOVED lines=19> */
.L_x_960:
[----:B------:R-:W-:Y:S04]  /*4250*/  BSSY B0, `(.L_x_961) ;  /* 0x0000014000007945 */ /* 0x000fe80003800000 */
[----:B------:R-:W-:Y:S05]  /*4260*/  @!P0 BRA `(.L_x_962) ;  /* 0x0000000000488947 */ /* 0x000fea0003800000 */
[C-C-:B------:R-:W-:Y:S01]  /*4270*/  FFMA.FTZ R13, R17.reuse, R25, R18.reuse ;  /* 0x00000019110d7223 */ /* 0x140fe20000010012 */
[----:B------:R-:W-:Y:S01]  /*4280*/  ULDC.64 UR12, c[0x0][0x288] ;  /* 0x0000a200000c7ab9 */ /* 0x000fe20000000a00 */
[----:B------:R-:W-:Y:S01]  /*4290*/  FFMA.FTZ R20, R17, R26, R18 ;  /* 0x0000001a11147223 */ /* 0x000fe20000010012 */
[----:B01----:R-:W-:Y:S02]  /*42a0*/  IMAD R15, R7, UR12, RZ ;  /* 0x0000000c070f7c24 */ /* 0x003fe4000f8e02ff */
[----:B------:R-:W-:Y:S01]  /*42b0*/  FFMA.FTZ R14, R12, R61, -R13 ;  /* 0x0000003d0c0e7223 */ /* 0x000fe2000001080d */
[----:B------:R-:W-:Y:S01]  /*42c0*/  MOV R12, R64 ;  /* 0x00000040000c7202 */ /* 0x000fe20000000f00 */
[----:B------:R-:W-:Y:S01]  /*42d0*/  FFMA.FTZ R22, R41, R60, -R20 ;  /* 0x0000003c29167223 */ /* 0x000fe20000010814 */
[----:B------:R-:W-:Y:S01]  /*42e0*/  MOV R13, R67 ;  /* 0x00000043000d7202 */ /* 0x000fe20000000f00 */
[----:B------:R-:W-:Y:S02]  /*42f0*/  IMAD R15, R52, UR13, R15 ;  /* 0x0000000d340f7c24 */ /* 0x000fe4000f8e020f */
        /* <DEDUP_REMOVED lines=9> */
.L_x_962:
[----:B------:R-:W-:Y:S05]  /*4390*/  BSYNC B0 ;  /* 0x0000000000007941 */ /* 0x000fea0003800000 */
.L_x_961:
        /* <DEDUP_REMOVED lines=10> */
[----:B------:R-:W3:Y:S01]  /*4440*/  MUFU.EX2 R16, R16 ;  /* 0x0000001000107308 */ /* 0x000ee20000000800 */
[----:B012---:R-:W-:-:S07]  /*4450*/  FADD.FTZ R14, R10, 1 ;  /* 0x3f8000000a0e7421 */ /* 0x007fce0000010000 */
[----:B------:R-:W0:Y:S01]  /*4460*/  MUFU.RCP R15, R14 ;  /* 0x0000000e000f7308 */ /* 0x000e220000001000 */
[----:B---3--:R-:W-:-:S07]  /*4470*/  FADD.FTZ R19, R16, 1 ;  /* 0x3f80000010137421 */ /* 0x008fce0000010000 */
        /* <DEDUP_REMOVED lines=9> */
.L_x_963:
        /* <DEDUP_REMOVED lines=14> */
[C---:B------:R-:W-:Y:S02]  /*45f0*/  LEA R10, P0, R64.reuse, UR12, 0x1 ;  /* 0x0000000c400a7c11 */ /* 0x040fe4000f8008ff */
[----:B------:R-:W-:Y:S02]  /*4600*/  IADD3 R11, R65, R11, RZ ;  /* 0x0000000b410b7210 */ /* 0x000fe40007ffe0ff */
[----:B------:R-:W-:Y:S02]  /*4610*/  F2FP.F16.F32.PACK_AB R13, R13, R12 ;  /* 0x0000000c0d0d723e */ /* 0x000fe400000000ff */
[----:B------:R-:W-:-:S05]  /*4620*/  LEA.HI.X R11, R64, UR13, R11, 0x1, P0 ;  /* 0x0000000d400b7c11 */ /* 0x000fca00080f0c0b */
[----:B------:R3:W-:Y:S02]  /*4630*/  STG.E desc[UR8][R10.64], R13 ;  /* 0x0000000d0a007986 */ /* 0x0007e4000c101908 */
.L_x_965:
[----:B------:R-:W-:Y:S05]  /*4640*/  BSYNC B0 ;  /* 0x0000000000007941 */ /* 0x000fea0003800000 */
.L_x_964:
[----:B------:R-:W-:Y:S02]  /*4650*/  IADD3 R49, R38, R49, RZ ;  /* 0x0000003126317210 */ /* 0x000fe40007ffe0ff */
[----:B------:R-:W-:Y:S02]  /*4660*/  IADD3 R48, R48, 0x1, RZ ;  /* 0x0000000130307810 */ /* 0x000fe40007ffe0ff */
[----:B------:R-:W-:-:S13]  /*4670*/  ISETP.GE.AND P0, PT, R49, UR4, PT ;  /* 0x0000000431007c0c */ /* 0x000fda000bf06270 */
[----:B------:R-:W-:Y:S05]  /*4680*/  @!P0 BRA `(.L_x_966) ;  /* 0xffffffbc00488947 */ /* 0x000fea000383ffff */
.L_x_931:
        /* <DEDUP_REMOVED lines=23> */
.L_x_968:
[----:B------:R-:W-:Y:S05]  /*4800*/  BSYNC B0 ;  /* 0x0000000000007941 */ /* 0x000fea0003800000 */
.L_x_967:
[----:B------:R-:W-:Y:S05]  /*4810*/  @P0 EXIT ;  /* 0x000000000000094d */ /* 0x000fea0003800000 */
[----:B------:R-:W-:Y:S05]  /*4820*/  @P2 BRA `(.L_x_969) ;  /* 0x0000000000202947 */ /* 0x000fea0003800000 */
[----:B------:R-:W-:-:S05]  /*4830*/  IMAD R0, R6, R7, RZ ;  /* 0x0000000706007224 */ /* 0x000fca00078e02ff */
[----:B------:R-:W-:-:S13]  /*4840*/  ISETP.NE.AND P0, PT, R0, -0x1, PT ;  /* 0xffffffff0000780c */ /* 0x000fda0003f05270 */
[----:B------:R-:W-:Y:S05]  /*4850*/  @!P0 BRA `(.L_x_969) ;  /* 0x0000000000148947 */ /* 0x000fea0003800000 */
.L_x_970:
[----:B0-----:R-:W4:Y:S04]  /*4860*/  LDG.E.STRONG.GPU R5, desc[UR8][R2.64] ;  /* 0x0000000802057981 */ /* 0x001f28000c1ef900 */
[----:B----4-:R-:W-:Y:S01]  /*4870*/  CCTL.IVALL ;  /* 0x00000000ff00798f */ /* 0x010fe20002000000 */
[----:B------:R-:W-:Y:S05]  /*4880*/  YIELD ;  /* 0x0000000000007946 */ /* 0x000fea0003800000 */
[----:B------:R-:W-:-:S13]  /*4890*/  ISETP.NE.AND P0, PT, R5, R0, PT ;  /* 0x000000000500720c */ /* 0x000fda0003f05270 */
[----:B------:R-:W-:Y:S05]  /*48a0*/  @P0 BRA `(.L_x_970) ;  /* 0xfffffffc00ec0947 */ /* 0x000fea000383ffff */
.L_x_969:
        /* <DEDUP_REMOVED lines=13> */
[----:B-12---:R-:W0:Y:S01]  /*4980*/  LDC.64 R14, c[0x0][0x218] ;  /* 0x00008600ff0e7b82 */ /* 0x006e220000000a00 */
        /* <DEDUP_REMOVED lines=10> */
.L_x_971:
[----:B------:R-:W-:-:S04]  /*4a30*/  LEA R6, P0, R56, UR4, 0x2 ;  /* 0x0000000438067c11 */ /* 0x000fc8000f8010ff */
[----:B------:R-:W-:Y:S02]  /*4a40*/  LEA.HI.X R7, R56, UR5, R0, 0x2, P0 ;  /* 0x0000000538077c11 */ /* 0x000fe400080f1400 */
[-C--:B------:R-:W-:Y:S02]  /*4a50*/  LEA R8, P0, R25, R6.reuse, 0x2 ;  /* 0x0000000619087211 */ /* 0x080fe400078010ff */
[-C--:B------:R-:W-:Y:S01]  /*4a60*/  LEA R12, P2, R29, R6.reuse, 0x2 ;  /* 0x000000061d0c7211 */ /* 0x080fe200078410ff */
[----:B------:R-:W2:Y:S01]  /*4a70*/  LDG.E R0, desc[UR8][R6.64] ;  /* 0x0000000806007981 */ /* 0x000ea2000c1e1900 */
[----:B---3--:R-:W-:Y:S02]  /*4a80*/  LEA R10, P1, R22, R6, 0x2 ;  /* 0x00000006160a7211 */ /* 0x008fe400078210ff */
        /* <DEDUP_REMOVED lines=19> */
.L_x_972:
        /* <DEDUP_REMOVED lines=12> */
.L_x_3268:


//--------------------- .text._Z35group_norm_nhwc_bwd_one_pass_kernelI11Fp16IOBf16WLi256ELi28ELi448EEv26Group_norm_nhwc_bwd_params --------------------------
	.section	.text._Z35group_norm_nhwc_bwd_one_pass_kernelI11Fp16IOBf16WLi256ELi28ELi448EEv26Group_norm_nhwc_bwd_params,"ax",@progbits
	.align	128
        .global         _Z35group_norm_nhwc_bwd_one_pass_kernelI11Fp16IOBf16WLi256ELi28ELi448EEv26Group_norm_nhwc_bwd_params
        .type           _Z35group_norm_nhwc_bwd_one_pass_kernelI11Fp16IOBf16WLi256ELi28ELi448EEv26Group_norm_nhwc_bwd_params,@function
        .size           _Z35group_norm_nhwc_bwd_one_pass_kernelI11Fp16IOBf16WLi256ELi28ELi448EEv26Group_norm_nhwc_bwd_params,(.L_x_3269 - _Z35group_norm_nhwc_bwd_one_pass_kernelI11Fp16IOBf16WLi256ELi28ELi448EEv26Group_norm_nhwc_bwd_params)
        .other          _Z35group_norm_nhwc_bwd_one_pass_kernelI11Fp16IOBf16WLi256ELi28ELi448EEv26Group_norm_nhwc_bwd_params,@"STO_CUDA_ENTRY STV_DEFAULT"
_Z35group_norm_nhwc_bwd_one_pass_kernelI11Fp16IOBf16WLi256ELi28ELi448EEv26Group_norm_nhwc_bwd_params:
.text._Z35group_norm_nhwc_bwd_one_pass_kernelI11Fp16IOBf16WLi256ELi28ELi448EEv26Group_norm_nhwc_bwd_params:
        /* <DEDUP_REMOVED lines=9> */
[----:B------:R-:W0:Y:S01]  /*0090*/  S2UR UR7, SR_CTAID.X ;  /* 0x00000000000779c3 */ /* 0x000e220000002500 */
[----:B------:R-:W-:Y:S01]  /*00a0*/  SHF.R.U32.HI R2, RZ, 0x1, R55 ;  /* 0x00000001ff027819 */ /* 0x000fe20000011637 */
[----:B------:R-:W-:Y:S01]  /*00b0*/  ULDC.64 UR10, c[0x0][0x290] ;  /* 0x0000a400000a7ab9 */ /* 0x000fe20000000a00 */
[----:B------:R-:W-:Y:S01]  /*00c0*/  ISETP.GE.U32.AND P1, PT, R55, 0x1c0, PT ;  /* 0x000001c03700780c */ /* 0x000fe20003f26070 */
[----:B------:R-:W-:Y:S01]  /*00d0*/  UMOV UR5, 0x400 ;  /* 0x0000040000057882 */ /* 0x000fe20000000000 */
[----:B------:R-:W-:Y:S01]  /*00e0*/  LOP3.LUT R57, R57, 0xfffffffd, RZ, 0xc0, !PT ;  /* 0xfffffffd39397812 */ /* 0x000fe200078ec0ff */
[----:B------:R-:W-:Y:S01]  /*00f0*/  IMAD.WIDE.U32 R2, R2, -0x6db6db6d, RZ ;  /* 0x9249249302027825 */ /* 0x000fe200078e00ff */
[----:B------:R-:W-:Y:S01]  /*0100*/  HFMA2.MMA R47, -RZ, RZ, 0, 0 ;  /* 0x00000000ff2f7435 */ /* 0x000fe200000001ff */
[----:B------:R-:W0:Y:S03]  /*0110*/  LDC R53, c[0x0][0x2ac] ;  /* 0x0000ab00ff357b82 */ /* 0x000e260000000800 */
[----:B------:R-:W-:-:S05]  /*0120*/  SHF.R.U32.HI R2, RZ, 0x2, R3 ;  /* 0x00000002ff027819 */ /* 0x000fca0000011603 */
[----:B------:R-:W1:Y:S01]  /*0130*/  LDC.64 R8, c[0x0][0x288] ;  /* 0x0000a200ff087b82 */ /* 0x000e620000000a00 */
[----:B------:R-:W-:-:S05]  /*0140*/  IMAD R56, R2, -0xe, R55 ;  /* 0xfffffff202387824 */ /* 0x000fca00078e0237 */
[----:B------:R-:W-:Y:S02]  /*0150*/  SHF.L.U32 R56, R56, 0x1, RZ ;  /* 0x0000000138387819 */ /* 0x000fe400000006ff */
[----:B------:R-:W2:Y:S01]  /*0160*/  S2UR UR6, SR_CgaCtaId ;  /* 0x00000000000679c3 */ /* 0x000ea20000008800 */
[----:B0-----:R-:W-:-:S05]  /*0170*/  IMAD R53, R53, UR7, R2 ;  /* 0x0000000735357c24 */ /* 0x001fca000f8e0202 */
[C---:B------:R-:W-:Y:S02]  /*0180*/  IADD3 R0, R53.reuse, 0x20, RZ ;  /* 0x0000002035007810 */ /* 0x040fe40007ffe0ff */
[----:B------:R-:W-:Y:S01]  /*0190*/  ISETP.LT.U32.AND P3, PT, R53, UR10, PT ;  /* 0x0000000a35007c0c */ /* 0x000fe2000bf61070 */
[----:B-1----:R-:W-:Y:S01]  /*01a0*/  IMAD.WIDE.U32 R4, R8, 0x3, RZ ;  /* 0x0000000308047825 */ /* 0x002fe200078e00ff */
[----:B------:R-:W-:Y:S02]  /*01b0*/  ISETP.LT.U32.AND P5, PT, R0, UR10, PT ;  /* 0x0000000a00007c0c */ /* 0x000fe4000bfa1070 */
[----:B------:R-:W-:Y:S02]  /*01c0*/  SHF.R.S32.HI R0, RZ, 0x1f, R0 ;  /* 0x0000001fff007819 */ /* 0x000fe40000011400 */
[----:B------:R-:W-:Y:S02]  /*01d0*/  LEA R11, R9, R9, 0x1 ;  /* 0x00000009090b7211 */ /* 0x000fe400078e08ff */
[----:B------:R-:W-:Y:S01]  /*01e0*/  SHF.R.S32.HI R3, RZ, 0x1f, R53 ;  /* 0x0000001fff037819 */ /* 0x000fe20000011435 */
[----:B--2---:R-:W-:Y:S01]  /*01f0*/  ULEA UR5, UR6, UR5, 0x18 ;  /* 0x0000000506057291 */ /* 0x004fe2000f8ec03f */
[----:B------:R-:W-:-:S02]  /*0200*/  IADD3 R2, R53, 0x40, RZ ;  /* 0x0000004035027810 */ /* 0x000fc40007ffe0ff */
[----:B------:R-:W-:Y:S02]  /*0210*/  ISETP.LT.AND.EX P5, PT, R0, UR11, !P1, P5 ;  /* 0x0000000b00007c0c */ /* 0x000fe4000cfa1350 */
[----:B------:R-:W0:Y:S01]  /*0220*/  S2R R0, SR_LANEID ;  /* 0x0000000000007919 */ /* 0x000e220000000000 */
[----:B------:R-:W-:Y:S02]  /*0230*/  IADD3 R11, R5, R11, RZ ;  /* 0x0000000b050b7210 */ /* 0x000fe40007ffe0ff */
[----:B------:R-:W-:Y:S02]  /*0240*/  ISETP.LT.AND.EX P3, PT, R3, UR11, !P1, P3 ;  /* 0x0000000b03007c0c */ /* 0x000fe4000cf61330 */
[----:B------:R-:W-:Y:S02]  /*0250*/  ISETP.LT.U32.AND P4, PT, R2, UR10, PT ;  /* 0x0000000a02007c0c */ /* 0x000fe4000bf81070 */
[----:B------:R-:W-:Y:S02]  /*0260*/  SHF.R.S32.HI R2, RZ, 0x1f, R2 ;  /* 0x0000001fff027819 */ /* 0x000fe40000011402 */
[----:B------:R-:W-:-:S02]  /*0270*/  LEA.HI R6, P0, R11, R4, RZ, 0x1 ;  /* 0x000000040b067211 */ /* 0x000fc400078108ff */
[----:B------:R-:W-:Y:S02]  /*0280*/  LEA.HI R4, P2, R9, R8, RZ, 0x1 ;  /* 0x0000000809047211 */ /* 0x000fe400078508ff */
[----:B------:R-:W-:Y:S02]  /*0290*/  ISETP.LT.AND.EX P4, PT, R2, UR11, !P1, P4 ;  /* 0x0000000b02007c0c */ /* 0x000fe4000cf81340 */
[----:B------:R-:W-:Y:S02]  /*02a0*/  SHF.R.S32.HI R2, RZ, 0x1f, R55 ;  /* 0x0000001fff027819 */ /* 0x000fe40000011437 */
[----:B------:R-:W-:Y:S02]  /*02b0*/  IADD3.X R9, RZ, R9, RZ, P2, !PT ;  /* 0x00000009ff097210 */ /* 0x000fe400017fe4ff */
[C---:B------:R-:W-:Y:S02]  /*02c0*/  IADD3 R52, R53.reuse, 0x60, RZ ;  /* 0x0000006035347810 */ /* 0x040fe40007ffe0ff */
[----:B------:R-:W-:-:S02]  /*02d0*/  IADD3 R51, R53, 0x80, RZ ;  /* 0x0000008035337810 */ /* 0x000fc40007ffe0ff */
[----:B------:R-:W-:Y:S02]  /*02e0*/  IADD3.X R11, RZ, R11, RZ, P0, !PT ;  /* 0x0000000bff0b7210 */ /* 0x000fe400007fe4ff */
[----:B------:R-:W-:Y:S02]  /*02f0*/  LEA.HI R2, R2, R55, RZ, 0x5 ;  /* 0x0000003702027211 */ /* 0x000fe400078f28ff */
[----:B------:R-:W-:Y:S02]  /*0300*/  IADD3 R50, R53, 0xa0, RZ ;  /* 0x000000a035327810 */ /* 0x000fe40007ffe0ff */
[----:B------:R-:W-:Y:S02]  /*0310*/  @P3 LOP3.LUT R57, R57, 0x2, RZ, 0xfc, !PT ;  /* 0x0000000239393812 */ /* 0x000fe400078efcff */
[----:B------:R-:W-:Y:S02]  /*0320*/  SHF.R.S64 R4, R4, 0x1, R9 ;  /* 0x0000000104047819 */ /* 0x000fe40000001009 */
[----:B------:R-:W-:-:S02]  /*0330*/  ISETP.LT.U32.AND P3, PT, R52, UR10, PT ;  /* 0x0000000a34007c0c */ /* 0x000fc4000bf61070 */
[----:B------:R-:W-:Y:S02]  /*0340*/  ISETP.LT.U32.AND P2, PT, R51, UR10, PT ;  /* 0x0000000a33007c0c */ /* 0x000fe4000bf41070 */
[----:B------:R-:W-:Y:S02]  /*0350*/  SHF.R.S32.HI R3, RZ, 0x1f, R52 ;  /* 0x0000001fff037819 */ /* 0x000fe40000011434 */
[----:B------:R-:W-:Y:S02]  /*0360*/  SHF.R.S32.HI R5, RZ, 0x1f, R51 ;  /* 0x0000001fff057819 */ /* 0x000fe40000011433 */
[----:B------:R-:W-:Y:S02]  /*0370*/  SHF.R.S32.HI R9, RZ, 0x1, R9 ;  /* 0x00000001ff097819 */ /* 0x000fe40000011409 */
[----:B------:R-:W-:Y:S02]  /*0380*/  SHF.R.S64 R6, R6, 0x1, R11 ;  /* 0x0000000106067819 */ /* 0x000fe4000000100b */
[----:B------:R-:W-:Y:S01]  /*0390*/  ISETP.LT.U32.AND P0, PT, R50, UR10, PT ;  /* 0x0000000a32007c0c */ /* 0x000fe2000bf01070 */
[----:B------:R-:W-:Y:S01]  /*03a0*/  ULDC.U8 UR10, c[0x0][0x2a4] ;  /* 0x0000a900000a7ab9 */ /* 0x000fe20000000000 */
[----:B------:R-:W-:-:S02]  /*03b0*/  SHF.R.S32.HI R7, RZ, 0x1f, R50 ;  /* 0x0000001fff077819 */ /* 0x000fc40000011432 */
[----:B------:R-:W-:Y:S02]  /*03c0*/  SHF.R.S32.HI R2, RZ, 0x5, R2 ;  /* 0x00000005ff027819 */ /* 0x000fe40000011402 */
[----:B------:R-:W-:Y:S02]  /*03d0*/  IADD3 R49, R53, 0xc0, RZ ;  /* 0x000000c035317810 */ /* 0x000fe40007ffe0ff */
[----:B------:R-:W-:Y:S02]  /*03e0*/  SHF.R.S32.HI R11, RZ, 0x1, R11 ;  /* 0x00000001ff0b7819 */ /* 0x000fe4000001140b */
[----:B------:R-:W-:Y:S02]  /*03f0*/  ISETP.LT.AND.EX P3, PT, R3, UR11, !P1, P3 ;  /* 0x0000000b03007c0c */ /* 0x000fe4000cf61330 */
[----:B------:R-:W-:Y:S02]  /*0400*/  ISETP.LT.AND.EX P2, PT, R5, UR11, !P1, P2 ;  /* 0x0000000b05007c0c */ /* 0x000fe4000cf41320 */
[----:B------:R-:W-:-:S02]  /*0410*/  SHF.L.U64.HI R8, R4, 0x2, R9 ;  /* 0x0000000204087819 */ /* 0x000fc40000010209 */
[----:B------:R-:W-:Y:S02]  /*0420*/  ISETP.LT.AND.EX P1, PT, R7, UR11, !P1, P0 ;  /* 0x0000000b07007c0c */ /* 0x000fe4000cf21300 */
[----:B------:R-:W-:Y:S02]  /*0430*/  LEA R2, R2, UR5, 0x3 ;  /* 0x0000000502027c11 */ /* 0x000fe4000f8e18ff */
[----:B------:R-:W-:Y:S02]  /*0440*/  IADD3 R48, R53, 0xe0, RZ ;  /* 0x000000e035307810 */ /* 0x000fe40007ffe0ff */
[----:B------:R-:W-:Y:S02]  /*0450*/  SHF.R.S32.HI R9, RZ, 0x1f, R49 ;  /* 0x0000001fff097819 */ /* 0x000fe40000011431 */
[----:B0-----:R-:W-:-:S07]  /*0460*/  SHF.L.U64.HI R10, R6, 0x2, R11 ;  /* 0x00000002060a7819 */ /* 0x001fce000001020b */
.L_x_1024:
[----:B------:R-:W0:Y:S01]  /*0470*/  LDC R17, c[0x0][0x2a0] ;  /* 0x0000a800ff117b82 */ /* 0x000e220000000800 */
[----:B------:R-:W-:Y:S01]  /*0480*/  IABS R16, R54 ;  /* 0x0000003600107213 */ /* 0x000fe20000000000 */
[----:B------:R-:W-:Y:S01]  /*0490*/  ULDC.64 UR12, c[0x0][0x298] ;  /* 0x0000a600000c7ab9 */ /* 0x000fe20000000a00 */
[----:B------:R-:W-:Y:S02]  /*04a0*/  LOP3.LUT P6, RZ, R57, 0x2, RZ, 0xc0, !PT ;  /* 0x0000000239ff7812 */ /* 0x000fe400078cc0ff */
[----:B------:R-:W-:Y:S02]  /*04b0*/  IADD3 R21, R53, 0x20, RZ ;  /* 0x0000002035157810 */ /* 0x000fe40007ffe0ff */
[----:B------:R-:W-:Y:S01]  /*04c0*/  SHF.R.U32.HI R40, RZ, 0x1, R55 ;  /* 0x00000001ff287819 */ /* 0x000fe20000011637 */
[----:B------:R-:W1:Y:S01]  /*04d0*/  @P5 LDC.64 R58, c[0x0][0x230] ;  /* 0x00008c00ff3a5b82 */ /* 0x000e620000000a00 */
[----:B------:R-:W-:-:S07]  /*04e0*/  SHF.R.S32.HI R19, RZ, 0x1f, R21 ;  /* 0x0000001fff137819 */ /* 0x000fce0000011415 */
        /* <DEDUP_REMOVED lines=33> */
[----:B------:R-:W-:Y:S02]  /*0700*/  ISETP.NE.AND P0, PT, R17, RZ, PT ;  /* 0x000000ff1100720c */ /* 0x000fe40003f05270 */
[----:B------:R-:W-:Y:S02]  /*0710*/  SHF.R.S32.HI R17, RZ, 0x1f, R53 ;  /* 0x0000001fff117819 */ /* 0x000fe40000011435 */
[C---:B------:R-:W-:Y:S02]  /*0720*/  SEL R62, R11.reuse, R12, !P0 ;  /* 0x0000000c0b3e7207 */ /* 0x040fe40004000000 */
[----:B------:R-:W1:Y:S01]  /*0730*/  @P6 LDC.64 R12, c[0x0][0x288] ;  /* 0x0000a200ff0c6b82 */ /* 0x000e620000000a00 */
[----:B------:R-:W-:Y:S02]  /*0740*/  SEL R11, R11, R14, !P0 ;  /* 0x0000000e0b0b7207 */ /* 0x000fe40004000000 */
[----:B------:R-:W-:Y:S01]  /*0750*/  IMAD R25, R62, 0x1c, RZ ;  /* 0x0000001c3e197824 */ /* 0x000fe200078e02ff */
[----:B------:R-:W-:-:S02]  /*0760*/  SHF.R.S32.HI R14, RZ, 0x1f, R56 ;  /* 0x0000001fff0e7819 */ /* 0x000fc40000011438 */
[----:B------:R-:W-:Y:S02]  /*0770*/  SHF.R.S32.HI R16, RZ, 0x1f, R11 ;  /* 0x0000001fff107819 */ /* 0x000fe4000001140b */
[----:B------:R-:W-:-:S03]  /*0780*/  IADD3 R64, P0, R56, R25, RZ ;  /* 0x0000001938407210 */ /* 0x000fc60007f1e0ff */
[----:B------:R-:W-:Y:S01]  /*0790*/  IMAD R16, R16, UR12, RZ ;  /* 0x0000000c10107c24 */ /* 0x000fe2000f8e02ff */
[----:B------:R-:W-:Y:S02]  /*07a0*/  LEA.HI.X.SX32 R65, R25, R14, 0x1, P0 ;  /* 0x0000000e19417211 */ /* 0x000fe400000f0eff */
[----:B------:R-:W3:Y:S01]  /*07b0*/  @P5 LDC.64 R14, c[0x0][0x288] ;  /* 0x0000a200ff0e5b82 */ /* 0x000ee20000000a00 */
[C---:B------:R-:W-:Y:S02]  /*07c0*/  IMAD R67, R11.reuse, UR13, R16 ;  /* 0x0000000d0b437c24 */ /* 0x040fe4000f8e0210 */
[----:B------:R-:W-:Y:S01]  /*07d0*/  IMAD.WIDE.U32 R64, R11, UR12, R64 ;  /* 0x0000000c0b407c25 */ /* 0x000fe2000f8e0040 */
[----:B------:R-:W-:-:S04]  /*07e0*/  ULDC.64 UR12, c[0x0][0x290] ;  /* 0x0000a400000c7ab9 */ /* 0x000fc80000000a00 */
[----:B------:R-:W-:Y:S01]  /*07f0*/  IADD3 R67, R65, R67, RZ ;  /* 0x0000004341437210 */ /* 0x000fe20007ffe0ff */
[----:B-1----:R-:W-:Y:S01]  /*0800*/  @P6 IMAD R16, R17, R12, RZ ;  /* 0x0000000c11106224 */ /* 0x002fe200078e02ff */
[-C--:B------:R-:W-:Y:S02]  /*0810*/  @P6 MOV R66, R64.reuse ;  /* 0x0000004000426202 */ /* 0x080fe40000000f00 */
[----:B------:R-:W-:Y:S01]  /*0820*/  @P3 MOV R27, R67 ;  /* 0x00000043001b3202 */ /* 0x000fe20000000f00 */
[C---:B------:R-:W-:Y:S01]  /*0830*/  @P6 IMAD R11, R53.reuse, R13, R16 ;  /* 0x0000000d350b6224 */ /* 0x040fe200078e0210 */
[----:B------:R-:W-:Y:S01]  /*0840*/  @P2 MOV R32, R64 ;  /* 0x0000004000202202 */ /* 0x000fe20000000f00 */
[----:B------:R-:W-:Y:S01]  /*0850*/  @P6 IMAD.WIDE.U32 R16, R53, R12, R66 ;  /* 0x0000000c35106225 */ /* 0x000fe200078e0042 */
[----:B------:R-:W-:Y:S01]  /*0860*/  @P2 MOV R33, R67 ;  /* 0x0000004300212202 */ /* 0x000fe20000000f00 */
[----:B------:R-:W1:Y:S03]  /*0870*/  @P4 LDC.64 R12, c[0x0][0x288] ;  /* 0x0000a200ff0c4b82 */ /* 0x000e660000000a00 */
[----:B------:R-:W-:-:S02]  /*0880*/  @P6 IADD3 R17, R17, R11, RZ ;  /* 0x0000000b11116210 */ /* 0x000fc40007ffe0ff */
[C---:B------:R-:W-:Y:S01]  /*0890*/  @P6 SHF.L.U32 R11, R16.reuse, 0x1, RZ ;  /* 0x00000001100b6819 */ /* 0x040fe200000006ff */
[----:B---3--:R-:W-:Y:S01]  /*08a0*/  @P5 IMAD R20, R19, R14, RZ ;  /* 0x0000000e13145224 */ /* 0x008fe200078e02ff */
[----:B------:R-:W-:Y:S02]  /*08b0*/  @P6 SHF.L.U64.HI R18, R16, 0x1, R17 ;  /* 0x0000000110126819 */ /* 0x000fe40000010211 */
[----:B------:R-:W-:Y:S01]  /*08c0*/  @P5 MOV R16, R64 ;  /* 0x0000004000105202 */ /* 0x000fe20000000f00 */
[----:B------:R-:W-:Y:S01]  /*08d0*/  @P5 IMAD R19, R21, R15, R20 ;  /* 0x0000000f15135224 */ /* 0x000fe200078e0214 */
[----:B------:R-:W-:Y:S02]  /*08e0*/  @P5 MOV R17, R67 ;  /* 0x0000004300115202 */ /* 0x000fe40000000f00 */
[----:B--2---:R-:W-:Y:S01]  /*08f0*/  @P6 IADD3 R38, P0, R11, R38, RZ ;  /* 0x000000260b266210 */ /* 0x004fe20007f1e0ff */
[----:B------:R-:W-:Y:S01]  /*0900*/  @P5 IMAD.WIDE.U32 R14, R21, R14, R16 ;  /* 0x0000000e150e5225 */ /* 0x000fe200078e0010 */
[----:B------:R-:W-:-:S02]  /*0910*/  IADD3 R21, R53, 0x40, RZ ;  /* 0x0000004035157810 */ /* 0x000fc40007ffe0ff */
[----:B------:R-:W2:Y:S01]  /*0920*/  @P3 LDC.64 R16, c[0x0][0x288] ;  /* 0x0000a200ff103b82 */ /* 0x000ea20000000a00 */
[----:B------:R-:W-:Y:S02]  /*0930*/  @P6 IADD3.X R39, R18, R39, RZ, P0, !PT ;  /* 0x0000002712276210 */ /* 0x000fe400007fe4ff */
[----:B0-----:R-:W-:Y:S02]  /*0940*/  @P6 IADD3 R36, P0, R11, R36, RZ ;  /* 0x000000240b246210 */ /* 0x001fe40007f1e0ff */
[----:B------:R-:W-:Y:S02]  /*0950*/  @P5 IADD3 R15, R15, R19, RZ ;  /* 0x000000130f0f5210 */ /* 0x000fe40007ffe0ff */
[----:B------:R-:W-:Y:S02]  /*0960*/  @P5 SHF.L.U32 R11, R14, 0x1, RZ ;  /* 0x000000010e0b5819 */ /* 0x000fe400000006ff */
[----:B------:R-:W-:Y:S02]  /*0970*/  SHF.R.S32.HI R19, RZ, 0x1f, R21 ;  /* 0x0000001fff137819 */ /* 0x000fe40000011415 */
[----:B------:R-:W-:-:S02]  /*0980*/  @P6 IADD3.X R37, R18, R37, RZ, P0, !PT ;  /* 0x0000002512256210 */ /* 0x000fc400007fe4ff */
[----:B------:R-:W-:Y:S01]  /*0990*/  @P5 SHF.L.U64.HI R24, R14, 0x1, R15 ;  /* 0x000000010e185819 */ /* 0x000fe2000001020f */
[----:B-1----:R-:W-:Y:S01]  /*09a0*/  @P4 IMAD R14, R19, R12, RZ ;  /* 0x0000000c130e4224 */ /* 0x002fe200078e02ff */
[C---:B------:R-:W-:Y:S02]  /*09b0*/  @P5 IADD3 R58, P0, R11.reuse, R58, RZ ;  /* 0x0000003a0b3a5210 */ /* 0x040fe40007f1e0ff */
[----:B------:R-:W-:Y:S02]  /*09c0*/  @P4 MOV R18, R64 ;  /* 0x0000004000124202 */ /* 0x000fe40000000f00 */
[C---:B------:R-:W-:Y:S02]  /*09d0*/  @P5 IADD3.X R59, R24.reuse, R59, RZ, P0, !PT ;  /* 0x0000003b183b5210 */ /* 0x040fe400007fe4ff */
[----:B----4-:R-:W-:Y:S01]  /*09e0*/  @P5 IADD3 R34, P0, R11, R34, RZ ;  /* 0x000000220b225210 */ /* 0x010fe20007f1e0ff */
[----:B------:R-:W-:Y:S01]  /*09f0*/  @P4 IMAD R11, R21, R13, R14 ;  /* 0x0000000d150b4224 */ /* 0x000fe200078e020e */
[----:B------:R-:W-:Y:S01]  /*0a00*/  @P4 MOV R19, R67 ;  /* 0x0000004300134202 */ /* 0x000fe20000000f00 */
[----:B------:R-:W0:Y:S01]  /*0a10*/  @P2 LDC.64 R14, c[0x0][0x288] ;  /* 0x0000a200ff0e2b82 */ /* 0x000e220000000a00 */
[----:B--2---:R-:W-:Y:S01]  /*0a20*/  @P3 IMAD R26, R3, R16, RZ ;  /* 0x00000010031a3224 */ /* 0x004fe200078e02ff */
[----:B------:R-:W-:Y:S01]  /*0a30*/  @P5 IADD3.X R35, R24, R35, RZ, P0, !PT ;  /* 0x0000002318235210 */ /* 0x000fe200007fe4ff */
[----:B------:R-:W-:-:S05]  /*0a40*/  @P4 IMAD.WIDE.U32 R12, R21, R12, R18 ;  /* 0x0000000c150c4225 */ /* 0x000fca00078e0012 */
[----:B------:R-:W1:Y:S01]  /*0a50*/  @P3 LDC.64 R20, c[0x0][0x230] ;  /* 0x00008c00ff143b82 */ /* 0x000e620000000a00 */
[----:B------:R-:W-:Y:S01]  /*0a60*/  @P4 IADD3 R13, R13, R11, RZ ;  /* 0x0000000b0d0d4210 */ /* 0x000fe20007ffe0ff */
[----:B------:R-:W-:Y:S01]  /*0a70*/  @P3 IMAD R29, R52, R17, R26 ;  /* 0x00000011341d3224 */ /* 0x000fe200078e021a */
[C---:B------:R-:W-:Y:S02]  /*0a80*/  @P4 SHF.L.U32 R11, R12.reuse, 0x1, RZ ;  /* 0x000000010c0b4819 */ /* 0x040fe400000006ff */
[----:B------:R-:W-:Y:S02]  /*0a90*/  @P3 MOV R26, R64 ;  /* 0x00000040001a3202 */ /* 0x000fe40000000f00 */
[----:B------:R-:W-:Y:S01]  /*0aa0*/  @P4 SHF.L.U64.HI R24, R12, 0x1, R13 ;  /* 0x000000010c184819 */ /* 0x000fe2000001020d */
[----:B------:R-:W2:Y:S01]  /*0ab0*/  @P3 LDC.64 R18, c[0x0][0x228] ;  /* 0x00008a00ff123b82 */ /* 0x000ea20000000a00 */
[----:B------:R-:W-:Y:S01]  /*0ac0*/  @P4 IADD3 R30, P0, R11, R30, RZ ;  /* 0x0000001e0b1e4210 */ /* 0x000fe20007f1e0ff */
[----:B------:R-:W-:-:S03]  /*0ad0*/  @P3 IMAD.WIDE.U32 R26, R52, R16, R26 ;  /* 0x00000010341a3225 */ /* 0x000fc600078e001a */
[C---:B------:R-:W-:Y:S02]  /*0ae0*/  @P4 IADD3.X R31, R24.reuse, R31, RZ, P0, !PT ;  /* 0x0000001f181f4210 */ /* 0x040fe400007fe4ff */
[----:B------:R-:W-:Y:S01]  /*0af0*/  @P4 IADD3 R22, P0, R11, R22, RZ ;  /* 0x000000160b164210 */ /* 0x000fe20007f1e0ff */
[----:B------:R-:W3:Y:S01]  /*0b00*/  @P1 LDC.64 R12, c[0x0][0x288] ;  /* 0x0000a200ff0c1b82 */ /* 0x000ee20000000a00 */
[----:B------:R-:W-:Y:S01]  /*0b10*/  @P3 IADD3 R11, R27, R29, RZ ;  /* 0x0000001d1b0b3210 */ /* 0x000fe20007ffe0ff */
[-C--:B0-----:R-:W-:Y:S01]  /*0b20*/  @P2 IMAD R28, R5, R14.reuse, RZ ;  /* 0x0000000e051c2224 */ /* 0x081fe200078e02ff */
[----:B------:R-:W-:Y:S01]  /*0b30*/  @P4 IADD3.X R23, R24, R23, RZ, P0, !PT ;  /* 0x0000001718174210 */ /* 0x000fe200007fe4ff */
[----:B------:R-:W-:Y:S01]  /*0b40*/  @P2 IMAD.WIDE.U32 R32, R51, R14, R32 ;  /* 0x0000000e33202225 */ /* 0x000fe200078e0020 */
[C---:B------:R-:W-:Y:S02]  /*0b50*/  @P3 SHF.L.U32 R41, R26.reuse, 0x1, RZ ;  /* 0x000000011a293819 */ /* 0x040fe400000006ff */
[----:B------:R-:W-:Y:S01]  /*0b60*/  @P3 SHF.L.U64.HI R24, R26, 0x1, R11 ;  /* 0x000000011a183819 */ /* 0x000fe2000001020b */
[----:B------:R-:W0:Y:S01]  /*0b70*/  @P2 LDC.64 R16, c[0x0][0x230] ;  /* 0x00008c00ff102b82 */ /* 0x000e220000000a00 */
[----:B-1----:R-:W-:Y:S01]  /*0b80*/  @P3 IADD3 R20, P0, R41, R20, RZ ;  /* 0x0000001429143210 */ /* 0x002fe20007f1e0ff */
[----:B------:R-:W-:Y:S01]  /*0b90*/  @P2 IMAD R43, R51, R15, R28 ;  /* 0x0000000f332b2224 */ /* 0x000fe200078e021c */
[----:B------:R-:W-:-:S02]  /*0ba0*/  @P2 SHF.L.U32 R61, R32, 0x1, RZ ;  /* 0x00000001203d2819 */ /* 0x000fc400000006ff */
[----:B------:R-:W-:Y:S02]  /*0bb0*/  @P3 IADD3.X R21, R24, R21, RZ, P0, !PT ;  /* 0x0000001518153210 */ /* 0x000fe400007fe4ff */
[----:B------:R-:W-:Y:S01]  /*0bc0*/  @P2 IADD3 R33, R33, R43, RZ ;  /* 0x0000002b21212210 */ /* 0x000fe20007ffe0ff */
[----:B------:R-:W1:Y:S01]  /*0bd0*/  @P2 LDC.64 R26, c[0x0][0x228] ;  /* 0x00008a00ff1a2b82 */ /* 0x000e620000000a00 */
[----:B--2---:R-:W-:-:S04]  /*0be0*/  @P3 IADD3 R18, P0, R41, R18, RZ ;  /* 0x0000001229123210 */ /* 0x004fc80007f1e0ff */
[----:B------:R-:W-:Y:S02]  /*0bf0*/  @P3 IADD3.X R19, R24, R19, RZ, P0, !PT ;  /* 0x0000001318133210 */ /* 0x000fe400007fe4ff */
[----:B------:R-:W-:Y:S01]  /*0c00*/  @P2 SHF.L.U64.HI R24, R32, 0x1, R33 ;  /* 0x0000000120182819 */ /* 0x000fe20000010221 */
[----:B------:R-:W2:Y:S01]  /*0c10*/  @P1 LDC.64 R28, c[0x0][0x230] ;  /* 0x00008c00ff1c1b82 */ /* 0x000ea20000000a00 */
[----:B------:R-:W-:Y:S01]  /*0c20*/  @P1 MOV R32, R64 ;  /* 0x0000004000201202 */ /* 0x000fe20000000f00 */
[----:B---3--:R-:W-:Y:S01]  /*0c30*/  @P1 IMAD R41, R7, R12, RZ ;  /* 0x0000000c07291224 */ /* 0x008fe200078e02ff */
[----:B------:R-:W-:-:S03]  /*0c40*/  @P1 MOV R33, R67 ;  /* 0x0000004300211202 */ /* 0x000fc60000000f00 */
[C---:B------:R-:W-:Y:S02]  /*0c50*/  @P1 IMAD R13, R50.reuse, R13, R41 ;  /* 0x0000000d320d1224 */ /* 0x040fe400078e0229 */
[----:B------:R-:W3:Y:S01]  /*0c60*/  LDC R11, c[0x0][0x2ac] ;  /* 0x0000ab00ff0b7b82 */ /* 0x000ee20000000800 */
[----:B0-----:R-:W-:Y:S01]  /*0c70*/  @P2 IADD3 R16, P0, R61, R16, RZ ;  /* 0x000000103d102210 */ /* 0x001fe20007f1e0ff */
[----:B------:R-:W-:-:S03]  /*0c80*/  @P1 IMAD.WIDE.U32 R32, R50, R12, R32 ;  /* 0x0000000c32201225 */ /* 0x000fc600078e0020 */
[----:B------:R-:W-:Y:S01]  /*0c90*/  @P2 IADD3.X R17, R24, R17, RZ, P0, !PT ;  /* 0x0000001118112210 */ /* 0x000fe200007fe4ff */
[----:B------:R-:W-:Y:S01]  /*0ca0*/  IMAD.WIDE.U32 R40, R40, -0x6db6db6d, RZ ;  /* 0x9249249328287825 */ /* 0x000fe200078e00ff */
[----:B------:R-:W-:Y:S01]  /*0cb0*/  @P1 IADD3 R33, R33, R13, RZ ;  /* 0x0000000d21211210 */ /* 0x000fe20007ffe0ff */
[----:B------:R-:W0:Y:S01]  /*0cc0*/  @P1 LDC.64 R14, c[0x0][0x228] ;  /* 0x00008a00ff0e1b82 */ /* 0x000e220000000a00 */
[----:B-1----:R-:W-:Y:S02]  /*0cd0*/  @P2 IADD3 R60, P0, R61, R26, RZ ;  /* 0x0000001a3d3c2210 */ /* 0x002fe40007f1e0ff */
[----:B------:R-:W-:Y:S02]  /*0ce0*/  SHF.R.U32.HI R40, RZ, 0x2, R41 ;  /* 0x00000002ff287819 */ /* 0x000fe40000011629 */
[----:B------:R-:W-:Y:S02]  /*0cf0*/  @P1 SHF.L.U32 R13, R32, 0x1, RZ ;  /* 0x00000001200d1819 */ /* 0x000fe400000006ff */
[----:B------:R-:W-:-:S02]  /*0d00*/  @P2 IADD3.X R61, R24, R27, RZ, P0, !PT ;  /* 0x0000001b183d2210 */ /* 0x000fc400007fe4ff */
[----:B------:R-:W-:Y:S02]  /*0d10*/  @P1 SHF.L.U64.HI R32, R32, 0x1, R33 ;  /* 0x0000000120201819 */ /* 0x000fe40000010221 */
[----:B--2---:R-:W-:-:S04]  /*0d20*/  @P1 IADD3 R28, P0, R13, R28, RZ ;  /* 0x0000001c0d1c1210 */ /* 0x004fc80007f1e0ff */
[----:B------:R-:W-:Y:S01]  /*0d30*/  @P1 IADD3.X R29, R32, R29, RZ, P0, !PT ;  /* 0x0000001d201d1210 */ /* 0x000fe200007fe4ff */
[----:B---3--:R-:W-:-:S05]  /*0d40*/  IMAD R11, R11, UR7, R40 ;  /* 0x000000070b0b7c24 */ /* 0x008fca000f8e0228 */
[----:B------:R-:W-:Y:S02]  /*0d50*/  IADD3 R11, R11, 0xc0, RZ ;  /* 0x000000c00b0b7810 */ /* 0x000fe40007ffe0ff */
[----:B0-----:R-:W-:-:S04]  /*0d60*/  @P1 IADD3 R14, P0, R13, R14, RZ ;  /* 0x0000000e0d0e1210 */ /* 0x001fc80007f1e0ff */
        /* <DEDUP_REMOVED lines=12> */
[C---:B------:R-:W-:Y:S01]  /*0e30*/  @P0 SHF.L.U32 R43, R32.reuse, 0x1, RZ ;  /* 0x00000001202b0819 */ /* 0x040fe200000006ff */
[----:B------:R-:W0:Y:S03]  /*0e40*/  @P0 LDC.64 R12, c[0x0][0x228] ;  /* 0x00008a00ff0c0b82 */ /* 0x000e260000000a00 */
[----:B------:R-:W-:Y:S02]  /*0e50*/  @P0 IADD3 R11, R33, R11, RZ ;  /* 0x0000000b210b0210 */ /* 0x000fe40007ffe0ff */
[----:B-1----:R-:W-:Y:S02]  /*0e60*/  @P0 IADD3 R40, P6, R43, R26, RZ ;  /* 0x0000001a2b280210 */ /* 0x002fe40007fde0ff */
[----:B------:R-:W-:-:S04]  /*0e70*/  @P0 SHF.L.U64.HI R32, R32, 0x1, R11 ;  /* 0x0000000120200819 */ /* 0x000fc8000001020b */
[----:B------:R-:W-:Y:S02]  /*0e80*/  @P0 IADD3.X R41, R32, R27, RZ, P6, !PT ;  /* 0x0000001b20290210 */ /* 0x000fe400037fe4ff */
[----:B0-----:R-:W-:-:S04]  /*0e90*/  @P0 IADD3 R42, P6, R43, R12, RZ ;  /* 0x0000000c2b2a0210 */ /* 0x001fc80007fde0ff */
[----:B------:R-:W-:Y:S02]  /*0ea0*/  @P0 IADD3.X R43, R32, R13, RZ, P6, !PT ;  /* 0x0000000d202b0210 */ /* 0x000fe400037fe4ff */
[----:B------:R-:W-:Y:S02]  /*0eb0*/  CS2R R32, SRZ ;  /* 0x0000000000207805 */ /* 0x000fe4000001ff00 */
[----:B------:R-:W-:-:S04]  /*0ec0*/  SHF.R.S32.HI R11, RZ, 0x1f, R48 ;  /* 0x0000001fff0b7819 */ /* 0x000fc80000011430 */
[----:B------:R0:W5:Y:S04]  /*0ed0*/  @P0 LDG.E R33, desc[UR8][R40.64] ;  /* 0x0000000828210981 */ /* 0x000168000c1e1900 */
[----:B------:R1:W5:Y:S01]  /*0ee0*/  @P0 LDG.E R32, desc[UR8][R42.64] ;  /* 0x000000082a200981 */ /* 0x000362000c1e1900 */
[----:B------:R-:W-:-:S04]  /*0ef0*/  ISETP.GE.U32.AND P0, PT, R48, UR12, PT ;  /* 0x0000000c30007c0c */ /* 0x000fc8000bf06070 */
[----:B------:R-:W-:-:S04]  /*0f00*/  ISETP.GE.AND.EX P0, PT, R11, UR13, PT, P0 ;  /* 0x0000000d0b007c0c */ /* 0x000fc8000bf06300 */
[----:B------:R-:W-:-:S13]  /*0f10*/  ISETP.GT.U32.OR P0, PT, R55, 0x1bf, P0 ;  /* 0x000001bf3700780c */ /* 0x000fda0000704470 */
[----:B------:R-:W2:Y:S01]  /*0f20*/  @!P0 LDC.64 R12, c[0x0][0x288] ;  /* 0x0000a200ff0c8b82 */ /* 0x000ea20000000a00 */
[----:B0-----:R-:W-:Y:S02]  /*0f30*/  @!P0 MOV R40, R64 ;  /* 0x0000004000288202 */ /* 0x001fe40000000f00 */
[----:B------:R-:W-:-:S05]  /*0f40*/  @!P0 MOV R41, R67 ;  /* 0x0000004300298202 */ /* 0x000fca0000000f00 */
[----:B------:R-:W0:Y:S01]  /*0f50*/  @!P0 LDC.64 R26, c[0x0][0x230] ;  /* 0x00008c00ff1a8b82 */ /* 0x000e220000000a00 */
[-C--:B--2---:R-:W-:Y:S02]  /*0f60*/  @!P0 IMAD R11, R11, R12.reuse, RZ ;  /* 0x0000000c0b0b8224 */ /* 0x084fe400078e02ff */
[----:B------:R-:W-:-:S04]  /*0f70*/  @!P0 IMAD.WIDE.U32 R40, R48, R12, R40 ;  /* 0x0000000c30288225 */ /* 0x000fc800078e0028 */
[----:B------:R-:W-:Y:S01]  /*0f80*/  @!P0 IMAD R11, R48, R13, R11 ;  /* 0x0000000d300b8224 */ /* 0x000fe200078e020b */
[C---:B------:R-:W-:Y:S01]  /*0f90*/  @!P0 SHF.L.U32 R69, R40.reuse, 0x1, RZ ;  /* 0x0000000128458819 */ /* 0x040fe200000006ff */
[----:B------:R-:W2:Y:S03]  /*0fa0*/  @!P0 LDC.64 R12, c[0x0][0x228] ;  /* 0x00008a00ff0c8b82 */ /* 0x000ea60000000a00 */
[----:B------:R-:W-:Y:S02]  /*0fb0*/  @!P0 IADD3 R11, R41, R11, RZ ;  /* 0x0000000b290b8210 */ /* 0x000fe40007ffe0ff */
[----:B0-----:R-:W-:Y:S02]  /*0fc0*/  @!P0 IADD3 R26, P6, R69, R26, RZ ;  /* 0x0000001a451a8210 */ /* 0x001fe40007fde0ff */
[----:B------:R-:W-:-:S04]  /*0fd0*/  @!P0 SHF.L.U64.HI R40, R40, 0x1, R11 ;  /* 0x0000000128288819 */ /* 0x000fc8000001020b */
[----:B------:R-:W-:Y:S02]  /*0fe0*/  @!P0 IADD3.X R27, R40, R27, RZ, P6, !PT ;  /* 0x0000001b281b8210 */ /* 0x000fe400037fe4ff */
[----:B--2---:R-:W-:-:S04]  /*0ff0*/  @!P0 IADD3 R68, P6, R69, R12, RZ ;  /* 0x0000000c45448210 */ /* 0x004fc80007fde0ff */
[----:B------:R-:W-:Y:S02]  /*1000*/  @!P0 IADD3.X R69, R40, R13, RZ, P6, !PT ;  /* 0x0000000d28458210 */ /* 0x000fe400037fe4ff */
[----:B------:R-:W0:Y:S01]  /*1010*/  LDC.64 R12, c[0x0][0x248] ;  /* 0x00009200ff0c7b82 */ /* 0x000e220000000a00 */
[----:B------:R-:W-:Y:S01]  /*1020*/  LOP3.LUT P6, RZ, R57, 0x2, RZ, 0xc0, !PT ;  /* 0x0000000239ff7812 */ /* 0x000fe200078cc0ff */
[----:B0-----:R-:W-:-:S06]  /*1030*/  IMAD.WIDE R12, R54, 0x8, R12 ;  /* 0x00000008360c7825 */ /* 0x001fcc00078e020c */
[----:B------:R-:W2:Y:S01]  /*1040*/  LDG.E.64 R12, desc[UR8][R12.64] ;  /* 0x000000080c0c7981 */ /* 0x000ea2000c1e1b00 */
[----:B------:R-:W-:Y:S02]  /*1050*/  CS2R R44, SRZ ;  /* 0x00000000002c7805 */ /* 0x000fe4000001ff00 */
[----:B-1----:R-:W-:Y:S02]  /*1060*/  CS2R R42, SRZ ;  /* 0x00000000002a7805 */ /* 0x002fe4000001ff00 */
[----:B------:R-:W-:Y:S02]  /*1070*/  CS2R R40, SRZ ;  /* 0x0000000000287805 */ /* 0x000fe4000001ff00 */
[----:B------:R0:W5:Y:S01]  /*1080*/  @P6 LDG.E R45, desc[UR8][R38.64] ;  /* 0x00000008262d6981 */ /* 0x000162000c1e1900 */
[----:B------:R-:W-:-:S03]  /*1090*/  MOV R46, RZ ;  /* 0x000000ff002e7202 */ /* 0x000fc60000000f00 */
[----:B------:R1:W5:Y:S04]  /*10a0*/  @P5 LDG.E R43, desc[UR8][R34.64] ;  /* 0x00000008222b5981 */ /* 0x000368000c1e1900 */
[----:B------:R-:W5:Y:S01]  /*10b0*/  @P4 LDG.E R41, desc[UR8][R30.64] ;  /* 0x000000081e294981 */ /* 0x000f62000c1e1900 */
[----:B0-----:R-:W-:-:S03]  /*10c0*/  CS2R R38, SRZ ;  /* 0x0000000000267805 */ /* 0x001fc6000001ff00 */
[----:B------:R-:W5:Y:S01]  /*10d0*/  @P4 LDG.E R40, desc[UR8][R22.64] ;  /* 0x0000000816284981 */ /* 0x000f62000c1e1900 */
[----:B-1----:R-:W-:-:S03]  /*10e0*/  CS2R R34, SRZ ;  /* 0x0000000000227805 */ /* 0x002fc6000001ff00 */
[----:B------:R-:W5:Y:S04]  /*10f0*/  @P3 LDG.E R42, desc[UR8][R20.64] ;  /* 0x00000008142a3981 */ /* 0x000f68000c1e1900 */
[----:B------:R-:W5:Y:S04]  /*1100*/  @P3 LDG.E R39, desc[UR8][R18.64] ;  /* 0x0000000812273981 */ /* 0x000f68000c1e1900 */
[----:B------:R-:W5:Y:S04]  /*1110*/  @P1 LDG.E R38, desc[UR8][R28.64] ;  /* 0x000000081c261981 */ /* 0x000f68000c1e1900 */
[----:B------:R-:W5:Y:S01]  /*1120*/  @P1 LDG.E R35, desc[UR8][R14.64] ;  /* 0x000000080e231981 */ /* 0x000f62000c1e1900 */
[----:B------:R-:W-:-:S03]  /*1130*/  MOV R11, RZ ;  /* 0x000000ff000b7202 */ /* 0x000fc60000000f00 */
[----:B------:R-:W5:Y:S04]  /*1140*/  @!P0 LDG.E R34, desc[UR8][R26.64] ;  /* 0x000000081a228981 */ /* 0x000f68000c1e1900 */
[----:B------:R-:W5:Y:S04]  /*1150*/  @!P0 LDG.E R11, desc[UR8][R68.64] ;  /* 0x00000008440b8981 */ /* 0x000f68000c1e1900 */
[----:B------:R0:W5:Y:S04]  /*1160*/  @P6 LDG.E R44, desc[UR8][R36.64] ;  /* 0x00000008242c6981 */ /* 0x000168000c1e1900 */
[----:B------:R1:W5:Y:S01]  /*1170*/  @P5 LDG.E R46, desc[UR8][R58.64] ;  /* 0x000000083a2e5981 */ /* 0x000362000c1e1900 */
[----:B0-----:R-:W-:-:S06]  /*1180*/  CS2R R36, SRZ ;  /* 0x0000000000247805 */ /* 0x001fcc000001ff00 */
[----:B------:R-:W5:Y:S01]  /*1190*/  @P2 LDG.E R37, desc[UR8][R16.64] ;  /* 0x0000000810252981 */ /* 0x000f62000c1e1900 */
[----:B-1----:R-:W-:Y:S01]  /*11a0*/  MOV R59, 0x3f800000 ;  /* 0x3f800000003b7802 */ /* 0x002fe20000000f00 */
[----:B------:R-:W-:Y:S01]  /*11b0*/  BSSY B0, `(.L_x_974) ;  /* 0x000001c000007945 */ /* 0x000fe20003800000 */
[----:B------:R-:W-:Y:S01]  /*11c0*/  MOV R58, RZ ;  /* 0x000000ff003a7202 */ /* 0x000fe20000000f00 */
[----:B------:R0:W5:Y:S02]  /*11d0*/  @P2 LDG.E R36, desc[UR8][R60.64] ;  /* 0x000000083c242981 */ /* 0x000164000c1e1900 */
[----:B0-----:R-:W-:Y:S01]  /*11e0*/  CS2R R60, SRZ ;  /* 0x00000000003c7805 */ /* 0x001fe2000001ff00 */
[----:B--2---:R-:W-:-:S05]  /*11f0*/  FFMA.FTZ R13, -R12, R12, R13 ;  /* 0x0000000c0c0d7223 */ /* 0x004fca000001010d */
[----:B------:R-:W-:-:S13]  /*1200*/  FSETP.GTU.FTZ.AND P0, PT, R13, RZ, PT ;  /* 0x000000ff0d00720b */ /* 0x000fda0003f1c000 */
[----:B------:R-:W0:Y:S02]  /*1210*/  @P0 LDC R16, c[0x0][0x250] ;  /* 0x00009400ff100b82 */ /* 0x000e240000000800 */
[----:B0-----:R-:W-:-:S04]  /*1220*/  @P0 FADD.FTZ R16, R13, R16 ;  /* 0x000000100d100221 */ /* 0x001fc80000010000 */
[----:B------:R0:W1:Y:S01]  /*1230*/  @P0 MUFU.RSQ R59, R16 ;  /* 0x00000010003b0308 */ /* 0x0000620000001400 */
[----:B------:R-:W-:Y:S02]  /*1240*/  ISETP.GT.U32.AND P0, PT, R55, 0x1bf, PT ;  /* 0x000001bf3700780c */ /* 0x000fe40003f04070 */
[----:B------:R-:W-:-:S11]  /*1250*/  MOV R13, RZ ;  /* 0x000000ff000d7202 */ /* 0x000fd60000000f00 */
        /* <DEDUP_REMOVED lines=17> */
.L_x_975:
[----:B------:R-:W-:Y:S05]  /*1370*/  BSYNC B0 ;  /* 0x0000000000007941 */ /* 0x000fea0003800000 */
.L_x_974:
        /* <DEDUP_REMOVED lines=9> */
[-C--:B-1----:R-:W-:Y:S01]  /*1410*/  FMUL.FTZ R15, R14, R59.reuse ;  /* 0x0000003b0e0f7220 */ /* 0x082fe20000410000 */
[----:B------:R-:W-:Y:S02]  /*1420*/  HADD2.F32 R19, -RZ, R44.H1_H1 ;  /* 0x3000002cff137230 */ /* 0x000fe40000004100 */
[C---:B------:R-:W-:Y:S01]  /*1430*/  FADD.FTZ R24, -R12.reuse, R23 ;  /* 0x000000170c187221 */ /* 0x040fe20000010100 */
[----:B------:R-:W-:Y:S01]  /*1440*/  @P0 LOP3.LUT R57, R57, 0x4, RZ, 0xfc, !PT ;  /* 0x0000000439390812 */ /* 0x000fe200078efcff */
[--C-:B------:R-:W-:Y:S02]  /*1450*/  HADD2.F32 R18, -RZ, R43.reuse.H0_H0 ;  /* 0x2000002bff127230 */ /* 0x100fe40000004100 */
[----:B------:R-:W-:Y:S01]  /*1460*/  FADD.FTZ R22, -R12, R25 ;  /* 0x000000190c167221 */ /* 0x000fe20000010100 */
        /* <DEDUP_REMOVED lines=21> */
.L_x_976:
[----:B------:R-:W-:Y:S01]  /*15c0*/  FMUL.FTZ R16, R20, R61 ;  /* 0x0000003d14107220 */ /* 0x000fe20000410000 */
[-C--:B------:R-:W-:Y:S01]  /*15d0*/  FMUL.FTZ R21, R24, R59.reuse ;  /* 0x0000003b18157220 */ /* 0x080fe20000410000 */
[----:B------:R-:W-:Y:S01]  /*15e0*/  FFMA.FTZ R24, R15, R20, RZ ;  /* 0x000000140f187223 */ /* 0x000fe200000100ff */
        /* <DEDUP_REMOVED lines=23> */
.L_x_977:
[----:B------:R-:W-:Y:S01]  /*1760*/  FFMA.FTZ R25, R14, R23, R15 ;  /* 0x000000170e197223 */ /* 0x000fe2000001000f */
[----:B------:R-:W-:Y:S01]  /*1770*/  FADD.FTZ R15, RZ, R20 ;  /* 0x00000014ff0f7221 */ /* 0x000fe20000010000 */
[----:B------:R-:W-:Y:S01]  /*1780*/  FMUL.FTZ R20, R18, R61 ;  /* 0x0000003d12147220 */ /* 0x000fe20000410000 */
[----:B------:R-:W-:Y:S01]  /*1790*/  FADD.FTZ R27, R23, R16 ;  /* 0x00000010171b7221 */ /* 0x000fe20000010000 */
[----:B------:R-:W-:Y:S01]  /*17a0*/  FFMA.FTZ R24, R21, R18, R24 ;  /* 0x0000001215187223 */ /* 0x000fe20000010018 */
[----:B------:R-:W-:Y:S01]  /*17b0*/  FFMA.FTZ R23, R14, R19, RZ ;  /* 0x000000130e177223 */ /* 0x000fe200000100ff */
[----:B------:R-:W-:Y:S01]  /*17c0*/  FADD.FTZ R18, R15, R18 ;  /* 0x000000120f127221 */ /* 0x000fe20000010000 */
[----:B------:R-:W-:Y:S01]  /*17d0*/  FFMA.FTZ R26, R21, R20, R25 ;  /* 0x00000014151a7223 */ /* 0x000fe20000010019 */
[----:B------:R-:W-:Y:S01]  /*17e0*/  FADD.FTZ R14, RZ, R19 ;  /* 0x00000013ff0e7221 */ /* 0x000fe20000010000 */
[--C-:B------:R-:W-:Y:S02]  /*17f0*/  HADD2.F32 R21, -RZ, R41.reuse.H0_H0 ;  /* 0x20000029ff157230 */ /* 0x100fe40000004100 */
[----:B------:R-:W-:Y:S01]  /*1800*/  FMUL.FTZ R15, R17, R60 ;  /* 0x0000003c110f7220 */ /* 0x000fe20000410000 */
[----:B------:R-:W-:-:S02]  /*1810*/  HADD2.F32 R19, -RZ, R41.H1_H1 ;  /* 0x30000029ff137230 */ /* 0x000fc40000004100 */
[----:B------:R-:W-:Y:S01]  /*1820*/  FFMA.FTZ R16, R22, R17, R23 ;  /* 0x0000001116107223 */ /* 0x000fe20000010017 */
[----:B------:R-:W-:Y:S01]  /*1830*/  FADD.FTZ R14, R14, R17 ;  /* 0x000000110e0e7221 */ /* 0x000fe20000010000 */
[----:B------:R-:W-:Y:S01]  /*1840*/  FFMA.FTZ R22, R22, R15, R26 ;  /* 0x0000000f16167223 */ /* 0x000fe2000001001a */
[C---:B------:R-:W-:Y:S01]  /*1850*/  FADD.FTZ R26, -R12.reuse, R21 ;  /* 0x000000150c1a7221 */ /* 0x040fe20000010100 */
[----:B------:R-:W-:Y:S01]  /*1860*/  FADD.FTZ R28, -R12, R19 ;  /* 0x000000130c1c7221 */ /* 0x000fe20000010100 */
[----:B------:R-:W-:Y:S01]  /*1870*/  FADD.FTZ R20, R27, R20 ;  /* 0x000000141b147221 */ /* 0x000fe20000010000 */
        /* <DEDUP_REMOVED lines=23> */
.L_x_978:
[----:B------:R-:W-:Y:S01]  /*19f0*/  FMUL.FTZ R25, R23, R61 ;  /* 0x0000003d17197220 */ /* 0x000fe20000410000 */
[----:B------:R-:W-:Y:S01]  /*1a00*/  FADD.FTZ R20, R15, R20 ;  /* 0x000000140f147221 */ /* 0x000fe20000010000 */
[C---:B------:R-:W-:Y:S01]  /*1a10*/  FFMA.FTZ R24, R21.reuse, R23, R24 ;  /* 0x0000001715187223 */ /* 0x040fe20000010018 */
[----:B------:R-:W-:Y:S01]  /*1a20*/  FADD.FTZ R15, R18, R23 ;  /* 0x00000017120f7221 */ /* 0x000fe20000010000 */
[----:B------:R-:W-:Y:S01]  /*1a30*/  FFMA.FTZ R22, R21, R25, R22 ;  /* 0x0000001915167223 */ /* 0x000fe20000010016 */
        /* <DEDUP_REMOVED lines=9> */
[----:B------:R-:W-:Y:S01]  /*1ad0*/  FADD.FTZ R20, R17, R20 ;  /* 0x0000001411147221 */ /* 0x000fe20000010000 */
[----:B------:R-:W-:Y:S01]  /*1ae0*/  FMUL.FTZ R25, R18, R59 ;  /* 0x0000003b12197220 */ /* 0x000fe20000410000 */
[----:B------:R-:W-:-:S02]  /*1af0*/  HADD2.F32 R22, -RZ, R39.H0_H0 ;  /* 0x20000027ff167230 */ /* 0x000fc40000004100 */
[----:B------:R-:W-:Y:S01]  /*1b00*/  FMUL.FTZ R18, R26, R59 ;  /* 0x0000003b1a127220 */ /* 0x000fe20000410000 */
[----:B------:R-:W-:Y:S02]  /*1b10*/  HADD2.F32 R17, -RZ, R39.H1_H1 ;  /* 0x30000027ff117230 */ /* 0x000fe40000004100 */
        /* <DEDUP_REMOVED lines=20> */
.L_x_979:
[----:B------:R-:W-:Y:S01]  /*1c60*/  FMUL.FTZ R26, R22, R61 ;  /* 0x0000003d161a7220 */ /* 0x000fe20000410000 */
[----:B------:R-:W-:Y:S02]  /*1c70*/  HADD2.F32 R27, -RZ, R37.H1_H1 ;  /* 0x30000025ff1b7230 */ /* 0x000fe40000004100 */
[----:B------:R-:W-:Y:S01]  /*1c80*/  FFMA.FTZ R21, R25, R22, R24 ;  /* 0x0000001619157223 */ /* 0x000fe20000010018 */
[----:B------:R-:W-:Y:S01]  /*1c90*/  FADD.FTZ R15, R15, R22 ;  /* 0x000000160f0f7221 */ /* 0x000fe20000010000 */
[----:B------:R-:W-:Y:S01]  /*1ca0*/  FADD.FTZ R24, R20, R26 ;  /* 0x0000001a14187221 */ /* 0x000fe20000010000 */
[----:B------:R-:W-:Y:S01]  /*1cb0*/  FFMA.FTZ R25, R25, R26, R19 ;  /* 0x0000001a19197223 */ /* 0x000fe20000010013 */
[C---:B------:R-:W-:Y:S01]  /*1cc0*/  FADD.FTZ R20, -R12.reuse, R23 ;  /* 0x000000170c147221 */ /* 0x040fe20000010100 */
[----:B------:R-:W-:Y:S01]  /*1cd0*/  FADD.FTZ R26, -R12, R27 ;  /* 0x0000001b0c1a7221 */ /* 0x000fe20000010100 */
[--C-:B------:R-:W-:Y:S02]  /*1ce0*/  HADD2.F32 R22, -RZ, R36.reuse.H0_H0 ;  /* 0x20000024ff167230 */ /* 0x100fe40000004100 */
[----:B------:R-:W-:Y:S01]  /*1cf0*/  FMUL.FTZ R27, R17, R60 ;  /* 0x0000003c111b7220 */ /* 0x000fe20000410000 */
[----:B------:R-:W-:Y:S01]  /*1d00*/  FMUL.FTZ R23, R20, R59 ;  /* 0x0000003b14177220 */ /* 0x000fe20000410000 */
[----:B------:R-:W-:-:S02]  /*1d10*/  HADD2.F32 R19, -RZ, R36.H1_H1 ;  /* 0x30000024ff137230 */ /* 0x000fc40000004100 */
        /* <DEDUP_REMOVED lines=20> */
.L_x_980:
[----:B------:R-:W-:Y:S01]  /*1e60*/  FMUL.FTZ R26, R22, R61 ;  /* 0x0000003d161a7220 */ /* 0x000fe20000410000 */
[----:B------:R-:W-:Y:S01]  /*1e70*/  FADD.FTZ R29, R27, R24 ;  /* 0x000000181b1d7221 */ /* 0x000fe20000010000 */
[C---:B------:R-:W-:Y:S01]  /*1e80*/  FFMA.FTZ R28, R18.reuse, R27, R25 ;  /* 0x0000001b121c7223 */ /* 0x040fe20000010019 */
[----:B------:R-:W-:Y:S01]  /*1e90*/  FFMA.FTZ R25, R18, R17, R16 ;  /* 0x0000001112197223 */ /* 0x000fe20000010010 */
[----:B------:R-:W-:Y:S01]  /*1ea0*/  FADD.FTZ R24, R14, R17 ;  /* 0x000000110e187221 */ /* 0x000fe20000010000 */
[----:B------:R-:W-:Y:S01]  /*1eb0*/  FADD.FTZ R17, R29, R26 ;  /* 0x0000001a1d117221 */ /* 0x000fe20000010000 */
[--C-:B------:R-:W-:Y:S02]  /*1ec0*/  HADD2.F32 R29, -RZ, R38.reuse.H0_H0 ;  /* 0x20000026ff1d7230 */ /* 0x100fe40000004100 */
[----:B------:R-:W-:Y:S01]  /*1ed0*/  FFMA.FTZ R27, R23, R26, R28 ;  /* 0x0000001a171b7223 */ /* 0x000fe2000001001c */
[----:B------:R-:W-:Y:S02]  /*1ee0*/  HADD2.F32 R31, -RZ, R38.H1_H1 ;  /* 0x30000026ff1f7230 */ /* 0x000fe40000004100 */
[----:B------:R-:W-:Y:S01]  /*1ef0*/  FMUL.FTZ R26, R19, R60 ;  /* 0x0000003c131a7220 */ /* 0x000fe20000410000 */
[----:B------:R-:W-:Y:S01]  /*1f00*/  FFMA.FTZ R21, R23, R22, R21 ;  /* 0x0000001617157223 */ /* 0x000fe20000010015 */
[----:B------:R-:W-:Y:S01]  /*1f10*/  FADD.FTZ R18, -R12, R29 ;  /* 0x0000001d0c127221 */ /* 0x000fe20000010100 */
[----:B------:R-:W-:-:S02]  /*1f20*/  HADD2.F32 R14, -RZ, R35.H0_H0 ;  /* 0x20000023ff0e7230 */ /* 0x000fc40000004100 */
[----:B------:R-:W-:Y:S01]  /*1f30*/  FADD.FTZ R16, -R12, R31 ;  /* 0x0000001f0c107221 */ /* 0x000fe20000010100 */
[----:B------:R-:W-:Y:S01]  /*1f40*/  FFMA.FTZ R27, R20, R26, R27 ;  /* 0x0000001a141b7223 */ /* 0x000fe2000001001b */
[----:B------:R-:W-:Y:S01]  /*1f50*/  FADD.FTZ R26, R26, R17 ;  /* 0x000000111a1a7221 */ /* 0x000fe20000010000 */
[----:B------:R-:W-:Y:S02]  /*1f60*/  HADD2.F32 R17, -RZ, R35.H1_H1 ;  /* 0x30000023ff117230 */ /* 0x000fe40000004100 */
        /* <DEDUP_REMOVED lines=21> */
.L_x_981:
[----:B------:R-:W-:Y:S01]  /*20c0*/  FMUL.FTZ R29, R14, R61 ;  /* 0x0000003d0e1d7220 */ /* 0x000fe20000410000 */
[----:B------:R-:W-:Y:S01]  /*20d0*/  FADD.FTZ R15, R15, R22 ;  /* 0x000000160f0f7221 */ /* 0x000fe20000010000 */
[----:B------:R-:W-:Y:S01]  /*20e0*/  FFMA.FTZ R23, R20, R19, R25 ;  /* 0x0000001314177223 */ /* 0x000fe20000010019 */
[----:B------:R-:W-:Y:S01]  /*20f0*/  FMUL.FTZ R22, R17, R60 ;  /* 0x0000003c11167220 */ /* 0x000fe20000410000 */
[----:B------:R-:W-:Y:S01]  /*2100*/  FFMA.FTZ R27, R18, R29, R27 ;  /* 0x0000001d121b7223 */ /* 0x000fe2000001001b */
[----:B------:R-:W-:Y:S01]  /*2110*/  FADD.FTZ R29, R26, R29 ;  /* 0x0000001d1a1d7221 */ /* 0x000fe20000010000 */
[--C-:B------:R-:W-:Y:S02]  /*2120*/  HADD2.F32 R25, -RZ, R33.reuse.H0_H0 ;  /* 0x20000021ff197230 */ /* 0x100fe40000004100 */
[----:B------:R-:W-:Y:S01]  /*2130*/  FADD.FTZ R20, R24, R19 ;  /* 0x0000001318147221 */ /* 0x000fe20000010000 */
[----:B------:R-:W-:Y:S02]  /*2140*/  HADD2.F32 R31, -RZ, R33.H1_H1 ;  /* 0x30000021ff1f7230 */ /* 0x000fe40000004100 */
[----:B------:R-:W-:Y:S01]  /*2150*/  FFMA.FTZ R26, R16, R22, R27 ;  /* 0x00000016101a7223 */ /* 0x000fe2000001001b */
[----:B------:R-:W-:Y:S01]  /*2160*/  FADD.FTZ R27, R22, R29 ;  /* 0x0000001d161b7221 */ /* 0x000fe20000010000 */
[----:B------:R-:W-:Y:S01]  /*2170*/  FADD.FTZ R22, -R12, R25 ;  /* 0x000000190c167221 */ /* 0x000fe20000010100 */
[----:B------:R-:W-:-:S02]  /*2180*/  HADD2.F32 R24, -RZ, R32.H0_H0 ;  /* 0x20000020ff187230 */ /* 0x000fc40000004100 */
[----:B------:R-:W-:Y:S01]  /*2190*/  FADD.FTZ R28, -R12, R31 ;  /* 0x0000001f0c1c7221 */ /* 0x000fe20000010100 */
        /* <DEDUP_REMOVED lines=22> */
.L_x_982:
[----:B------:R-:W-:Y:S01]  /*2300*/  FMUL.FTZ R28, R24, R61 ;  /* 0x0000003d181c7220 */ /* 0x000fe20000410000 */
[----:B------:R-:W-:-:S03]  /*2310*/  FFMA.FTZ R30, R18, R14, R21 ;  /* 0x0000000e121e7223 */ /* 0x000fc60000010015 */
[----:B------:R-:W-:Y:S01]  /*2320*/  FFMA.FTZ R29, R25, R28, R26 ;  /* 0x0000001c191d7223 */ /* 0x000fe2000001001a */
[----:B------:R-:W-:Y:S01]  /*2330*/  FADD.FTZ R27, R27, R28 ;  /* 0x0000001c1b1b7221 */ /* 0x000fe20000010000 */
[----:B------:R-:W-:-:S04]  /*2340*/  FMUL.FTZ R26, R19, R60 ;  /* 0x0000003c131a7220 */ /* 0x000fc80000410000 */
[----:B------:R-:W-:Y:S01]  /*2350*/  FADD.FTZ R21, R26, R27 ;  /* 0x0000001b1a157221 */ /* 0x000fe20000010000 */
[----:B------:R-:W-:Y:S01]  /*2360*/  FFMA.FTZ R18, R22, R26, R29 ;  /* 0x0000001a16127223 */ /* 0x000fe2000001001d */
[--C-:B------:R-:W-:Y:S02]  /*2370*/  HADD2.F32 R27, -RZ, R34.reuse.H0_H0 ;  /* 0x20000022ff1b7230 */ /* 0x100fe40000004100 */
[----:B------:R-:W-:-:S03]  /*2380*/  HADD2.F32 R29, -RZ, R34.H1_H1 ;  /* 0x30000022ff1d7230 */ /* 0x000fc60000004100 */
[C---:B------:R-:W-:Y:S01]  /*2390*/  FADD.FTZ R26, -R12.reuse, R27 ;  /* 0x0000001b0c1a7221 */ /* 0x040fe20000010100 */
[--C-:B------:R-:W-:Y:S02]  /*23a0*/  HADD2.F32 R27, -RZ, R11.reuse.H1_H1 ;  /* 0x3000000bff1b7230 */ /* 0x100fe40000004100 */
[----:B------:R-:W-:Y:S01]  /*23b0*/  FADD.FTZ R28, -R12, R29 ;  /* 0x0000001d0c1c7221 */ /* 0x000fe20000010100 */
[-C--:B------:R-:W-:Y:S01]  /*23c0*/  FMUL.FTZ R29, R26, R59.reuse ;  /* 0x0000003b1a1d7220 */ /* 0x080fe20000410000 */
[----:B------:R-:W-:Y:S02]  /*23d0*/  HADD2.F32 R26, -RZ, R11.H0_H0 ;  /* 0x2000000bff1a7230 */ /* 0x000fe40000004100 */
[----:B------:R-:W-:Y:S01]  /*23e0*/  FMUL.FTZ R28, R28, R59 ;  /* 0x0000003b1c1c7220 */ /* 0x000fe20000410000 */
        /* <DEDUP_REMOVED lines=19> */
.L_x_983:
[----:B------:R-:W-:Y:S01]  /*2520*/  FMUL.FTZ R68, R26, R61 ;  /* 0x0000003d1a447220 */ /* 0x000fe20000410000 */
[----:B------:R-:W-:Y:S01]  /*2530*/  ISETP.GT.AND P0, PT, R0, 0x1e, PT ;  /* 0x0000001e0000780c */ /* 0x000fe20003f04270 */
[----:B------:R-:W0:Y:S01]  /*2540*/  S2UR UR11, SR_CgaCtaId ;  /* 0x00000000000b79c3 */ /* 0x000e220000008800 */
[----:B------:R-:W-:Y:S01]  /*2550*/  UMOV UR6, 0x400 ;  /* 0x0000040000067882 */ /* 0x000fe20000000000 */
[----:B------:R-:W-:Y:S01]  /*2560*/  FFMA.FTZ R31, R29, R68, R18 ;  /* 0x000000441d1f7223 */ /* 0x000fe20000010012 */
[----:B------:R-:W-:Y:S01]  /*2570*/  FMUL.FTZ R18, R27, R60 ;  /* 0x0000003c1b127220 */ /* 0x000fe20000410000 */
[----:B------:R-:W-:Y:S01]  /*2580*/  FADD.FTZ R63, R21, R68 ;  /* 0x00000044153f7221 */ /* 0x000fe20000010000 */
[----:B------:R-:W-:Y:S01]  /*2590*/  UIADD3 UR5, UR6, 0x90, URZ ;  /* 0x0000009006057890 */ /* 0x000fe2000fffe03f */
[----:B------:R-:W-:Y:S01]  /*25a0*/  FFMA.FTZ R23, R16, R17, R23 ;  /* 0x0000001110177223 */ /* 0x000fe20000010017 */
[----:B------:R-:W-:Y:S01]  /*25b0*/  FFMA.FTZ R21, R28, R18, R31 ;  /* 0x000000121c157223 */ /* 0x000fe2000001001f */
[----:B------:R-:W-:Y:S01]  /*25c0*/  FADD.FTZ R18, R18, R63 ;  /* 0x0000003f12127221 */ /* 0x000fe20000010000 */
[----:B------:R-:W-:Y:S01]  /*25d0*/  FADD.FTZ R15, R15, R14 ;  /* 0x0000000e0f0f7221 */ /* 0x000fe20000010000 */
[----:B------:R-:W-:Y:S01]  /*25e0*/  FADD.FTZ R20, R20, R17 ;  /* 0x0000001114147221 */ /* 0x000fe20000010000 */
[----:B------:R-:W-:Y:S01]  /*25f0*/  FFMA.FTZ R30, R25, R24, R30 ;  /* 0x00000018191e7223 */ /* 0x000fe2000001001e */
[----:B------:R-:W1:Y:S01]  /*2600*/  SHFL.DOWN PT, R68, R21, 0x1, 0x1f ;  /* 0x08201f0015447f89 */ /* 0x000e6200000e0000 */
[----:B------:R-:W-:Y:S01]  /*2610*/  FFMA.FTZ R23, R22, R19, R23 ;  /* 0x0000001316177223 */ /* 0x000fe20000010017 */
[----:B------:R-:W-:Y:S01]  /*2620*/  FADD.FTZ R15, R15, R24 ;  /* 0x000000180f0f7221 */ /* 0x000fe20000010000 */
[----:B------:R-:W-:Y:S01]  /*2630*/  FADD.FTZ R20, R20, R19 ;  /* 0x0000001314147221 */ /* 0x000fe20000010000 */
[----:B------:R-:W2:Y:S01]  /*2640*/  SHFL.DOWN PT, R31, R18, 0x1, 0x1f ;  /* 0x08201f00121f7f89 */ /* 0x000ea200000e0000 */
[----:B------:R-:W-:Y:S01]  /*2650*/  FFMA.FTZ R24, R29, R26, R30 ;  /* 0x0000001a1d187223 */ /* 0x000fe2000001001e */
[----:B------:R-:W-:Y:S01]  /*2660*/  FFMA.FTZ R25, R28, R27, R23 ;  /* 0x0000001b1c197223 */ /* 0x000fe20000010017 */
[----:B------:R-:W-:Y:S01]  /*2670*/  FADD.FTZ R26, R15, R26 ;  /* 0x0000001a0f1a7221 */ /* 0x000fe20000010000 */
[----:B------:R-:W-:Y:S01]  /*2680*/  FADD.FTZ R27, R20, R27 ;  /* 0x0000001b141b7221 */ /* 0x000fe20000010000 */
[----:B------:R-:W-:Y:S01]  /*2690*/  BSSY B0, `(.L_x_984) ;  /* 0x0000043000007945 */ /* 0x000fe20003800000 */
[----:B0-----:R-:W-:-:S06]  /*26a0*/  ULEA UR5, UR11, UR5, 0x18 ;  /* 0x000000050b057291 */ /* 0x001fcc000f8ec03f */
[----:B------:R-:W-:-:S05]  /*26b0*/  LEA R63, R55, UR5, 0x4 ;  /* 0x00000005373f7c11 */ /* 0x000fca000f8e20ff */
[----:B------:R-:W-:Y:S01]  /*26c0*/  STS.128 [R63], R24 ;  /* 0x000000183f007388 */ /* 0x000fe20000000c00 */
        /* <DEDUP_REMOVED lines=63> */
.L_x_985:
[----:B------:R-:W-:Y:S05]  /*2ac0*/  BSYNC B0 ;  /* 0x0000000000007941 */ /* 0x000fea0003800000 */
.L_x_984:
        /* <DEDUP_REMOVED lines=22> */
[----:B------:R-:W-:Y:S04]  /*2c30*/  LDS.128 R20, [R63+0x540] ;  /* 0x000540003f147984 */ /* 0x000fe80000000c00 */
[----:B------:R-:W1:Y:S01]  /*2c40*/  LDS.128 R16, [R63+0x460] ;  /* 0x000460003f107984 */ /* 0x000e620000000c00 */
        /* <DEDUP_REMOVED lines=9> */
[----:B------:R-:W-:Y:S01]  /*2ce0*/  FADD.FTZ R29, R29, R20 ;  /* 0x000000141d1d7221 */ /* 0x000fe20000010000 */
[----:B------:R-:W1:Y:S01]  /*2cf0*/  LDS.128 R16, [R63+0x700] ;  /* 0x000700003f107984 */ /* 0x000e620000000c00 */
[----:B------:R-:W-:Y:S01]  /*2d00*/  FADD.FTZ R28, R28, R21 ;  /* 0x000000151c1c7221 */ /* 0x000fe20000010000 */
[----:B------:R-:W-:Y:S01]  /*2d10*/  FADD.FTZ R31, R31, R22 ;  /* 0x000000161f1f7221 */ /* 0x000fe20000010000 */
[----:B------:R-:W-:Y:S02]  /*2d20*/  FADD.FTZ R30, R30, R23 ;  /* 0x000000171e1e7221 */ /* 0x000fe40000010000 */
[----:B------:R-:W2:Y:S01]  /*2d30*/  LDS.128 R20, [R63+0x7e0] ;  /* 0x0007e0003f147984 */ /* 0x000ea20000000c00 */
        /* <DEDUP_REMOVED lines=108> */
[----:B------:R-:W-:Y:S01]  /*3400*/  FADD.FTZ R68, R68, R27 ;  /* 0x0000001b44447221 */ /* 0x000fe20000010000 */
[----:B------:R-:W0:Y:S01]  /*3410*/  LDS.128 R28, [R63+0x1b20] ;  /* 0x001b20003f1c7984 */ /* 0x000e220000000c00 */
        /* <DEDUP_REMOVED lines=8> */
[----:B0-----:R-:W-:Y:S01]  /*34a0*/  FADD.FTZ R24, R69, R28 ;  /* 0x0000001c45187221 */ /* 0x001fe20000010000 */
[----:B------:R-:W-:Y:S01]  /*34b0*/  FADD.FTZ R25, R16, R29 ;  /* 0x0000001d10197221 */ /* 0x000fe20000010000 */
[----:B------:R-:W-:Y:S01]  /*34c0*/  FADD.FTZ R26, R17, R30 ;  /* 0x0000001e111a7221 */ /* 0x000fe20000010000 */
[----:B------:R-:W-:-:S07]  /*34d0*/  FADD.FTZ R27, R68, R31 ;  /* 0x0000001f441b7221 */ /* 0x000fce0000010000 */
.L_x_987:
[----:B------:R-:W-:Y:S05]  /*34e0*/  BSYNC B0 ;  /* 0x0000000000007941 */ /* 0x000fea0003800000 */
.L_x_986:
        /* <DEDUP_REMOVED lines=17> */
.L_x_989:
[----:B------:R-:W-:Y:S05]  /*3600*/  BSYNC B0 ;  /* 0x0000000000007941 */ /* 0x000fea0003800000 */
.L_x_988:
[----:B-1----:R-:W-:-:S13]  /*3610*/  ISETP.GE.U32.AND P6, PT, R18, 0x2, PT ;  /* 0x000000021200780c */ /* 0x002fda0003fc6070 */
[----:B------:R-:W-:Y:S05]  /*3620*/  @!P6 BRA `(.L_x_990) ;  /* 0x0000001000b4e947 */ /* 0x000fea0003800000 */
[----:B--2---:R-:W0:Y:S01]  /*3630*/  LDC R20, c[0x0][0x10] ;  /* 0x00000400ff147b82 */ /* 0x004e220000000800 */
[----:B------:R-:W1:Y:S01]  /*3640*/  S2R R19, SR_CTAID.Y ;  /* 0x0000000000137919 */ /* 0x000e620000002600 */
        /* <DEDUP_REMOVED lines=31> */
.L_x_992:
[----:B------:R-:W2:Y:S04]  /*3840*/  LDG.E.STRONG.GPU R21, desc[UR8][R16.64] ;  /* 0x0000000810157981 */ /* 0x000ea8000c1ef900 */
[----:B--2---:R-:W-:Y:S01]  /*3850*/  CCTL.IVALL ;  /* 0x00000000ff00798f */ /* 0x004fe20002000000 */
[----:B------:R-:W-:Y:S05]  /*3860*/  YIELD ;  /* 0x0000000000007946 */ /* 0x000fea0003800000 */
[----:B------:R-:W-:-:S13]  /*3870*/  ISETP.NE.AND P6, PT, R21, R26, PT ;  /* 0x0000001a1500720c */ /* 0x000fda0003fc5270 */
[----:B------:R-:W-:Y:S05]  /*3880*/  @P6 BRA `(.L_x_992) ;  /* 0xfffffffc00ec6947 */ /* 0x000fea000383ffff */
.L_x_991:
        /* <DEDUP_REMOVED lines=23> */
.L_x_996:
        /* <DEDUP_REMOVED lines=115> */
.L_x_995:
        /* <DEDUP_REMOVED lines=63> */
.L_x_997:
[----:B------:R-:W-:-:S04]  /*4520*/  LOP3.LUT P6, RZ, R57, 0x1, RZ, 0xc0, !PT ;  /* 0x0000000139ff7812 */ /* 0x000fc800078cc0ff */
[----:B------:R-:W-:-:S13]  /*4530*/  ISETP.NE.OR P6, PT, R21, RZ, P6 ;  /* 0x000000ff1500720c */ /* 0x000fda00037c5670 */
[----:B------:R-:W-:Y:S05]  /*4540*/  @!P6 BRA `(.L_x_993) ;  /* 0x00000000007ce947 */ /* 0x000fea0003800000 */
.L_x_994:
        /* <DEDUP_REMOVED lines=31> */
.L_x_993:
        /* <DEDUP_REMOVED lines=10> */
.L_x_999:
[----:B------:R-:W-:Y:S05]  /*47e0*/  BSYNC B0 ;  /* 0x0000000000007941 */ /* 0x000fea0003800000 */
.L_x_998:
        /* <DEDUP_REMOVED lines=17> */
.L_x_990:
[----:B------:R-:W0:Y:S01]  /*4900*/  S2UR UR6, SR_CgaCtaId ;  /* 0x00000000000679c3 */ /* 0x000e220000008800 */
[----:B------:R-:W-:Y:S01]  /*4910*/  UMOV UR5, 0x400 ;  /* 0x0000040000057882 */ /* 0x000fe20000000000 */
[----:B------:R-:W-:Y:S01]  /*4920*/  ISETP.NE.AND P6, PT, RZ, UR10, PT ;  /* 0x0000000aff007c0c */ /* 0x000fe2000bfc5270 */
[--C-:B--2---:R-:W-:Y:S01]  /*4930*/  HADD2.F32 R23, -RZ, R45.reuse.H0_H0 ;  /* 0x2000002dff177230 */ /* 0x104fe20000004100 */
[----:B------:R-:W-:Y:S01]  /*4940*/  SHF.R.U32.HI R18, RZ, 0x1, R55 ;  /* 0x00000001ff127819 */ /* 0x000fe20000011637 */
[----:B------:R-:W-:Y:S02]  /*4950*/  HADD2.F32 R45, -RZ, R45.H1_H1 ;  /* 0x3000002dff2d7230 */ /* 0x000fe40000004100 */
[----:B------:R-:W-:Y:S01]  /*4960*/  HADD2.F32 R22, -RZ, R44.H0_H0 ;  /* 0x2000002cff167230 */ /* 0x000fe20000004100 */
[----:B------:R-:W1:Y:S01]  /*4970*/  LDC R20, c[0x0][0x2ac] ;  /* 0x0000ab00ff147b82 */ /* 0x000e620000000800 */
[----:B------:R-:W-:-:S04]  /*4980*/  IMAD.WIDE.U32 R18, R18, -0x6db6db6d, RZ ;  /* 0x9249249312127825 */ /* 0x000fc800078e00ff */
[----:B------:R-:W-:Y:S01]  /*4990*/  FADD.FTZ R24, -R12, R45 ;  /* 0x0000002d0c187221 */ /* 0x000fe20000010100 */
[----:B------:R-:W-:Y:S01]  /*49a0*/  HADD2.F32 R27, -RZ, R44.H1_H1 ;  /* 0x3000002cff1b7230 */ /* 0x000fe20000004100 */
[----:B------:R-:W-:Y:S01]  /*49b0*/  SHF.R.U32.HI R19, RZ, 0x2, R19 ;  /* 0x00000002ff137819 */ /* 0x000fe20000011613 */
[----:B------:R-:W-:Y:S02]  /*49c0*/  HADD2.F32 R25, -RZ, R46.H1_H1 ;  /* 0x3000002eff197230 */ /* 0x000fe40000004100 */
[----:B------:R-:W-:Y:S01]  /*49d0*/  FMUL.FTZ R24, R24, R59 ;  /* 0x0000003b18187220 */ /* 0x000fe20000410000 */
[----:B0-----:R-:W-:-:S09]  /*49e0*/  ULEA UR5, UR6, UR5, 0x18 ;  /* 0x0000000506057291 */ /* 0x001fd2000f8ec03f */
[----:B------:R0:W-:Y:S01]  /*49f0*/  @!P0 STS.64 [UR5+0x88], R14 ;  /* 0x0000880eff008988 */ /* 0x0001e20008000a05 */
[----:B------:R-:W-:Y:S01]  /*4a00*/  BAR.SYNC.DEFER_BLOCKING 0x0 ;  /* 0x0000000000007b1d */ /* 0x000fe20000010000 */
[----:B0-----:R-:W-:Y:S01]  /*4a10*/  FADD.FTZ R14, -R12, R23 ;  /* 0x000000170c0e7221 */ /* 0x001fe20000010100 */
[----:B------:R-:W-:-:S03]  /*4a20*/  HADD2.F32 R23, -RZ, R46.H0_H0 ;  /* 0x2000002eff177230 */ /* 0x000fc60000004100 */
        /* <DEDUP_REMOVED lines=24> */
.L_x_1000:
[----:B------:R-:W-:Y:S01]  /*4bb0*/  LOP3.LUT P0, RZ, R57, 0x2, RZ, 0xc0, !PT ;  /* 0x0000000239ff7812 */ /* 0x000fe2000780c0ff */
[----:B------:R-:W-:-:S12]  /*4bc0*/  BSSY B0, `(.L_x_1001) ;  /* 0x0000015000007945 */ /* 0x000fd80003800000 */
[----:B------:R-:W-:Y:S05]  /*4bd0*/  @!P0 BRA `(.L_x_1002) ;  /* 0x00000000004c8947 */ /* 0x000fea0003800000 */
[----:B------:R-:W-:Y:S01]  /*4be0*/  SHF.R.S32.HI R16, RZ, 0x1f, R53 ;  /* 0x0000001fff107819 */ /* 0x000fe20000011435 */
[----:B------:R-:W-:Y:S01]  /*4bf0*/  ULDC.64 UR12, c[0x0][0x288] ;  /* 0x0000a200000c7ab9 */ /* 0x000fe20000000a00 */
[----:B------:R-:W-:Y:S01]  /*4c00*/  MOV R14, R64 ;  /* 0x00000040000e7202 */ /* 0x000fe20000000f00 */
[--C-:B------:R-:W-:Y:S01]  /*4c10*/  FFMA.FTZ R29, R18, R29, R21.reuse ;  /* 0x0000001d121d7223 */ /* 0x100fe20000010015 */
[----:B------:R-:W-:Y:S01]  /*4c20*/  MOV R15, R67 ;  /* 0x00000043000f7202 */ /* 0x000fe20000000f00 */
[----:B------:R-:W-:Y:S02]  /*4c30*/  IMAD R16, R16, UR12, RZ ;  /* 0x0000000c10107c24 */ /* 0x000fe4000f8e02ff */
[----:B------:R-:W-:Y:S01]  /*4c40*/  FFMA.FTZ R24, R18, R24, R21 ;  /* 0x0000001812187223 */ /* 0x000fe20000010015 */
[----:B------:R-:W-:Y:S01]  /*4c50*/  FFMA.FTZ R22, R22, R61, -R29 ;  /* 0x0000003d16167223 */ /* 0x000fe2000001081d */
[----:B------:R-:W-:-:S04]  /*4c60*/  IMAD.WIDE.U32 R14, R53, UR12, R14 ;  /* 0x0000000c350e7c25 */ /* 0x000fc8000f8e000e */
[----:B------:R-:W-:Y:S01]  /*4c70*/  IMAD R17, R53, UR13, R16 ;  /* 0x0000000d35117c24 */ /* 0x000fe2000f8e0210 */
[----:B------:R-:W-:Y:S02]  /*4c80*/  ULDC.64 UR12, c[0x0][0x210] ;  /* 0x00008400000c7ab9 */ /* 0x000fe40000000a00 */
[----:B------:R-:W-:Y:S02]  /*4c90*/  LEA R16, P0, R14, UR12, 0x1 ;  /* 0x0000000c0e107c11 */ /* 0x000fe4000f8008ff */
[----:B------:R-:W-:Y:S01]  /*4ca0*/  IADD3 R17, R15, R17, RZ ;  /* 0x000000110f117210 */ /* 0x000fe20007ffe0ff */
[----:B------:R-:W-:-:S03]  /*4cb0*/  FMUL.FTZ R15, R22, R59 ;  /* 0x0000003b160f7220 */ /* 0x000fc60000410000 */
[----:B------:R-:W-:Y:S01]  /*4cc0*/  LEA.HI.X R17, R14, UR13, R17, 0x1, P0 ;  /* 0x0000000d0e117c11 */ /* 0x000fe200080f0c11 */
[----:B------:R-:W-:-:S04]  /*4cd0*/  FFMA.FTZ R14, R27, R60, -R24 ;  /* 0x0000003c1b0e7223 */ /* 0x000fc80000010818 */
[----:B------:R-:W-:-:S05]  /*4ce0*/  FMUL.FTZ R14, R14, R59 ;  /* 0x0000003b0e0e7220 */ /* 0x000fca0000410000 */
[----:B------:R-:W-:-:S05]  /*4cf0*/  F2FP.F16.F32.PACK_AB R15, R14, R15 ;  /* 0x0000000f0e0f723e */ /* 0x000fca00000000ff */
[----:B------:R0:W-:Y:S02]  /*4d00*/  STG.E desc[UR8][R16.64], R15 ;  /* 0x0000000f10007986 */ /* 0x0001e4000c101908 */
.L_x_1002:
[----:B------:R-:W-:Y:S05]  /*4d10*/  BSYNC B0 ;  /* 0x0000000000007941 */ /* 0x000fea0003800000 */
.L_x_1001:
[----:B------:R-:W-:Y:S01]  /*4d20*/  ISETP.NE.AND P6, PT, RZ, UR10, PT ;  /* 0x0000000aff007c0c */ /* 0x000fe2000bfc5270 */
[C---:B------:R-:W-:Y:S01]  /*4d30*/  FADD.FTZ R14, -R12.reuse, R23 ;  /* 0x000000170c0e7221 */ /* 0x040fe20000010100 */
[----:B------:R-:W-:Y:S01]  /*4d40*/  FADD.FTZ R24, -R12, R25 ;  /* 0x000000190c187221 */ /* 0x000fe20000010100 */
[----:B------:R-:W-:Y:S02]  /*4d50*/  HADD2.F32 R22, -RZ, R43.H0_H0 ;  /* 0x2000002bff167230 */ /* 0x000fe40000004100 */
[----:B------:R-:W-:Y:S02]  /*4d60*/  HADD2.F32 R23, -RZ, R41.H0_H0 ;  /* 0x20000029ff177230 */ /* 0x000fe40000004100 */
[-C--:B------:R-:W-:Y:S01]  /*4d70*/  FMUL.FTZ R25, R14, R59.reuse ;  /* 0x0000003b0e197220 */ /* 0x080fe20000410000 */
[----:B------:R-:W-:Y:S02]  /*4d80*/  HADD2.F32 R43, -RZ, R43.H1_H1 ;  /* 0x3000002bff2b7230 */ /* 0x000fe40000004100 */
        /* <DEDUP_REMOVED lines=21> */
.L_x_1003:
[----:B------:R-:W-:Y:S04]  /*4ee0*/  BSSY B0, `(.L_x_1004) ;  /* 0x0000016000007945 */ /* 0x000fe80003800000 */
[----:B------:R-:W-:Y:S05]  /*4ef0*/  @!P5 BRA `(.L_x_1005) ;  /* 0x000000000050d947 */ /* 0x000fea0003800000 */
[----:B0-----:R-:W-:Y:S01]  /*4f00*/  IADD3 R17, R53, 0x20, RZ ;  /* 0x0000002035117810 */ /* 0x001fe20007ffe0ff */
[----:B------:R-:W-:Y:S01]  /*4f10*/  ULDC.64 UR12, c[0x0][0x288] ;  /* 0x0000a200000c7ab9 */ /* 0x000fe20000000a00 */
[----:B------:R-:W-:Y:S01]  /*4f20*/  MOV R14, R64 ;  /* 0x00000040000e7202 */ /* 0x000fe20000000f00 */
[C---:B------:R-:W-:Y:S01]  /*4f30*/  FFMA.FTZ R25, R18.reuse, R25, R21 ;  /* 0x0000001912197223 */ /* 0x040fe20000010015 */
[----:B------:R-:W-:Y:S01]  /*4f40*/  SHF.R.S32.HI R16, RZ, 0x1f, R17 ;  /* 0x0000001fff107819 */ /* 0x000fe20000011411 */
[----:B------:R-:W-:Y:S01]  /*4f50*/  FFMA.FTZ R24, R18, R24, R21 ;  /* 0x0000001812187223 */ /* 0x000fe20000010015 */
[----:B------:R-:W-:Y:S01]  /*4f60*/  MOV R15, R67 ;  /* 0x00000043000f7202 */ /* 0x000fe20000000f00 */
[----:B------:R-:W-:Y:S02]  /*4f70*/  FFMA.FTZ R22, R22, R61, -R25 ;  /* 0x0000003d16167223 */ /* 0x000fe40000010819 */
[----:B------:R-:W-:Y:S02]  /*4f80*/  IMAD R16, R16, UR12, RZ ;  /* 0x0000000c10107c24 */ /* 0x000fe4000f8e02ff */
        /* <DEDUP_REMOVED lines=11> */
.L_x_1005:
[----:B------:R-:W-:Y:S05]  /*5040*/  BSYNC B0 ;  /* 0x0000000000007941 */ /* 0x000fea0003800000 */
.L_x_1004:
        /* <DEDUP_REMOVED lines=27> */
.L_x_1006:
[----:B------:R-:W-:Y:S04]  /*5200*/  BSSY B0, `(.L_x_1007) ;  /* 0x0000016000007945 */ /* 0x000fe80003800000 */
[----:B------:R-:W-:Y:S05]  /*5210*/  @!P4 BRA `(.L_x_1008) ;  /* 0x000000000050c947 */ /* 0x000fea0003800000 */
[----:B01----:R-:W-:Y:S01]  /*5220*/  IADD3 R17, R53, 0x40, RZ ;  /* 0x0000004035117810 */ /* 0x003fe20007ffe0ff */
        /* <DEDUP_REMOVED lines=19> */
.L_x_1008:
[----:B------:R-:W-:Y:S05]  /*5360*/  BSYNC B0 ;  /* 0x0000000000007941 */ /* 0x000fea0003800000 */
.L_x_1007:
[C---:B------:R-:W-:Y:S01]  /*5370*/  FADD.FTZ R14, -R12.reuse, R23 ;  /* 0x000000170c0e7221 */ /* 0x040fe20000010100 */
[----:B------:R-:W-:Y:S01]  /*5380*/  FADD.FTZ R24, -R12, R27 ;  /* 0x0000001b0c187221 */ /* 0x000fe20000010100 */
[----:B------:R-:W-:Y:S02]  /*5390*/  HADD2.F32 R22, -RZ, R39.H0_H0 ;  /* 0x20000027ff167230 */ /* 0x000fe40000004100 */
[----:B------:R-:W-:Y:S02]  /*53a0*/  HADD2.F32 R23, -RZ, R37.H0_H0 ;  /* 0x20000025ff177230 */ /* 0x000fe40000004100 */
[-C--:B------:R-:W-:Y:S01]  /*53b0*/  FMUL.FTZ R25, R14, R59.reuse ;  /* 0x0000003b0e197220 */ /* 0x080fe20000410000 */
[----:B------:R-:W-:Y:S02]  /*53c0*/  HADD2.F32 R39, -RZ, R39.H1_H1 ;  /* 0x30000027ff277230 */ /* 0x000fe40000004100 */
[----:B------:R-:W-:Y:S01]  /*53d0*/  FMUL.FTZ R24, R24, R59 ;  /* 0x0000003b18187220 */ /* 0x000fe20000410000 */
[----:B------:R-:W-:Y:S01]  /*53e0*/  HADD2.F32 R37, -RZ, R37.H1_H1 ;  /* 0x30000025ff257230 */ /* 0x000fe20000004100 */
        /* <DEDUP_REMOVED lines=19> */
.L_x_1009:
[----:B------:R-:W-:Y:S04]  /*5520*/  BSSY B0, `(.L_x_1010) ;  /* 0x0000014000007945 */ /* 0x000fe80003800000 */
[----:B------:R-:W-:Y:S05]  /*5530*/  @!P3 BRA `(.L_x_1011) ;  /* 0x000000000048b947 */ /* 0x000fea0003800000 */
[----:B------:R-:W-:Y:S01]  /*5540*/  ULDC.64 UR12, c[0x0][0x288] ;  /* 0x0000a200000c7ab9 */ /* 0x000fe20000000a00 */
[----:B------:R-:W-:Y:S01]  /*5550*/  MOV R14, R64 ;  /* 0x00000040000e7202 */ /* 0x000fe20000000f00 */
[----:B012---:R-:W-:Y:S01]  /*5560*/  IMAD R17, R3, UR12, RZ ;  /* 0x0000000c03117c24 */ /* 0x007fe2000f8e02ff */
        /* <DEDUP_REMOVED lines=13> */
[----:B------:R-:W-:-:S05]  /*5640*/  F2FP.F16.F32.PACK_AB R15, R14, R15 ;  /* 0x0000000f0e0f723e */ /* 0x000fca00000000ff */
[----:B------:R3:W-:Y:S02]  /*5650*/  STG.E desc[UR8][R16.64], R15 ;  /* 0x0000000f10007986 */ /* 0x0007e4000c101908 */
.L_x_1011:
[----:B------:R-:W-:Y:S05]  /*5660*/  BSYNC B0 ;  /* 0x0000000000007941 */ /* 0x000fea0003800000 */
.L_x_1010:
        /* <DEDUP_REMOVED lines=27> */
.L_x_1012:
[----:B------:R-:W-:Y:S04]  /*5820*/  BSSY B0, `(.L_x_1013) ;  /* 0x0000014000007945 */ /* 0x000fe80003800000 */
[----:B------:R-:W-:Y:S05]  /*5830*/  @!P2 BRA `(.L_x_1014) ;  /* 0x000000000048a947 */ /* 0x000fea0003800000 */
[----:B------:R-:W-:Y:S01]  /*5840*/  ULDC.64 UR12, c[0x0][0x288] ;  /* 0x0000a200000c7ab9 */ /* 0x000fe20000000a00 */
[----:B------:R-:W-:Y:S01]  /*5850*/  MOV R14, R64 ;  /* 0x00000040000e7202 */ /* 0x000fe20000000f00 */
[----:B0123--:R-:W-:Y:S01]  /*5860*/  IMAD R16, R5, UR12, RZ ;  /* 0x0000000c05107c24 */ /* 0x00ffe2000f8e02ff */
        /* <DEDUP_REMOVED lines=15> */
.L_x_1014:
[----:B------:R-:W-:Y:S05]  /*5960*/  BSYNC B0 ;  /* 0x0000000000007941 */ /* 0x000fea0003800000 */
.L_x_1013:
[C---:B------:R-:W-:Y:S01]  /*5970*/  FADD.FTZ R14, -R12.reuse, R23 ;  /* 0x000000170c0e7221 */ /* 0x040fe20000010100 */
[----:B01234-:R-:W-:Y:S01]  /*5980*/  FADD.FTZ R16, -R12, R25 ;  /* 0x000000190c107221 */ /* 0x01ffe20000010100 */
        /* <DEDUP_REMOVED lines=25> */
.L_x_1015:
        /* <DEDUP_REMOVED lines=20> */
.L_x_1017:
[----:B------:R-:W-:Y:S05]  /*5c60*/  BSYNC B0 ;  /* 0x0000000000007941 */ /* 0x000fea0003800000 */
.L_x_1016:
[----:B------:R-:W-:Y:S02]  /*5c70*/  HADD2.F32 R33, -RZ, R33.H1_H1 ;  /* 0x30000021ff217230 */ /* 0x000fe40000004100 */
[C---:B------:R-:W-:Y:S01]  /*5c80*/  FADD.FTZ R14, -R12.reuse, R23 ;  /* 0x000000170c0e7221 */ /* 0x040fe20000010100 */
[----:B------:R-:W-:Y:S01]  /*5c90*/  IADD3 R28, R19, 0xc0, RZ ;  /* 0x000000c0131c7810 */ /* 0x000fe20007ffe0ff */
[----:B------:R-:W-:Y:S01]  /*5ca0*/  ULDC.64 UR12, c[0x0][0x290] ;  /* 0x0000a400000c7ab9 */ /* 0x000fe20000000a00 */
[--C-:B------:R-:W-:Y:S02]  /*5cb0*/  HADD2.F32 R20, -RZ, R32.reuse.H0_H0 ;  /* 0x20000020ff147230 */ /* 0x100fe40000004100 */
[----:B0-----:R-:W-:Y:S01]  /*5cc0*/  FADD.FTZ R16, -R12, R33 ;  /* 0x000000210c107221 */ /* 0x001fe20000010100 */
        /* <DEDUP_REMOVED lines=23> */
.L_x_1018:
        /* <DEDUP_REMOVED lines=24> */
.L_x_1020:
[----:B------:R-:W-:Y:S05]  /*5fc0*/  BSYNC B0 ;  /* 0x0000000000007941 */ /* 0x000fea0003800000 */
.L_x_1019:
[--C-:B0-----:R-:W-:Y:S01]  /*5fd0*/  HADD2.F32 R15, -RZ, R34.reuse.H0_H0 ;  /* 0x20000022ff0f7230 */ /* 0x101fe20000004100 */
[----:B------:R-:W-:Y:S01]  /*5fe0*/  ISETP.GE.U32.AND P0, PT, R48, UR12, PT ;  /* 0x0000000c30007c0c */ /* 0x000fe2000bf06070 */
[----:B------:R-:W-:-:S03]  /*5ff0*/  HADD2.F32 R17, -RZ, R34.H1_H1 ;  /* 0x30000022ff117230 */ /* 0x000fc60000004100 */
        /* <DEDUP_REMOVED lines=27> */
.L_x_1021:
        /* <DEDUP_REMOVED lines=19> */
.L_x_1023:
[----:B------:R-:W-:Y:S05]  /*62e0*/  BSYNC B0 ;  /* 0x0000000000007941 */ /* 0x000fea0003800000 */
.L_x_1022:
[----:B0-----:R-:W0:Y:S01]  /*62f0*/  LDC R11, c[0x0][0x10] ;  /* 0x00000400ff0b7b82 */ /* 0x001e220000000800 */
[----:B------:R-:W-:Y:S02]  /*6300*/  IADD3 R47, R47, 0x1, RZ ;  /* 0x000000012f2f7810 */ /* 0x000fe40007ffe0ff */
[----:B0-----:R-:W-:-:S04]  /*6310*/  IADD3 R54, R11, R54, RZ ;  /* 0x000000360b367210 */ /* 0x001fc80007ffe0ff */
[----:B------:R-:W-:-:S13]  /*6320*/  ISETP.GE.AND P0, PT, R54, UR4, PT ;  /* 0x0000000436007c0c */ /* 0x000fda000bf06270 */
[----:B------:R-:W-:Y:S05]  /*6330*/  @!P0 BRA `(.L_x_1024) ;  /* 0xffffffa0004c8947 */ /* 0x000fea000383ffff */
.L_x_973:
        /* <DEDUP_REMOVED lines=19> */
.L_x_1026:
[----:B------:R-:W-:Y:S05]  /*6470*/  BSYNC B0 ;  /* 0x0000000000007941 */ /* 0x000fea0003800000 */
.L_x_1025:
        /* <DEDUP_REMOVED lines=11> */
.L_x_1028:
[----:B------:R-:W2:Y:S04]  /*6530*/  LDG.E.STRONG.GPU R5, desc[UR8][R2.64] ;  /* 0x0000000802057981 */ /* 0x000ea8000c1ef900 */
[----:B--2---:R-:W-:Y:S01]  /*6540*/  CCTL.IVALL ;  /* 0x00000000ff00798f */ /* 0x004fe20002000000 */
[----:B------:R-:W-:Y:S05]  /*6550*/  YIELD ;  /* 0x0000000000007946 */ /* 0x000fea0003800000 */
[----:B------:R-:W-:-:S13]  /*6560*/  ISETP.NE.AND P0, PT, R5, R0, PT ;  /* 0x000000000500720c */ /* 0x000fda0003f05270 */
[----:B------:R-:W-:Y:S05]  /*6570*/  @P0 BRA `(.L_x_1028) ;  /* 0xfffffffc00ec0947 */ /* 0x000fea000383ffff */
.L_x_1027:
[----:B------:R-:W-:Y:S05]  /*6580*/  WARPSYNC.ALL ;  /* 0x0000000000007948 */ /* 0x000fea0003800000 */
[----:B------:R-:W0:Y:S08]  /*6590*/  LDC.64 R22, c[0x0][0x288] ;  /* 0x0000a200ff167b82 */ /* 0x000e300000000a00 */
[----:B------:R-:W-:Y:S01]  /*65a0*/  BAR.SYNC.DEFER_BLOCKING 0x0 ;  /* 0x0000000000007b1d */ /* 0x000fe20000010000 */
[----:B0-----:R-:W-:-:S04]  /*65b0*/  LEA.HI R0, P0, R23, R22, RZ, 0x1 ;  /* 0x0000001617007211 */ /* 0x001fc800078108ff */
[----:B------:R-:W-:-:S04]  /*65c0*/  IADD3.X R3, RZ, R23, RZ, P0, !PT ;  /* 0x00000017ff037210 */ /* 0x000fc800007fe4ff */
        /* <DEDUP_REMOVED lines=19> */
.L_x_1029:
        /* <DEDUP_REMOVED lines=25> */
.L_x_1030:
        /* <DEDUP_REMOVED lines=15> */
.L_x_3269:


//--------------------- .text._Z35group_norm_nhwc_bwd_one_pass_kernelI11Fp16IOBf16WLi512ELi28ELi448EEv26Group_norm_nhwc_bwd_params --------------------------
	.section	.text._Z35group_norm_nhwc_bwd_one_pass_kernelI11Fp16IOBf16WLi512ELi28ELi448EEv26Group_norm_nhwc_bwd_params,"ax",@progbits
	.align	128
        .global         _Z35group_norm_nhwc_bwd_one_pass_kernelI11Fp16IOBf16WLi512ELi28ELi448EEv26Group_norm_nhwc_bwd_params
        .type           _Z35group_norm_nhwc_bwd_one_pass_kernelI11Fp16IOBf16WLi512ELi28ELi448EEv26Group_norm_nhwc_bwd_params,@function
        .size           _Z35group_norm_nhwc_bwd_one_pass_kernelI11Fp16IOBf16WLi512ELi28ELi448EEv26Group_norm_nhwc_bwd_params,(.L_x_3270 - _Z35group_norm_nhwc_bwd_one_pass_kernelI11Fp16IOBf16WLi512ELi28ELi448EEv26Group_norm_nhwc_bwd_params)
        .other          _Z35group_norm_nhwc_bwd_one_pass_kernelI11Fp16IOBf16WLi512ELi28ELi448EEv26Group_norm_nhwc_bwd_params,@"STO_CUDA_ENTRY STV_DEFAULT"
_Z35group_norm_nhwc_bwd_one_pass_kernelI11Fp16IOBf16WLi512ELi28ELi448EEv26Group_norm_nhwc_bwd_params:
.text._Z35group_norm_nhwc_bwd_one_pass_kernelI11Fp16IOBf16WLi512ELi28ELi448EEv26Group_norm_nhwc_bwd_params:
        /* <DEDUP_REMOVED lines=117> */
.L_x_1114:
        /* <DEDUP_REMOVED lines=10> */
[----:B------:R-:W-:-:S03]  /*07f0*/  MOV R86, RZ ;  /* 0x000000ff00567202 */ /* 0x000fc60000000f00 */
        /* <DEDUP_REMOVED lines=12> */
[----:B---3--:R-:W-:-:S07]  /*08c0*/  MOV R8, RZ ;  /* 0x000000ff00087202 */ /* 0x008fce0000000f00 */
[----:B------:R-:W3:Y:S01]  /*08d0*/  LDC R65, c[0x0][0x2ac] ;  /* 0x0000ab00ff417b82 */ /* 0x000ee20000000800 */
        /* <DEDUP_REMOVED lines=35> */
[-C--:B------:R-:W-:Y:S02]  /*0b10*/  @P2 MOV R22, R20.reuse ;  /* 0x0000001400162202 */ /* 0x080fe40000000f00 */
[-C--:B------:R-:W-:Y:S02]  /*0b20*/  @P4 MOV R14, R20.reuse ;  /* 0x00000014000e4202 */ /* 0x080fe40000000f00 */
[----:B------:R-:W-:Y:S02]  /*0b30*/  @P3 MOV R16, R20 ;  /* 0x0000001400103202 */ /* 0x000fe40000000f00 */
        /* <DEDUP_REMOVED lines=15> */
[----:B------:R-:W4:Y:S08]  /*0c30*/  @P2 LDC.64 R56, c[0x0][0x230] ;  /* 0x00008c00ff382b82 */ /* 0x000f300000000a00 */
[----:B------:R-:W1:Y:S01]  /*0c40*/  @P2 LDC.64 R54, c[0x0][0x228] ;  /* 0x00008a00ff362b82 */ /* 0x000e620000000a00 */
        /* <DEDUP_REMOVED lines=27> */
[----:B-1----:R-:W-:Y:S02]  /*0e00*/  @P2 IADD3 R54, P0, R9, R54, RZ ;  /* 0x0000003609362210 */ /* 0x002fe40007f1e0ff */
[----:B------:R-:W-:Y:S02]  /*0e10*/  @P4 MOV R15, R23 ;  /* 0x00000017000f4202 */ /* 0x000fe40000000f00 */
[----:B------:R-:W-:Y:S02]  /*0e20*/  @P2 IADD3.X R55, R8, R55, RZ, P0, !PT ;  /* 0x0000003708372210 */ /* 0x000fe400007fe4ff */
[----:B------:R-:W1:Y:S01]  /*0e30*/  @P1 LDC.64 R8, c[0x0][0x288] ;  /* 0x0000a200ff081b82 */ /* 0x000e620000000a00 */
[----:B------:R-:W-:-:S13]  /*0e40*/  LOP3.LUT P2, RZ, R7, 0x8, RZ, 0xc0, !PT ;  /* 0x0000000807ff7812 */ /* 0x000fda000784c0ff */
[----:B------:R-:W4:Y:S08]  /*0e50*/  @P2 LDC.64 R48, c[0x0][0x230] ;  /* 0x00008c00ff302b82 */ /* 0x000f300000000a00 */
[----:B------:R-:W3:Y:S01]  /*0e60*/  @P2 LDC.64 R46, c[0x0][0x228] ;  /* 0x00008a00ff2e2b82 */ /* 0x000ee20000000a00 */
[----:B-1----:R-:W-:-:S04]  /*0e70*/  @P1 IMAD R10, R119, R8, RZ ;  /* 0x00000008770a1224 */ /* 0x002fc800078e02ff */
        /* <DEDUP_REMOVED lines=9> */
[----:B------:R-:W-:Y:S02]  /*0f10*/  @P1 IADD3 R50, P0, R9, R50, RZ ;  /* 0x0000003209321210 */ /* 0x000fe40007f1e0ff */
[----:B------:R-:W1:Y:S02]  /*0f20*/  @P2 LDC.64 R8, c[0x0][0x288] ;  /* 0x0000a200ff082b82 */ /* 0x000e640000000a00 */
[----:B------:R-:W-:Y:S02]  /*0f30*/  @P1 IADD3.X R51, R10, R51, RZ, P0, !PT ;  /* 0x000000330a331210 */ /* 0x000fe400007fe4ff */
[----:B------:R-:W-:-:S13]  /*0f40*/  LOP3.LUT P1, RZ, R7, 0x4, RZ, 0xc0, !PT ;  /* 0x0000000407ff7812 */ /* 0x000fda000782c0ff */
[----:B------:R-:W2:Y:S01]  /*0f50*/  @P1 LDC.64 R44, c[0x0][0x230] ;  /* 0x00008c00ff2c1b82 */ /* 0x000ea20000000a00 */
        /* <DEDUP_REMOVED lines=11> */
[----:B---3--:R-:W-:Y:S02]  /*1010*/  @P2 IADD3 R46, P0, R9, R46, RZ ;  /* 0x0000002e092e2210 */ /* 0x008fe40007f1e0ff */
[----:B------:R-:W3:Y:S02]  /*1020*/  @P1 LDC.64 R8, c[0x0][0x288] ;  /* 0x0000a200ff081b82 */ /* 0x000ee40000000a00 */
[----:B------:R-:W-:Y:S02]  /*1030*/  @P2 IADD3.X R47, R10, R47, RZ, P0, !PT ;  /* 0x0000002f0a2f2210 */ /* 0x000fe400007fe4ff */
[----:B------:R-:W-:Y:S02]  /*1040*/  ISETP.NE.AND P2, PT, R13, RZ, PT ;  /* 0x000000ff0d00720c */ /* 0x000fe40003f45270 */
[----:B------:R-:W-:-:S11]  /*1050*/  @P5 MOV R13, R23 ;  /* 0x00000017000d5202 */ /* 0x000fd60000000f00 */
[----:B------:R-:W4:Y:S01]  /*1060*/  @P2 LDC.64 R28, c[0x0][0x230] ;  /* 0x00008c00ff1c2b82 */ /* 0x000f220000000a00 */
[----:B---3--:R-:W-:-:S04]  /*1070*/  @P1 IMAD R10, R117, R8, RZ ;  /* 0x00000008750a1224 */ /* 0x008fc800078e02ff */
        /* <DEDUP_REMOVED lines=9> */
[----:B-1----:R-:W-:Y:S02]  /*1110*/  @P1 IADD3 R42, P0, R9, R42, RZ ;  /* 0x0000002a092a1210 */ /* 0x002fe40007f1e0ff */
[----:B------:R-:W1:Y:S02]  /*1120*/  @P6 LDC.64 R8, c[0x0][0x288] ;  /* 0x0000a200ff086b82 */ /* 0x000e640000000a00 */
[----:B------:R-:W-:Y:S02]  /*1130*/  @P1 IADD3.X R43, R10, R43, RZ, P0, !PT ;  /* 0x0000002b0a2b1210 */ /* 0x000fe400007fe4ff */
[----:B------:R-:W-:-:S13]  /*1140*/  ISETP.NE.AND P1, PT, R12, RZ, PT ;  /* 0x000000ff0c00720c */ /* 0x000fda0003f25270 */
[----:B------:R-:W2:Y:S01]  /*1150*/  @P1 LDC.64 R24, c[0x0][0x288] ;  /* 0x0000a200ff181b82 */ /* 0x000ea20000000a00 */
[----:B------:R-:W-:Y:S02]  /*1160*/  @P1 MOV R26, R20 ;  /* 0x00000014001a1202 */ /* 0x000fe40000000f00 */
[----:B------:R-:W-:Y:S01]  /*1170*/  @P1 MOV R27, R23 ;  /* 0x00000017001b1202 */ /* 0x000fe20000000f00 */
[----:B-1----:R-:W-:-:S04]  /*1180*/  @P6 IMAD R10, R116, R8, RZ ;  /* 0x00000008740a6224 */ /* 0x002fc800078e02ff */
[----:B------:R-:W-:Y:S01]  /*1190*/  @P6 IMAD R9, R103, R9, R10 ;  /* 0x0000000967096224 */ /* 0x000fe200078e020a */
[----:B------:R-:W-:-:S05]  /*11a0*/  @P6 MOV R10, R20 ;  /* 0x00000014000a6202 */ /* 0x000fca0000000f00 */
[----:B------:R-:W-:-:S05]  /*11b0*/  @P6 IMAD.WIDE.U32 R10, R103, R8, R10 ;  /* 0x00000008670a6225 */ /* 0x000fca00078e000a */
[----:B------:R-:W-:Y:S02]  /*11c0*/  @P6 IADD3 R11, R11, R9, RZ ;  /* 0x000000090b0b6210 */ /* 0x000fe40007ffe0ff */
[----:B------:R-:W-:Y:S01]  /*11d0*/  @P6 SHF.L.U32 R9, R10, 0x1, RZ ;  /* 0x000000010a096819 */ /* 0x000fe200000006ff */
[----:B--2---:R-:W-:Y:S01]  /*11e0*/  @P1 IMAD.WIDE.U32 R26, R98, R24, R26 ;  /* 0x00000018621a1225 */ /* 0x004fe200078e001a */
[----:B------:R-:W-:Y:S02]  /*11f0*/  @P6 SHF.L.U64.HI R10, R10, 0x1, R11 ;  /* 0x000000010a0a6819 */ /* 0x000fe4000001020b */
[----:B------:R-:W-:-:S04]  /*1200*/  @P6 IADD3 R18, P0, R9, R18, RZ ;  /* 0x0000001209126210 */ /* 0x000fc80007f1e0ff */
[C---:B------:R-:W-:Y:S02]  /*1210*/  @P6 IADD3.X R19, R10.reuse, R19, RZ, P0, !PT ;  /* 0x000000130a136210 */ /* 0x040fe400007fe4ff */
[----:B0-----:R-:W-:Y:S02]  /*1220*/  @P6 IADD3 R40, P0, R9, R40, RZ ;  /* 0x0000002809286210 */ /* 0x001fe40007f1e0ff */
[----:B------:R-:W0:Y:S02]  /*1230*/  @P5 LDC.64 R8, c[0x0][0x288] ;  /* 0x0000a200ff085b82 */ /* 0x000e240000000a00 */
[----:B------:R-:W-:-:S06]  /*1240*/  @P6 IADD3.X R41, R10, R41, RZ, P0, !PT ;  /* 0x000000290a296210 */ /* 0x000fcc00007fe4ff */
        /* <DEDUP_REMOVED lines=8> */
[----:B-1----:R-:W-:-:S04]  /*12d0*/  @P5 IADD3 R10, P0, R9, R10, RZ ;  /* 0x0000000a090a5210 */ /* 0x002fc80007f1e0ff */
[C---:B------:R-:W-:Y:S02]  /*12e0*/  @P5 IADD3.X R11, R12.reuse, R11, RZ, P0, !PT ;  /* 0x0000000b0c0b5210 */ /* 0x040fe400007fe4ff */
[----:B------:R-:W-:Y:S02]  /*12f0*/  @P5 IADD3 R38, P0, R9, R38, RZ ;  /* 0x0000002609265210 */ /* 0x000fe40007f1e0ff */
[----:B------:R-:W-:Y:S02]  /*1300*/  CS2R R84, SRZ ;  /* 0x0000000000547805 */ /* 0x000fe4000001ff00 */
[----:B------:R-:W-:Y:S02]  /*1310*/  MOV R70, RZ ;  /* 0x000000ff00467202 */ /* 0x000fe40000000f00 */
[----:B------:R-:W-:Y:S02]  /*1320*/  @P5 IADD3.X R39, R12, R39, RZ, P0, !PT ;  /* 0x000000270c275210 */ /* 0x000fe400007fe4ff */
[----:B------:R-:W0:Y:S01]  /*1330*/  @P4 LDC.64 R12, c[0x0][0x288] ;  /* 0x0000a200ff0c4b82 */ /* 0x000e220000000a00 */
[----:B------:R-:W-:-:S02]  /*1340*/  P2R R9, PR, RZ, 0x20 ;  /* 0x00000020ff097803 */ /* 0x000fc40000000000 */
[----:B------:R-:W-:-:S04]  /*1350*/  LOP3.LUT P5, RZ, R7, 0x8, RZ, 0xc0, !PT ;  /* 0x0000000807ff7812 */ /* 0x000fc800078ac0ff */
[----:B------:R-:W-:Y:S02]  /*1360*/  P2R R71, PR, RZ, 0x20 ;  /* 0x00000020ff477803 */ /* 0x000fe40000000000 */
[----:B------:R-:W-:-:S04]  /*1370*/  LOP3.LUT P5, RZ, R7, 0x10, RZ, 0xc0, !PT ;  /* 0x0000001007ff7812 */ /* 0x000fc800078ac0ff */
[----:B------:R-:W-:Y:S02]  /*1380*/  P2R R76, PR, RZ, 0x20 ;  /* 0x00000020ff4c7803 */ /* 0x000fe40000000000 */
[----:B------:R-:W-:-:S04]  /*1390*/  LOP3.LUT P5, RZ, R7, 0x20, RZ, 0xc0, !PT ;  /* 0x0000002007ff7812 */ /* 0x000fc800078ac0ff */
[----:B------:R-:W-:Y:S02]  /*13a0*/  P2R R77, PR, RZ, 0x20 ;  /* 0x00000020ff4d7803 */ /* 0x000fe40000000000 */
[----:B------:R-:W-:Y:S01]  /*13b0*/  LOP3.LUT P5, RZ, R7, 0x40, RZ, 0xc0, !PT ;  /* 0x0000004007ff7812 */ /* 0x000fe200078ac0ff */
[----:B0-----:R-:W-:-:S03]  /*13c0*/  @P4 IMAD R8, R114, R12, RZ ;  /* 0x0000000c72084224 */ /* 0x001fc600078e02ff */
[----:B------:R-:W-:Y:S01]  /*13d0*/  P2R R78, PR, RZ, 0x20 ;  /* 0x00000020ff4e7803 */ /* 0x000fe20000000000 */
[----:B------:R-:W-:Y:S01]  /*13e0*/  @P4 IMAD.WIDE.U32 R14, R101, R12, R14 ;  /* 0x0000000c650e4225 */ /* 0x000fe200078e000e */
[----:B------:R-:W-:-:S03]  /*13f0*/  LOP3.LUT P5, RZ, R7, 0x80, RZ, 0xc0, !PT ;  /* 0x0000008007ff7812 */ /* 0x000fc600078ac0ff */
[----:B------:R-:W-:-:S05]  /*1400*/  @P4 IMAD R13, R101, R13, R8 ;  /* 0x0000000d650d4224 */ /* 0x000fca00078e0208 */
[----:B------:R-:W-:Y:S02]  /*1410*/  @P4 IADD3 R15, R15, R13, RZ ;  /* 0x0000000d0f0f4210 */ /* 0x000fe40007ffe0ff */
[C---:B------:R-:W-:Y:S02]  /*1420*/  @P4 SHF.L.U32 R13, R14.reuse, 0x1, RZ ;  /* 0x000000010e0d4819 */ /* 0x040fe400000006ff */
[----:B------:R-:W-:Y:S02]  /*1430*/  @P4 SHF.L.U64.HI R14, R14, 0x1, R15 ;  /* 0x000000010e0e4819 */ /* 0x000fe4000001020f */
[----:B------:R-:W-:-:S04]  /*1440*/  @P4 IADD3 R36, P0, R13, R36, RZ ;  /* 0x000000240d244210 */ /* 0x000fc80007f1e0ff */
[C---:B------:R-:W-:Y:S02]  /*1450*/  @P4 IADD3.X R37, R14.reuse, R37, RZ, P0, !PT ;  /* 0x000000250e254210 */ /* 0x040fe400007fe4ff */
[----:B------:R-:W-:Y:S02]  /*1460*/  @P4 IADD3 R34, P0, R13, R34, RZ ;  /* 0x000000220d224210 */ /* 0x000fe40007f1e0ff */
[----:B------:R-:W0:Y:S02]  /*1470*/  @P3 LDC.64 R12, c[0x0][0x230] ;  /* 0x00008c00ff0c3b82 */ /* 0x000e240000000a00 */
[----:B------:R-:W-:-:S06]  /*1480*/  @P4 IADD3.X R35, R14, R35, RZ, P0, !PT ;  /* 0x000000230e234210 */ /* 0x000fcc00007fe4ff */
[----:B------:R-:W1:Y:S02]  /*1490*/  @P3 LDC.64 R14, c[0x0][0x288] ;  /* 0x0000a200ff0e3b82 */ /* 0x000e640000000a00 */
[-C--:B-1----:R-:W-:Y:S02]  /*14a0*/  @P3 IMAD R8, R113, R14.reuse, RZ ;  /* 0x0000000e71083224 */ /* 0x082fe400078e02ff */
[----:B------:R-:W-:-:S04]  /*14b0*/  @P3 IMAD.WIDE.U32 R16, R100, R14, R16 ;  /* 0x0000000e64103225 */ /* 0x000fc800078e0010 */
[----:B------:R-:W-:-:S05]  /*14c0*/  @P3 IMAD R15, R100, R15, R8 ;  /* 0x0000000f640f3224 */ /* 0x000fca00078e0208 */
[----:B------:R-:W-:Y:S02]  /*14d0*/  @P3 IADD3 R17, R17, R15, RZ ;  /* 0x0000000f11113210 */ /* 0x000fe40007ffe0ff */
[C---:B------:R-:W-:Y:S02]  /*14e0*/  @P3 SHF.L.U32 R15, R16.reuse, 0x1, RZ ;  /* 0x00000001100f3819 */ /* 0x040fe400000006ff */
[----:B------:R-:W-:Y:S02]  /*14f0*/  @P3 SHF.L.U64.HI R16, R16, 0x1, R17 ;  /* 0x0000000110103819 */ /* 0x000fe40000010211 */
[----:B0-----:R-:W-:Y:S02]  /*1500*/  @P3 IADD3 R12, P0, R15, R12, RZ ;  /* 0x0000000c0f0c3210 */ /* 0x001fe40007f1e0ff */
[----:B------:R-:W-:Y:S02]  /*1510*/  @P2 MOV R17, R23 ;  /* 0x0000001700112202 */ /* 0x000fe40000000f00 */
[----:B------:R-:W-:-:S02]  /*1520*/  @P3 IADD3.X R13, R16, R13, RZ, P0, !PT ;  /* 0x0000000d100d3210 */ /* 0x000fc400007fe4ff */
[----:B------:R-:W-:Y:S02]  /*1530*/  @P3 IADD3 R30, P0, R15, R30, RZ ;  /* 0x0000001e0f1e3210 */ /* 0x000fe40007f1e0ff */
[----:B------:R-:W0:Y:S02]  /*1540*/  @P2 LDC.64 R14, c[0x0][0x288] ;  /* 0x0000a200ff0e2b82 */ /* 0x000e240000000a00 */
[----:B------:R-:W-:Y:S02]  /*1550*/  @P3 IADD3.X R31, R16, R31, RZ, P0, !PT ;  /* 0x0000001f101f3210 */ /* 0x000fe400007fe4ff */
[----:B------:R-:W-:Y:S01]  /*1560*/  @P2 MOV R16, R20 ;  /* 0x0000001400102202 */ /* 0x000fe20000000f00 */
[----:B0-----:R-:W-:-:S04]  /*1570*/  @P2 IMAD R8, R112, R14, RZ ;  /* 0x0000000e70082224 */ /* 0x001fc800078e02ff */
[----:B------:R-:W-:-:S04]  /*1580*/  @P2 IMAD.WIDE.U32 R16, R99, R14, R16 ;  /* 0x0000000e63102225 */ /* 0x000fc800078e0010 */
[----:B------:R-:W-:Y:S02]  /*1590*/  @P2 IMAD R15, R99, R15, R8 ;  /* 0x0000000f630f2224 */ /* 0x000fe400078e0208 */
[----:B------:R-:W-:Y:S01]  /*15a0*/  @P1 IMAD R8, R111, R24, RZ ;  /* 0x000000186f081224 */ /* 0x000fe200078e02ff */
[----:B------:R-:W-:Y:S02]  /*15b0*/  SHF.R.U32.HI R24, RZ, 0x1, R2 ;  /* 0x00000001ff187819 */ /* 0x000fe40000011602 */
[----:B------:R-:W-:Y:S01]  /*15c0*/  @P2 IADD3 R15, R17, R15, RZ ;  /* 0x0000000f110f2210 */ /* 0x000fe20007ffe0ff */
[----:B------:R-:W-:Y:S01]  /*15d0*/  @P1 IMAD R25, R98, R25, R8 ;  /* 0x0000001962191224 */ /* 0x000fe200078e0208 */
[C---:B------:R-:W-:Y:S02]  /*15e0*/  @P2 SHF.L.U32 R17, R16.reuse, 0x1, RZ ;  /* 0x0000000110112819 */ /* 0x040fe400000006ff */
[----:B------:R-:W-:Y:S02]  /*15f0*/  @P2 SHF.L.U64.HI R16, R16, 0x1, R15 ;  /* 0x0000000110102819 */ /* 0x000fe4000001020f */
[----:B------:R-:W0:Y:S01]  /*1600*/  @P2 LDC.64 R14, c[0x0][0x228] ;  /* 0x00008a00ff0e2b82 */ /* 0x000e220000000a00 */
[----:B----4-:R-:W-:-:S02]  /*1610*/  @P2 IADD3 R28, P0, R17, R28, RZ ;  /* 0x0000001c111c2210 */ /* 0x010fc40007f1e0ff */
[----:B------:R-:W-:Y:S02]  /*1620*/  @P1 IADD3 R27, R27, R25, RZ ;  /* 0x000000191b1b1210 */ /* 0x000fe40007ffe0ff */
[----:B------:R-:W-:Y:S02]  /*1630*/  @P2 IADD3.X R29, R16, R29, RZ, P0, !PT ;  /* 0x0000001d101d2210 */ /* 0x000fe400007fe4ff */
[C---:B------:R-:W-:Y:S02]  /*1640*/  @P1 SHF.L.U32 R25, R26.reuse, 0x1, RZ ;  /* 0x000000011a191819 */ /* 0x040fe400000006ff */
[----:B------:R-:W-:Y:S02]  /*1650*/  @P1 SHF.L.U64.HI R8, R26, 0x1, R27 ;  /* 0x000000011a081819 */ /* 0x000fe4000001021b */
[----:B------:R-:W1:Y:S01]  /*1660*/  @P1 LDC.64 R26, c[0x0][0x228] ;  /* 0x00008a00ff1a1b82 */ /* 0x000e620000000a00 */
[----:B0-----:R-:W-:-:S04]  /*1670*/  @P2 IADD3 R14, P0, R17, R14, RZ ;  /* 0x0000000e110e2210 */ /* 0x001fc80007f1e0ff */
[----:B------:R-:W-:-:S03]  /*1680*/  @P2 IADD3.X R15, R16, R15, RZ, P0, !PT ;  /* 0x0000000f100f2210 */ /* 0x000fc600007fe4ff */
[----:B------:R-:W0:Y:S02]  /*1690*/  @P1 LDC.64 R16, c[0x0][0x230] ;  /* 0x00008c00ff101b82 */ /* 0x000e240000000a00 */
[----:B0-----:R-:W-:-:S04]  /*16a0*/  @P1 IADD3 R16, P0, R25, R16, RZ ;  /* 0x0000001019101210 */ /* 0x001fc80007f1e0ff */
[----:B------:R-:W-:Y:S02]  /*16b0*/  @P1 IADD3.X R17, R8, R17, RZ, P0, !PT ;  /* 0x0000001108111210 */ /* 0x000fe400007fe4ff */
[----:B-1----:R-:W-:Y:S01]  /*16c0*/  @P1 IADD3 R26, P0, R25, R26, RZ ;  /* 0x0000001a191a1210 */ /* 0x002fe20007f1e0ff */
[----:B------:R-:W-:-:S03]  /*16d0*/  IMAD.WIDE.U32 R24, R24, -0x6db6db6d, RZ ;  /* 0x9249249318187825 */ /* 0x000fc600078e00ff */
[----:B------:R-:W-:Y:S02]  /*16e0*/  @P1 IADD3.X R27, R8, R27, RZ, P0, !PT ;  /* 0x0000001b081b1210 */ /* 0x000fe400007fe4ff */
[----:B------:R-:W-:-:S05]  /*16f0*/  SHF.R.U32.HI R8, RZ, 0x2, R25 ;  /* 0x00000002ff087819 */ /* 0x000fca0000011619 */
[----:B------:R-:W-:-:S05]  /*1700*/  IMAD R8, R65, UR7, R8 ;  /* 0x0000000741087c24 */ /* 0x000fca000f8e0208 */
        /* <DEDUP_REMOVED lines=62> */
[----:B------:R-:W-:Y:S02]  /*1af0*/  IADD3 R8, R8, 0x1e0, RZ ;  /* 0x000001e008087810 */ /* 0x000fe40007ffe0ff */
[----:B0-----:R-:W-:Y:S02]  /*1b00*/  @P0 IADD3 R64, P6, R67, R64, RZ ;  /* 0x0000004043400210 */ /* 0x001fe40007fde0ff */
[----:B------:R-:W-:Y:S02]  /*1b10*/  MOV R67, RZ ;  /* 0x000000ff00437202 */ /* 0x000fe40000000f00 */
[----:B------:R-:W-:Y:S02]  /*1b20*/  @P0 IADD3.X R65, R66, R65, RZ, P6, !PT ;  /* 0x0000004142410210 */ /* 0x000fe400037fe4ff */
[----:B------:R-:W-:-:S02]  /*1b30*/  SHF.R.S32.HI R66, RZ, 0x1f, R8 ;  /* 0x0000001fff427819 */ /* 0x000fc40000011408 */
[----:B------:R-:W5:Y:S04]  /*1b40*/  @P0 LDG.E R67, desc[UR8][R24.64] ;  /* 0x0000000818430981 */ /* 0x000f68000c1e1900 */
[----:B------:R0:W5:Y:S01]  /*1b50*/  @P0 LDG.E R84, desc[UR8][R64.64] ;  /* 0x0000000840540981 */ /* 0x000162000c1e1900 */
[----:B------:R-:W-:-:S04]  /*1b60*/  ISETP.GE.U32.AND P0, PT, R8, UR12, PT ;  /* 0x0000000c08007c0c */ /* 0x000fc8000bf06070 */
[----:B------:R-:W-:-:S04]  /*1b70*/  ISETP.GE.AND.EX P0, PT, R66, UR13, PT, P0 ;  /* 0x0000000d42007c0c */ /* 0x000fc8000bf06300 */
[----:B------:R-:W-:-:S13]  /*1b80*/  ISETP.LT.U32.AND P0, PT, R2, 0x1c0, !P0 ;  /* 0x000001c00200780c */ /* 0x000fda0004701070 */
[----:B0-----:R-:W0:Y:S08]  /*1b90*/  @P0 LDC.64 R64, c[0x0][0x288] ;  /* 0x0000a200ff400b82 */ /* 0x001e300000000a00 */
[----:B------:R-:W1:Y:S01]  /*1ba0*/  @P0 LDC.64 R24, c[0x0][0x230] ;  /* 0x00008c00ff180b82 */ /* 0x000e620000000a00 */
[----:B------:R-:W-:Y:S02]  /*1bb0*/  @P0 MOV R74, R20 ;  /* 0x00000014004a0202 */ /* 0x000fe40000000f00 */
[----:B------:R-:W-:Y:S01]  /*1bc0*/  @P0 MOV R75, R23 ;  /* 0x00000017004b0202 */ /* 0x000fe20000000f00 */
[----:B0-----:R-:W-:-:S02]  /*1bd0*/  @P0 IMAD R8, R123, R64, RZ ;  /* 0x000000407b080224 */ /* 0x001fc400078e02ff */
[----:B------:R-:W-:-:S04]  /*1be0*/  @P0 IMAD.WIDE.U32 R74, R94, R64, R74 ;  /* 0x000000405e4a0225 */ /* 0x000fc800078e004a */
[----:B------:R-:W-:-:S05]  /*1bf0*/  @P0 IMAD R79, R94, R65, R8 ;  /* 0x000000415e4f0224 */ /* 0x000fca00078e0208 */
[----:B------:R-:W-:Y:S02]  /*1c00*/  @P0 IADD3 R65, R75, R79, RZ ;  /* 0x0000004f4b410210 */ /* 0x000fe40007ffe0ff */
[C---:B------:R-:W-:Y:S02]  /*1c10*/  @P0 SHF.L.U32 R75, R74.reuse, 0x1, RZ ;  /* 0x000000014a4b0819 */ /* 0x040fe400000006ff */
[----:B------:R-:W-:Y:S02]  /*1c20*/  @P0 SHF.L.U64.HI R74, R74, 0x1, R65 ;  /* 0x000000014a4a0819 */ /* 0x000fe40000010241 */
[----:B-1----:R-:W-:Y:S01]  /*1c30*/  @P0 IADD3 R24, P6, R75, R24, RZ ;  /* 0x000000184b180210 */ /* 0x002fe20007fde0ff */
[----:B------:R-:W0:Y:S03]  /*1c40*/  @P0 LDC.64 R64, c[0x0][0x228] ;  /* 0x00008a00ff400b82 */ /* 0x000e260000000a00 */
[----:B------:R-:W-:-:S05]  /*1c50*/  @P0 IADD3.X R25, R74, R25, RZ, P6, !PT ;  /* 0x000000194a190210 */ /* 0x000fca00037fe4ff */
[----:B------:R1:W5:Y:S02]  /*1c60*/  @P0 LDG.E R68, desc[UR8][R24.64] ;  /* 0x0000000818440981 */ /* 0x000364000c1e1900 */
[----:B-1----:R-:W1:Y:S02]  /*1c70*/  LDC.64 R24, c[0x0][0x248] ;  /* 0x00009200ff187b82 */ /* 0x002e640000000a00 */
[----:B-1----:R-:W-:-:S06]  /*1c80*/  IMAD.WIDE R24, R6, 0x8, R24 ;  /* 0x0000000806187825 */ /* 0x002fcc00078e0218 */
[----:B------:R-:W2:Y:S01]  /*1c90*/  LDG.E.64 R24, desc[UR8][R24.64] ;  /* 0x0000000818187981 */ /* 0x000ea2000c1e1b00 */
[----:B0-----:R-:W-:Y:S02]  /*1ca0*/  @P0 IADD3 R64, P6, R75, R64, RZ ;  /* 0x000000404b400210 */ /* 0x001fe40007fde0ff */
[----:B------:R-:W-:Y:S02]  /*1cb0*/  CS2R R82, SRZ ;  /* 0x0000000000527805 */ /* 0x000fe4000001ff00 */
[----:B------:R-:W-:-:S04]  /*1cc0*/  @P0 IADD3.X R65, R74, R65, RZ, P6, !PT ;  /* 0x000000414a410210 */ /* 0x000fc800037fe4ff */
[----:B------:R-:W5:Y:S04]  /*1cd0*/  @P5 LDG.E R82, desc[UR8][R62.64] ;  /* 0x000000083e525981 */ /* 0x000f68000c1e1900 */
[----:B------:R0:W5:Y:S02]  /*1ce0*/  @P0 LDG.E R83, desc[UR8][R64.64] ;  /* 0x0000000840530981 */ /* 0x000164000c1e1900 */
[----:B0-----:R-:W-:-:S06]  /*1cf0*/  CS2R R64, SRZ ;  /* 0x0000000000407805 */ /* 0x001fcc000001ff00 */
[----:B------:R0:W5:Y:S01]  /*1d00*/  @P5 LDG.E R65, desc[UR8][R72.64] ;  /* 0x0000000848415981 */ /* 0x000162000c1e1900 */
[----:B------:R-:W-:Y:S02]  /*1d10*/  ISETP.NE.AND P5, PT, R78, RZ, PT ;  /* 0x000000ff4e00720c */ /* 0x000fe40003fa5270 */
[----:B------:R-:W-:Y:S02]  /*1d20*/  CS2R R80, SRZ ;  /* 0x0000000000507805 */ /* 0x000fe4000001ff00 */
[----:B------:R-:W-:Y:S02]  /*1d30*/  MOV R66, RZ ;  /* 0x000000ff00427202 */ /* 0x000fe40000000f00 */
[----:B------:R-:W-:-:S07]  /*1d40*/  CS2R R62, SRZ ;  /* 0x00000000003e7805 */ /* 0x000fce000001ff00 */
[----:B------:R-:W5:Y:S04]  /*1d50*/  @P5 LDG.E R66, desc[UR8][R60.64] ;  /* 0x000000083c425981 */ /* 0x000f68000c1e1900 */
[----:B------:R-:W5:Y:S01]  /*1d60*/  @P5 LDG.E R81, desc[UR8][R58.64] ;  /* 0x000000083a515981 */ /* 0x000f62000c1e1900 */
[----:B------:R-:W-:Y:S02]  /*1d70*/  ISETP.NE.AND P5, PT, R77, RZ, PT ;  /* 0x000000ff4d00720c */ /* 0x000fe40003fa5270 */
[----:B------:R-:W-:-:S11]  /*1d80*/  CS2R R78, SRZ ;  /* 0x00000000004e7805 */ /* 0x000fd6000001ff00 */
[----:B------:R-:W5:Y:S04]  /*1d90*/  @P5 LDG.E R63, desc[UR8][R56.64] ;  /* 0x00000008383f5981 */ /* 0x000f68000c1e1900 */
[----:B------:R-:W5:Y:S01]  /*1da0*/  @P5 LDG.E R80, desc[UR8][R54.64] ;  /* 0x0000000836505981 */ /* 0x000f62000c1e1900 */
[----:B------:R-:W-:Y:S02]  /*1db0*/  ISETP.NE.AND P5, PT, R76, RZ, PT ;  /* 0x000000ff4c00720c */ /* 0x000fe40003fa5270 */
[----:B------:R-:W-:-:S11]  /*1dc0*/  LOP3.LUT P6, RZ, R7, 0x2, RZ, 0xc0, !PT ;  /* 0x0000000207ff7812 */ /* 0x000fd600078cc0ff */
[----:B------:R-:W5:Y:S04]  /*1dd0*/  @P5 LDG.E R64, desc[UR8][R52.64] ;  /* 0x0000000834405981 */ /* 0x000f68000c1e1900 */
[----:B------:R-:W5:Y:S01]  /*1de0*/  @P5 LDG.E R79, desc[UR8][R50.64] ;  /* 0x00000008324f5981 */ /* 0x000f62000c1e1900 */
[----:B------:R-:W-:-:S13]  /*1df0*/  ISETP.NE.AND P5, PT, R71, RZ, PT ;  /* 0x000000ff4700720c */ /* 0x000fda0003fa5270 */
[----:B------:R-:W5:Y:S01]  /*1e00*/  @P5 LDG.E R78, desc[UR8][R46.64] ;  /* 0x000000082e4e5981 */ /* 0x000f62000c1e1900 */
[----:B------:R-:W-:Y:S02]  /*1e10*/  MOV R8, 0x3f800000 ;  /* 0x3f80000000087802 */ /* 0x000fe40000000f00 */
[----:B------:R-:W-:Y:S02]  /*1e20*/  CS2R R76, SRZ ;  /* 0x00000000004c7805 */ /* 0x000fe4000001ff00 */
[----:B0-----:R-:W-:Y:S02]  /*1e30*/  CS2R R72, SRZ ;  /* 0x0000000000487805 */ /* 0x001fe4000001ff00 */
[----:B------:R-:W-:Y:S02]  /*1e40*/  MOV R71, RZ ;  /* 0x000000ff00477202 */ /* 0x000fe40000000f00 */
[----:B------:R-:W5:Y:S04]  /*1e50*/  @P6 LDG.E R76, desc[UR8][R40.64] ;  /* 0x00000008284c6981 */ /* 0x000f68000c1e1900 */
[----:B------:R-:W5:Y:S04]  /*1e60*/  @P3 LDG.E R73, desc[UR8][R30.64] ;  /* 0x000000081e493981 */ /* 0x000f68000c1e1900 */
[----:B------:R-:W5:Y:S01]  /*1e70*/  @P1 LDG.E R71, desc[UR8][R26.64] ;  /* 0x000000081a471981 */ /* 0x000f62000c1e1900 */
[----:B------:R-:W-:Y:S03]  /*1e80*/  BSSY B0, `(.L_x_1032) ;  /* 0x000002e000007945 */ /* 0x000fe60003800000 */
[----:B------:R-:W5:Y:S01]  /*1e90*/  @P2 LDG.E R72, desc[UR8][R14.64] ;  /* 0x000000080e482981 */ /* 0x000f62000c1e1900 */
[----:B--2---:R-:W-:-:S05]  /*1ea0*/  FFMA.FTZ R75, -R24, R24, R25 ;  /* 0x00000018184b7223 */ /* 0x004fca0000010119 */
[----:B------:R-:W-:Y:S02]  /*1eb0*/  FSETP.GTU.FTZ.AND P0, PT, R75, RZ, PT ;  /* 0x000000ff4b00720b */ /* 0x000fe40003f1c000 */
[----:B------:R-:W-:-:S06]  /*1ec0*/  MOV R25, RZ ;  /* 0x000000ff00197202 */ /* 0x000fcc0000000f00 */
[----:B------:R-:W5:Y:S05]  /*1ed0*/  @P5 LDG.E R25, desc[UR8][R48.64] ;  /* 0x0000000830195981 */ /* 0x000f6a000c1e1900 */
[----:B------:R-:W0:Y:S01]  /*1ee0*/  @P0 LDC R74, c[0x0][0x250] ;  /* 0x00009400ff4a0b82 */ /* 0x000e220000000800 */
[----:B------:R-:W-:Y:S02]  /*1ef0*/  ISETP.NE.AND P5, PT, R9, RZ, PT ;  /* 0x000000ff0900720c */ /* 0x000fe40003fa5270 */
[----:B------:R-:W-:-:S06]  /*1f00*/  MOV R9, RZ ;  /* 0x000000ff00097202 */ /* 0x000fcc0000000f00 */
[----:B------:R1:W5:Y:S02]  /*1f10*/  @P6 LDG.E R9, desc[UR8][R18.64] ;  /* 0x0000000812096981 */ /* 0x000364000c1e1900 */
[----:B-1----:R-:W-:-:S06]  /*1f20*/  MOV R19, RZ ;  /* 0x000000ff00137202 */ /* 0x002fcc0000000f00 */
[----:B------:R1:W5:Y:S01]  /*1f30*/  @P5 LDG.E R19, desc[UR8][R10.64] ;  /* 0x000000080a135981 */ /* 0x000362000c1e1900 */
[----:B0-----:R-:W-:Y:S01]  /*1f40*/  @P0 FADD.FTZ R74, R75, R74 ;  /* 0x0000004a4b4a0221 */ /* 0x001fe20000010000 */
[----:B-1----:R-:W-:-:S03]  /*1f50*/  CS2R R10, SRZ ;  /* 0x00000000000a7805 */ /* 0x002fc6000001ff00 */
[----:B------:R0:W1:Y:S03]  /*1f60*/  @P0 MUFU.RSQ R8, R74 ;  /* 0x0000004a00080308 */ /* 0x0000660000001400 */
[----:B------:R2:W5:Y:S01]  /*1f70*/  @P3 LDG.E R11, desc[UR8][R12.64] ;  /* 0x000000080c0b3981 */ /* 0x000562000c1e1900 */
[----:B0-----:R-:W-:-:S03]  /*1f80*/  CS2R R74, SRZ ;  /* 0x00000000004a7805 */ /* 0x001fc6000001ff00 */
[----:B------:R-:W5:Y:S01]  /*1f90*/  @P4 LDG.E R10, desc[UR8][R36.64] ;  /* 0x00000008240a4981 */ /* 0x000f62000c1e1900 */
[----:B--2---:R-:W-:-:S03]  /*1fa0*/  CS2R R12, SRZ ;  /* 0x00000000000c7805 */ /* 0x004fc6000001ff00 */
[----:B------:R-:W5:Y:S04]  /*1fb0*/  @P5 LDG.E R75, desc[UR8][R38.64] ;  /* 0x00000008264b5981 */ /* 0x000f68000c1e1900 */
[----:B------:R-:W5:Y:S04]  /*1fc0*/  @P4 LDG.E R74, desc[UR8][R34.64] ;  /* 0x00000008224a4981 */ /* 0x000f68000c1e1900 */
[----:B------:R-:W5:Y:S01]  /*1fd0*/  @P2 LDG.E R12, desc[UR8][R28.64] ;  /* 0x000000081c0c2981 */ /* 0x000f62000c1e1900 */
[----:B------:R-:W-:Y:S02]  /*1fe0*/  LOP3.LUT P0, RZ, R7, 0x4, RZ, 0xc0, !PT ;  /* 0x0000000407ff7812 */ /* 0x000fe4000780c0ff */
[----:B------:R-:W-:Y:S01]  /*1ff0*/  CS2R R14, SRZ ;  /* 0x00000000000e7805 */ /* 0x000fe2000001ff00 */
        /* <DEDUP_REMOVED lines=11> */
[----:B------:R-:W-:-:S05]  /*20b0*/  @P0 LEA.HI.X R27, R33, R27, R14, 0x1, P6 ;  /* 0x0000001b211b0211 */ /* 0x000fca00030f0c0e */
[----:B------:R-:W2:Y:S04]  /*20c0*/  @P0 LDG.E.U16 R17, desc[UR8][R26.64] ;  /* 0x000000081a110981 */ /* 0x000ea8000c1e1500 */
[----:B------:R0:W3:Y:S02]  /*20d0*/  @P0 LDG.E.U16 R14, desc[UR8][R26.64+0x2] ;  /* 0x000002081a0e0981 */ /* 0x0000e4000c1e1500 */
[----:B0-----:R-:W0:Y:S02]  /*20e0*/  LDC.64 R26, c[0x0][0x238] ;  /* 0x00008e00ff1a7b82 */ /* 0x001e240000000a00 */
[----:B0-----:R-:W-:Y:S01]  /*20f0*/  IMAD.WIDE R26, R33, 0x2, R26 ;  /* 0x00000002211a7825 */ /* 0x001fe200078e021a */
[----:B--2---:R-:W-:-:S04]  /*2100*/  @P0 SHF.L.U32 R15, R17, 0x10, RZ ;  /* 0x00000010110f0819 */ /* 0x004fc800000006ff */
[----:B------:R-:W2:Y:S01]  /*2110*/  LDG.E.U16 R17, desc[UR8][R26.64+0x2] ;  /* 0x000002081a117981 */ /* 0x000ea2000c1e1500 */
[----:B---3--:R-:W-:-:S03]  /*2120*/  @P0 SHF.L.U32 R16, R14, 0x10, RZ ;  /* 0x000000100e100819 */ /* 0x008fc600000006ff */
[----:B------:R-:W3:Y:S01]  /*2130*/  LDG.E.U16 R14, desc[UR8][R26.64] ;  /* 0x000000081a0e7981 */ /* 0x000ee2000c1e1500 */
[----:B--2---:R-:W-:Y:S02]  /*2140*/  SHF.L.U32 R17, R17, 0x10, RZ ;  /* 0x0000001011117819 */ /* 0x004fe400000006ff */
[----:B---3--:R-:W-:-:S07]  /*2150*/  SHF.L.U32 R14, R14, 0x10, RZ ;  /* 0x000000100e0e7819 */ /* 0x008fce00000006ff */
.L_x_1033:
[----:B------:R-:W-:Y:S05]  /*2160*/  BSYNC B0 ;  /* 0x0000000000007941 */ /* 0x000fea0003800000 */
.L_x_1032:
        /* <DEDUP_REMOVED lines=9> */
[-C--:B------:R-:W-:Y:S01]  /*2200*/  FMUL.FTZ R26, R27, R8.reuse ;  /* 0x000000081b1a7220 */ /* 0x080fe20000410000 */
[----:B------:R-:W-:Y:S02]  /*2210*/  HADD2.F32 R30, -RZ, R82.H1_H1 ;  /* 0x30000052ff1e7230 */ /* 0x000fe40000004100 */
[C---:B------:R-:W-:Y:S01]  /*2220*/  FADD.FTZ R43, -R24.reuse, R35 ;  /* 0x00000023182b7221 */ /* 0x040fe20000010100 */
[--C-:B------:R-:W-:Y:S02]  /*2230*/  HADD2.F32 R29, -RZ, R81.reuse.H0_H0 ;  /* 0x20000051ff1d7230 */ /* 0x100fe40000004100 */
[----:B------:R-:W-:Y:S01]  /*2240*/  FADD.FTZ R45, -R24, R37 ;  /* 0x00000025182d7221 */ /* 0x000fe20000010100 */
        /* <DEDUP_REMOVED lines=22> */
.L_x_1034:
        /* <DEDUP_REMOVED lines=26> */
.L_x_1035:
[----:B------:R-:W-:Y:S01]  /*2550*/  FFMA.FTZ R36, R27, R35, R26 ;  /* 0x000000231b247223 */ /* 0x000fe2000001001a */
[----:B------:R-:W-:Y:S01]  /*2560*/  FADD.FTZ R26, RZ, R31 ;  /* 0x0000001fff1a7221 */ /* 0x000fe20000010000 */
[----:B------:R-:W-:Y:S01]  /*2570*/  FADD.FTZ R38, R35, R18 ;  /* 0x0000001223267221 */ /* 0x000fe20000010000 */
[----:B------:R-:W-:Y:S01]  /*2580*/  FMUL.FTZ R31, R29, R14 ;  /* 0x0000000e1d1f7220 */ /* 0x000fe20000410000 */
[----:B------:R-:W-:Y:S01]  /*2590*/  FFMA.FTZ R18, R34, R29, R47 ;  /* 0x0000001d22127223 */ /* 0x000fe2000001002f */
[----:B------:R-:W-:Y:S01]  /*25a0*/  FADD.FTZ R29, R26, R29 ;  /* 0x0000001d1a1d7221 */ /* 0x000fe20000010000 */
[----:B------:R-:W-:Y:S01]  /*25b0*/  FFMA.FTZ R26, R27, R30, RZ ;  /* 0x0000001e1b1a7223 */ /* 0x000fe200000100ff */
[--C-:B------:R-:W-:Y:S02]  /*25c0*/  HADD2.F32 R39, -RZ, R63.reuse.H0_H0 ;  /* 0x2000003fff277230 */ /* 0x100fe40000004100 */
[----:B------:R-:W-:Y:S01]  /*25d0*/  FADD.FTZ R27, RZ, R30 ;  /* 0x0000001eff1b7221 */ /* 0x000fe20000010000 */
[----:B------:R-:W-:-:S02]  /*25e0*/  HADD2.F32 R41, -RZ, R63.H1_H1 ;  /* 0x3000003fff297230 */ /* 0x000fc40000004100 */
[----:B------:R-:W-:Y:S01]  /*25f0*/  FMUL.FTZ R30, R28, R17 ;  /* 0x000000111c1e7220 */ /* 0x000fe20000410000 */
[----:B------:R-:W-:Y:S01]  /*2600*/  FFMA.FTZ R26, R33, R28, R26 ;  /* 0x0000001c211a7223 */ /* 0x000fe2000001001a */
[----:B------:R-:W-:Y:S01]  /*2610*/  FFMA.FTZ R35, R34, R31, R36 ;  /* 0x0000001f22237223 */ /* 0x000fe20000010024 */
[----:B------:R-:W-:Y:S01]  /*2620*/  FADD.FTZ R28, R27, R28 ;  /* 0x0000001c1b1c7221 */ /* 0x000fe20000010000 */
[C---:B------:R-:W-:Y:S01]  /*2630*/  FADD.FTZ R39, -R24.reuse, R39 ;  /* 0x0000002718277221 */ /* 0x040fe20000010100 */
[----:B------:R-:W-:Y:S01]  /*2640*/  FADD.FTZ R27, -R24, R41 ;  /* 0x00000029181b7221 */ /* 0x000fe20000010100 */
[----:B------:R-:W-:Y:S01]  /*2650*/  FADD.FTZ R37, R38, R31 ;  /* 0x0000001f26257221 */ /* 0x000fe20000010000 */
[----:B------:R-:W-:Y:S01]  /*2660*/  FFMA.FTZ R33, R33, R30, R35 ;  /* 0x0000001e21217223 */ /* 0x000fe20000010023 */
[--C-:B------:R-:W-:Y:S02]  /*2670*/  HADD2.F32 R35, -RZ, R80.reuse.H0_H0 ;  /* 0x20000050ff237230 */ /* 0x100fe40000004100 */
        /* <DEDUP_REMOVED lines=22> */
.L_x_1036:
[----:B------:R-:W-:Y:S01]  /*27e0*/  FMUL.FTZ R34, R35, R14 ;  /* 0x0000000e23227220 */ /* 0x000fe20000410000 */
[----:B------:R-:W-:Y:S01]  /*27f0*/  FADD.FTZ R41, R30, R37 ;  /* 0x000000251e297221 */ /* 0x000fe20000010000 */
[--C-:B------:R-:W-:Y:S02]  /*2800*/  HADD2.F32 R37, -RZ, R64.reuse.H0_H0 ;  /* 0x20000040ff257230 */ /* 0x100fe40000004100 */
[----:B------:R-:W-:Y:S01]  /*2810*/  FMUL.FTZ R30, R31, R17 ;  /* 0x000000111f1e7220 */ /* 0x000fe20000410000 */
[----:B------:R-:W-:Y:S01]  /*2820*/  FFMA.FTZ R33, R44, R34, R33 ;  /* 0x000000222c217223 */ /* 0x000fe20000010021 */
[----:B------:R-:W-:Y:S02]  /*2830*/  HADD2.F32 R39, -RZ, R64.H1_H1 ;  /* 0x30000040ff277230 */ /* 0x000fe40000004100 */
[C---:B------:R-:W-:Y:S01]  /*2840*/  FFMA.FTZ R26, R27.reuse, R31, R26 ;  /* 0x0000001f1b1a7223 */ /* 0x040fe2000001001a */
[C---:B------:R-:W-:Y:S01]  /*2850*/  FADD.FTZ R37, -R24.reuse, R37 ;  /* 0x0000002518257221 */ /* 0x040fe20000010100 */
[----:B------:R-:W-:Y:S01]  /*2860*/  FFMA.FTZ R33, R27, R30, R33 ;  /* 0x0000001e1b217223 */ /* 0x000fe20000010021 */
[----:B------:R-:W-:Y:S01]  /*2870*/  FADD.FTZ R29, R29, R35 ;  /* 0x000000231d1d7221 */ /* 0x000fe20000010000 */
[----:B------:R-:W-:Y:S01]  /*2880*/  FADD.FTZ R27, -R24, R39 ;  /* 0x00000027181b7221 */ /* 0x000fe20000010100 */
        /* <DEDUP_REMOVED lines=26> */
.L_x_1037:
[----:B------:R-:W-:Y:S01]  /*2a30*/  FMUL.FTZ R34, R39, R14 ;  /* 0x0000000e27227220 */ /* 0x000fe20000410000 */
        /* <DEDUP_REMOVED lines=8> */
[----:B------:R-:W-:Y:S01]  /*2ac0*/  FFMA.FTZ R26, R27, R31, R26 ;  /* 0x0000001f1b1a7223 */ /* 0x000fe2000001001a */
[C---:B------:R-:W-:Y:S01]  /*2ad0*/  FADD.FTZ R37, -R24.reuse, R37 ;  /* 0x0000002518257221 */ /* 0x040fe20000010100 */
[----:B------:R-:W-:Y:S01]  /*2ae0*/  FADD.FTZ R31, -R24, R39 ;  /* 0x00000027181f7221 */ /* 0x000fe20000010100 */
        /* <DEDUP_REMOVED lines=25> */
.L_x_1038:
[----:B------:R-:W-:Y:S01]  /*2c80*/  FMUL.FTZ R37, R33, R14 ;  /* 0x0000000e21257220 */ /* 0x000fe20000410000 */
[--C-:B------:R-:W-:Y:S02]  /*2c90*/  HADD2.F32 R41, -RZ, R62.reuse.H0_H0 ;  /* 0x2000003eff297230 */ /* 0x100fe40000004100 */
[----:B------:R-:W-:Y:S01]  /*2ca0*/  FADD.FTZ R36, R30, R35 ;  /* 0x000000231e247221 */ /* 0x000fe20000010000 */
[----:B------:R-:W-:Y:S02]  /*2cb0*/  HADD2.F32 R43, -RZ, R62.H1_H1 ;  /* 0x3000003eff2b7230 */ /* 0x000fe40000004100 */
[----:B------:R-:W-:Y:S01]  /*2cc0*/  FFMA.FTZ R39, R45, R37, R34 ;  /* 0x000000252d277223 */ /* 0x000fe20000010022 */
[----:B------:R-:W-:Y:S01]  /*2cd0*/  FMUL.FTZ R34, R27, R17 ;  /* 0x000000111b227220 */ /* 0x000fe20000410000 */
[----:B------:R-:W-:Y:S01]  /*2ce0*/  FADD.FTZ R30, R29, R33 ;  /* 0x000000211d1e7221 */ /* 0x000fe20000010000 */
[C---:B------:R-:W-:Y:S01]  /*2cf0*/  FFMA.FTZ R29, R31.reuse, R27, R26 ;  /* 0x0000001b1f1d7223 */ /* 0x040fe2000001001a */
[C---:B------:R-:W-:Y:S01]  /*2d00*/  FADD.FTZ R41, -R24.reuse, R41 ;  /* 0x0000002918297221 */ /* 0x040fe20000010100 */
[----:B------:R-:W-:Y:S01]  /*2d10*/  FFMA.FTZ R26, R31, R34, R39 ;  /* 0x000000221f1a7223 */ /* 0x000fe20000010027 */
        /* <DEDUP_REMOVED lines=26> */
.L_x_1039:
[----:B------:R-:W-:Y:S01]  /*2ec0*/  FMUL.FTZ R39, R37, R14 ;  /* 0x0000000e25277220 */ /* 0x000fe20000410000 */
[----:B------:R-:W-:Y:S01]  /*2ed0*/  FADD.FTZ R34, R34, R35 ;  /* 0x0000002322227221 */ /* 0x000fe20000010000 */
[--C-:B------:R-:W-:Y:S02]  /*2ee0*/  HADD2.F32 R41, -RZ, R9.reuse.H0_H0 ;  /* 0x20000009ff297230 */ /* 0x100fe40000004100 */
[----:B------:R-:W-:Y:S01]  /*2ef0*/  FADD.FTZ R35, R28, R27 ;  /* 0x0000001b1c237221 */ /* 0x000fe20000010000 */
[----:B------:R-:W-:Y:S02]  /*2f00*/  HADD2.F32 R43, -RZ, R9.H1_H1 ;  /* 0x30000009ff2b7230 */ /* 0x000fe40000004100 */
[----:B------:R-:W-:Y:S01]  /*2f10*/  FFMA.FTZ R26, R44, R39, R26 ;  /* 0x000000272c1a7223 */ /* 0x000fe2000001001a */
[----:B------:R-:W-:Y:S01]  /*2f20*/  FMUL.FTZ R28, R18, R17 ;  /* 0x00000011121c7220 */ /* 0x000fe20000410000 */
[----:B------:R-:W-:Y:S01]  /*2f30*/  FFMA.FTZ R33, R44, R37, R33 ;  /* 0x000000252c217223 */ /* 0x000fe20000010021 */
[----:B------:R-:W-:Y:S01]  /*2f40*/  FADD.FTZ R39, R34, R39 ;  /* 0x0000002722277221 */ /* 0x000fe20000010000 */
        /* <DEDUP_REMOVED lines=28> */
.L_x_1040:
[----:B------:R-:W-:Y:S01]  /*3110*/  FFMA.FTZ R42, R31, R18, R29 ;  /* 0x000000121f2a7223 */ /* 0x000fe2000001001d */
[--C-:B------:R-:W-:Y:S02]  /*3120*/  HADD2.F32 R43, -RZ, R19.reuse.H0_H0 ;  /* 0x20000013ff2b7230 */ /* 0x100fe40000004100 */
[----:B------:R-:W-:Y:S01]  /*3130*/  FMUL.FTZ R41, R39, R14 ;  /* 0x0000000e27297220 */ /* 0x000fe20000410000 */
[----:B------:R-:W-:Y:S02]  /*3140*/  HADD2.F32 R31, -RZ, R19.H1_H1 ;  /* 0x30000013ff1f7230 */ /* 0x000fe40000004100 */
[----:B------:R-:W-:Y:S01]  /*3150*/  FMUL.FTZ R40, R26, R17 ;  /* 0x000000111a287220 */ /* 0x000fe20000410000 */
[--C-:B------:R-:W-:Y:S02]  /*3160*/  HADD2.F32 R36, -RZ, R75.reuse.H1_H1 ;  /* 0x3000004bff247230 */ /* 0x100fe40000004100 */
[----:B------:R-:W-:Y:S01]  /*3170*/  FADD.FTZ R43, -R24, R43 ;  /* 0x0000002b182b7221 */ /* 0x000fe20000010100 */
[----:B------:R-:W-:Y:S01]  /*3180*/  FFMA.FTZ R38, R34, R41, R27 ;  /* 0x0000002922267223 */ /* 0x000fe2000001001b */
[----:B------:R-:W-:Y:S01]  /*3190*/  FADD.FTZ R31, -R24, R31 ;  /* 0x0000001f181f7221 */ /* 0x000fe20000010100 */
[----:B------:R-:W-:Y:S01]  /*31a0*/  FADD.FTZ R29, R28, R41 ;  /* 0x000000291c1d7221 */ /* 0x000fe20000010000 */
[----:B------:R-:W-:-:S02]  /*31b0*/  HADD2.F32 R27, -RZ, R75.H0_H0 ;  /* 0x2000004bff1b7230 */ /* 0x000fc40000004100 */
        /* <DEDUP_REMOVED lines=21> */
.L_x_1041:
[----:B------:R-:W-:Y:S01]  /*3310*/  FFMA.FTZ R43, R37, R40, R38 ;  /* 0x00000028252b7223 */ /* 0x000fe20000010026 */
[----:B------:R-:W-:Y:S01]  /*3320*/  FMUL.FTZ R41, R27, R14 ;  /* 0x0000000e1b297220 */ /* 0x000fe20000410000 */
[----:B------:R-:W-:Y:S01]  /*3330*/  FADD.FTZ R40, R40, R29 ;  /* 0x0000001d28287221 */ /* 0x000fe20000010000 */
[----:B------:R-:W-:Y:S01]  /*3340*/  FADD.FTZ R29, R35, R18 ;  /* 0x00000012231d7221 */ /* 0x000fe20000010000 */
[--C-:B------:R-:W-:Y:S02]  /*3350*/  HADD2.F32 R45, -RZ, R10.reuse.H1_H1 ;  /* 0x3000000aff2d7230 */ /* 0x100fe40000004100 */
[----:B------:R-:W-:Y:S01]  /*3360*/  FFMA.FTZ R18, R28, R41, R43 ;  /* 0x000000291c127223 */ /* 0x000fe2000001002b */
[----:B------:R-:W-:Y:S02]  /*3370*/  HADD2.F32 R43, -RZ, R10.H0_H0 ;  /* 0x2000000aff2b7230 */ /* 0x000fe40000004100 */
[----:B------:R-:W-:Y:S01]  /*3380*/  FFMA.FTZ R33, R34, R39, R33 ;  /* 0x0000002722217223 */ /* 0x000fe20000010021 */
[----:B------:R-:W-:Y:S01]  /*3390*/  FMUL.FTZ R34, R36, R17 ;  /* 0x0000001124227220 */ /* 0x000fe20000410000 */
        /* <DEDUP_REMOVED lines=29> */
.L_x_1042:
[--C-:B------:R-:W-:Y:S02]  /*3570*/  HADD2.F32 R45, -RZ, R11.reuse.H0_H0 ;  /* 0x2000000bff2d7230 */ /* 0x100fe40000004100 */
[----:B------:R-:W-:Y:S01]  /*3580*/  FMUL.FTZ R43, R35, R14 ;  /* 0x0000000e232b7220 */ /* 0x000fe20000410000 */
[----:B------:R-:W-:Y:S02]  /*3590*/  HADD2.F32 R47, -RZ, R11.H1_H1 ;  /* 0x3000000bff2f7230 */ /* 0x000fe40000004100 */
[----:B------:R-:W-:Y:S01]  /*35a0*/  FFMA.FTZ R44, R37, R26, R42 ;  /* 0x0000001a252c7223 */ /* 0x000fe2000001002a */
[--C-:B------:R-:W-:Y:S02]  /*35b0*/  HADD2.F32 R49, -RZ, R73.reuse.H0_H0 ;  /* 0x20000049ff317230 */ /* 0x100fe40000004100 */
[----:B------:R-:W-:Y:S01]  /*35c0*/  FADD.FTZ R45, -R24, R45 ;  /* 0x0000002d182d7221 */ /* 0x000fe20000010100 */
[----:B------:R-:W-:Y:S01]  /*35d0*/  FADD.FTZ R37, R18, R43 ;  /* 0x0000002b12257221 */ /* 0x000fe20000010000 */
[----:B------:R-:W-:Y:S01]  /*35e0*/  FADD.FTZ R47, -R24, R47 ;  /* 0x0000002f182f7221 */ /* 0x000fe20000010100 */
[----:B------:R-:W-:Y:S01]  /*35f0*/  FFMA.FTZ R34, R38, R43, R41 ;  /* 0x0000002b26227223 */ /* 0x000fe20000010029 */
        /* <DEDUP_REMOVED lines=23> */
.L_x_1043:
        /* <DEDUP_REMOVED lines=38> */
.L_x_1044:
        /* <DEDUP_REMOVED lines=32> */
.L_x_1045:
[----:B------:R-:W-:Y:S01]  /*3bd0*/  FFMA.FTZ R51, R27, R50, R48 ;  /* 0x000000321b337223 */ /* 0x000fe20000010030 */
[----:B------:R-:W-:Y:S01]  /*3be0*/  FMUL.FTZ R45, R33, R14 ;  /* 0x0000000e212d7220 */ /* 0x000fe20000410000 */
[----:B------:R-:W-:Y:S01]  /*3bf0*/  FADD.FTZ R50, R50, R43 ;  /* 0x0000002b32327221 */ /* 0x000fe20000010000 */
[----:B------:R-:W-:Y:S01]  /*3c00*/  FADD.FTZ R43, R37, R36 ;  /* 0x00000024252b7221 */ /* 0x000fe20000010000 */
[--C-:B------:R-:W-:Y:S02]  /*3c10*/  HADD2.F32 R53, -RZ, R69.reuse.H1_H1 ;  /* 0x30000045ff357230 */ /* 0x100fe40000004100 */
[----:B------:R-:W-:Y:S01]  /*3c20*/  FFMA.FTZ R36, R30, R45, R51 ;  /* 0x0000002d1e247223 */ /* 0x000fe20000010033 */
[----:B------:R-:W-:Y:S02]  /*3c30*/  HADD2.F32 R51, -RZ, R69.H0_H0 ;  /* 0x20000045ff337230 */ /* 0x000fe40000004100 */
        /* <DEDUP_REMOVED lines=31> */
.L_x_1046:
[----:B------:R-:W-:Y:S01]  /*3e30*/  FMUL.FTZ R51, R37, R14 ;  /* 0x0000000e25337220 */ /* 0x000fe20000410000 */
[--C-:B------:R-:W-:Y:S02]  /*3e40*/  HADD2.F32 R53, -RZ, R70.reuse.H0_H0 ;  /* 0x20000046ff357230 */ /* 0x100fe40000004100 */
[----:B------:R-:W-:Y:S01]  /*3e50*/  FFMA.FTZ R44, R39, R40, R44 ;  /* 0x00000028272c7223 */ /* 0x000fe2000001002c */
[----:B------:R-:W-:Y:S02]  /*3e60*/  HADD2.F32 R55, -RZ, R70.H1_H1 ;  /* 0x30000046ff377230 */ /* 0x000fe40000004100 */
[----:B------:R-:W-:Y:S01]  /*3e70*/  FADD.FTZ R39, R43, R40 ;  /* 0x000000282b277221 */ /* 0x000fe20000010000 */
[----:B------:R-:W-:Y:S01]  /*3e80*/  FFMA.FTZ R40, R36, R51, R45 ;  /* 0x0000003324287223 */ /* 0x000fe2000001002d */
[----:B------:R-:W-:Y:S01]  /*3e90*/  FMUL.FTZ R50, R38, R17 ;  /* 0x0000001126327220 */ /* 0x000fe20000410000 */
[----:B------:R-:W-:Y:S01]  /*3ea0*/  FADD.FTZ R43, R48, R51 ;  /* 0x00000033302b7221 */ /* 0x000fe20000010000 */
[----:B------:R-:W-:Y:S01]  /*3eb0*/  FFMA.FTZ R45, R42, R49, R41 ;  /* 0x000000312a2d7223 */ /* 0x000fe20000010029 */
        /* <DEDUP_REMOVED lines=27> */
.L_x_1047:
[----:B------:R-:W-:Y:S01]  /*4070*/  FMUL.FTZ R53, R43, R14 ;  /* 0x0000000e2b357220 */ /* 0x000fe20000410000 */
[----:B------:R-:W-:Y:S01]  /*4080*/  FFMA.FTZ R48, R47, R18, R44 ;  /* 0x000000122f307223 */ /* 0x000fe2000001002c */
[--C-:B------:R-:W-:Y:S02]  /*4090*/  HADD2.F32 R47, -RZ, R67.reuse.H0_H0 ;  /* 0x20000043ff2f7230 */ /* 0x100fe40000004100 */
[----:B------:R-:W-:Y:S01]  /*40a0*/  FADD.FTZ R46, R46, R49 ;  /* 0x000000312e2e7221 */ /* 0x000fe20000010000 */
[----:B------:R-:W-:Y:S01]  /*40b0*/  FFMA.FTZ R44, R40, R53, R51 ;  /* 0x00000035282c7223 */ /* 0x000fe20000010033 */
[----:B------:R-:W-:Y:S02]  /*40c0*/  HADD2.F32 R51, -RZ, R67.H1_H1 ;  /* 0x30000043ff337230 */ /* 0x000fe40000004100 */
[----:B------:R-:W-:Y:S01]  /*40d0*/  FMUL.FTZ R49, R42, R17 ;  /* 0x000000112a317220 */ /* 0x000fe20000410000 */
[----:B------:R-:W-:Y:S01]  /*40e0*/  FADD.FTZ R50, R50, R53 ;  /* 0x0000003532327221 */ /* 0x000fe20000010000 */
        /* <DEDUP_REMOVED lines=27> */
.L_x_1048:
[----:B------:R-:W-:Y:S01]  /*42a0*/  FMUL.FTZ R53, R51, R14 ;  /* 0x0000000e33357220 */ /* 0x000fe20000410000 */
[----:B------:R-:W-:-:S03]  /*42b0*/  FMUL.FTZ R56, R52, R17 ;  /* 0x0000001134387220 */ /* 0x000fc60000410000 */
[----:B------:R-:W-:Y:S01]  /*42c0*/  FFMA.FTZ R54, R50, R53, R47 ;  /* 0x0000003532367223 */ /* 0x000fe2000001002f */
[----:B------:R-:W-:Y:S01]  /*42d0*/  FADD.FTZ R53, R44, R53 ;  /* 0x000000352c357221 */ /* 0x000fe20000010000 */
[--C-:B------:R-:W-:Y:S02]  /*42e0*/  HADD2.F32 R47, -RZ, R68.reuse.H0_H0 ;  /* 0x20000044ff2f7230 */ /* 0x100fe40000004100 */
[----:B------:R-:W-:Y:S01]  /*42f0*/  FFMA.FTZ R55, R49, R56, R54 ;  /* 0x0000003831377223 */ /* 0x000fe20000010036 */
[----:B------:R-:W-:Y:S01]  /*4300*/  FADD.FTZ R56, R56, R53 ;  /* 0x0000003538387221 */ /* 0x000fe20000010000 */
[----:B------:R-:W-:Y:S02]  /*4310*/  HADD2.F32 R53, -RZ, R68.H1_H1 ;  /* 0x30000044ff357230 */ /* 0x000fe40000004100 */
[C---:B------:R-:W-:Y:S01]  /*4320*/  FADD.FTZ R47, -R24.reuse, R47 ;  /* 0x0000002f182f7221 */ /* 0x040fe20000010100 */
[--C-:B------:R-:W-:Y:S02]  /*4330*/  HADD2.F32 R44, -RZ, R83.reuse.H1_H1 ;  /* 0x30000053ff2c7230 */ /* 0x100fe40000004100 */
[----:B------:R-:W-:Y:S01]  /*4340*/  FADD.FTZ R53, -R24, R53 ;  /* 0x0000003518357221 */ /* 0x000fe20000010100 */
[----:B------:R-:W-:Y:S01]  /*4350*/  FMUL.FTZ R54, R47, R8 ;  /* 0x000000082f367220 */ /* 0x000fe20000410000 */
[----:B------:R-:W-:-:S02]  /*4360*/  HADD2.F32 R47, -RZ, R83.H0_H0 ;  /* 0x20000053ff2f7230 */ /* 0x000fc40000004100 */
        /* <DEDUP_REMOVED lines=20> */
.L_x_1049:
[----:B------:R-:W-:Y:S01]  /*44b0*/  FMUL.FTZ R57, R47, R14 ;  /* 0x0000000e2f397220 */ /* 0x000fe20000410000 */
[----:B------:R-:W-:Y:S01]  /*44c0*/  FMUL.FTZ R61, R44, R17 ;  /* 0x000000112c3d7220 */ /* 0x000fe20000410000 */
[----:B------:R-:W-:Y:S01]  /*44d0*/  ISETP.GT.AND P0, PT, R110, 0x1e, PT ;  /* 0x0000001e6e00780c */ /* 0x000fe20003f04270 */
[----:B------:R-:W0:Y:S01]  /*44e0*/  S2UR UR11, SR_CgaCtaId ;  /* 0x00000000000b79c3 */ /* 0x000e220000008800 */
        /* <DEDUP_REMOVED lines=33> */
[----:B-1----:R-:W-:Y:S01]  /*4700*/  @!P0 FADD.FTZ R60, R60, R55 ;  /* 0x000000373c3c8221 */ /* 0x002fe20000010000 */
[----:B------:R-:W-:Y:S01]  /*4710*/  FADD.FTZ R30, R46, R47 ;  /* 0x0000002f2e1e7221 */ /* 0x000fe20000010000 */
[----:B------:R-:W-:Y:S01]  /*4720*/  FADD.FTZ R31, R39, R44 ;  /* 0x0000002c271f7221 */ /* 0x000fe20000010000 */
[----:B------:R-:W-:Y:S01]  /*4730*/  LEA R18, R2, UR5, 0x4 ;  /* 0x0000000502127c11 */ /* 0x000fe2000f8e20ff */
[----:B--2---:R-:W-:Y:S01]  /*4740*/  @!P0 FADD.FTZ R61, R61, R56 ;  /* 0x000000383d3d8221 */ /* 0x004fe20000010000 */
[----:B------:R-:W1:Y:S01]  /*4750*/  SHFL.DOWN PT, R55, R60, 0x2, 0x1f ;  /* 0x08401f003c377f89 */ /* 0x000e6200000e0000 */
[----:B------:R-:W-:Y:S01]  /*4760*/  ISETP.GT.AND P0, PT, R110, 0x1d, PT ;  /* 0x0000001d6e00780c */ /* 0x000fe20003f04270 */
[----:B------:R-:W-:Y:S01]  /*4770*/  IMAD R33, R32, 0xe, R2 ;  /* 0x0000000e20217824 */ /* 0x000fe200078e0202 */
[----:B------:R-:W-:Y:S01]  /*4780*/  BSSY B0, `(.L_x_1050) ;  /* 0x000003c000007945 */ /* 0x000fe20003800000 */
        /* <DEDUP_REMOVED lines=34> */
[----:B------:R-:W-:Y:S02]  /*49b0*/  FADD.FTZ R32, R48, R33 ;  /* 0x0000002130207221 */ /* 0x000fe40000010000 */
[----:B------:R-:W0:Y:S01]  /*49c0*/  LDS.128 R48, [UR5+0x60] ;  /* 0x00006005ff307984 */ /* 0x000e220008000c00 */
        /* <DEDUP_REMOVED lines=23> */
.L_x_1051:
[----:B------:R-:W-:Y:S05]  /*4b40*/  BSYNC B0 ;  /* 0x0000000000007941 */ /* 0x000fea0003800000 */
.L_x_1050:
        /* <DEDUP_REMOVED lines=161> */
.L_x_1053:
[----:B------:R-:W-:Y:S05]  /*5560*/  BSYNC B0 ;  /* 0x0000000000007941 */ /* 0x000fea0003800000 */
.L_x_1052:
        /* <DEDUP_REMOVED lines=13> */
.L_x_1055:
[----:B------:R-:W-:Y:S05]  /*5640*/  BSYNC B0 ;  /* 0x0000000000007941 */ /* 0x000fea0003800000 */
.L_x_1054:
        /* <DEDUP_REMOVED lines=34> */
.L_x_1058:
[----:B------:R-:W2:Y:S04]  /*5870*/  LDG.E.STRONG.GPU R18, desc[UR8][R26.64] ;  /* 0x000000081a127981 */ /* 0x000ea8000c1ef900 */
[----:B--2---:R-:W-:Y:S01]  /*5880*/  CCTL.IVALL ;  /* 0x00000000ff00798f */ /* 0x004fe20002000000 */
[----:B------:R-:W-:Y:S05]  /*5890*/  YIELD ;  /* 0x0000000000007946 */ /* 0x000fea0003800000 */
[----:B------:R-:W-:-:S13]  /*58a0*/  ISETP.NE.AND P6, PT, R18, R35, PT ;  /* 0x000000231200720c */ /* 0x000fda0003fc5270 */
[----:B------:R-:W-:Y:S05]  /*58b0*/  @P6 BRA `(.L_x_1058) ;  /* 0xfffffffc00ec6947 */ /* 0x000fea000383ffff */
.L_x_1057:
        /* <DEDUP_REMOVED lines=22> */
.L_x_1062:
        /* <DEDUP_REMOVED lines=115> */
.L_x_1061:
        /* <DEDUP_REMOVED lines=63> */
.L_x_1063:
[----:B------:R-:W-:-:S04]  /*6540*/  LOP3.LUT P6, RZ, R7, 0x1, RZ, 0xc0, !PT ;  /* 0x0000000107ff7812 */ /* 0x000fc800078cc0ff */
[----:B------:R-:W-:-:S13]  /*6550*/  ISETP.NE.OR P6, PT, R26, RZ, P6 ;  /* 0x000000ff1a00720c */ /* 0x000fda00037c5670 */
[----:B------:R-:W-:Y:S05]  /*6560*/  @!P6 BRA `(.L_x_1059) ;  /* 0x00000000007ce947 */ /* 0x000fea0003800000 */
.L_x_1060:
        /* <DEDUP_REMOVED lines=31> */
.L_x_1059:
        /* <DEDUP_REMOVED lines=10> */
.L_x_1065:
[----:B------:R-:W-:Y:S05]  /*6800*/  BSYNC B0 ;  /* 0x0000000000007941 */ /* 0x000fea0003800000 */
.L_x_1064:
        /* <DEDUP_REMOVED lines=17> */
.L_x_1056:
[----:B------:R-:W0:Y:S01]  /*6920*/  S2UR UR6, SR_CgaCtaId ;  /* 0x00000000000679c3 */ /* 0x000e220000008800 */
[----:B------:R-:W-:Y:S01]  /*6930*/  UMOV UR5, 0x400 ;  /* 0x0000040000057882 */ /* 0x000fe20000000000 */
[----:B-1----:R-:W-:Y:S01]  /*6940*/  SHF.R.U32.HI R28, RZ, 0x1, R2 ;  /* 0x00000001ff1c7819 */ /* 0x002fe20000011602 */
[--C-:B------:R-:W-:Y:S01]  /*6950*/  HADD2.F32 R39, -RZ, R82.reuse.H0_H0 ;  /* 0x20000052ff277230 */ /* 0x100fe20000004100 */
[----:B------:R-:W-:Y:S01]  /*6960*/  ISETP.NE.AND P6, PT, RZ, UR10, PT ;  /* 0x0000000aff007c0c */ /* 0x000fe2000bfc5270 */
[----:B------:R-:W-:Y:S02]  /*6970*/  HADD2.F32 R82, -RZ, R82.H1_H1 ;  /* 0x30000052ff527230 */ /* 0x000fe40000004100 */
[----:B------:R-:W-:Y:S01]  /*6980*/  IMAD.WIDE.U32 R28, R28, -0x6db6db6d, RZ ;  /* 0x924924931c1c7825 */ /* 0x000fe200078e00ff */
[----:B------:R-:W1:Y:S03]  /*6990*/  LDC R33, c[0x0][0x2ac] ;  /* 0x0000ab00ff217b82 */ /* 0x000e660000000800 */
[----:B------:R-:W-:Y:S01]  /*69a0*/  HADD2.F32 R35, -RZ, R66.H0_H0 ;  /* 0x20000042ff237230 */ /* 0x000fe20000004100 */
[----:B------:R-:W-:Y:S01]  /*69b0*/  SHF.R.U32.HI R30, RZ, 0x2, R29 ;  /* 0x00000002ff1e7819 */ /* 0x000fe2000001161d */
[----:B------:R-:W-:-:S02]  /*69c0*/  HADD2.F32 R29, -RZ, R65.H0_H0 ;  /* 0x20000041ff1d7230 */ /* 0x000fc40000004100 */
[----:B------:R-:W-:Y:S02]  /*69d0*/  HADD2.F32 R65, -RZ, R65.H1_H1 ;  /* 0x30000041ff417230 */ /* 0x000fe40000004100 */
[----:B------:R-:W-:Y:S02]  /*69e0*/  HADD2.F32 R37, -RZ, R66.H1_H1 ;  /* 0x30000042ff257230 */ /* 0x000fe40000004100 */
[C---:B------:R-:W-:Y:S01]  /*69f0*/  FADD.FTZ R29, -R24.reuse, R29 ;  /* 0x0000001d181d7221 */ /* 0x040fe20000010100 */
[----:B------:R-:W-:-:S03]  /*6a00*/  FADD.FTZ R65, -R24, R65 ;  /* 0x0000004118417221 */ /* 0x000fc60000010100 */
[-C--:B------:R-:W-:Y:S01]  /*6a10*/  FMUL.FTZ R36, R29, R8.reuse ;  /* 0x000000081d247220 */ /* 0x080fe20000410000 */
[----:B0-----:R-:W-:Y:S01]  /*6a20*/  ULEA UR5, UR6, UR5, 0x18 ;  /* 0x0000000506057291 */ /* 0x001fe2000f8ec03f */
[----:B------:R-:W-:-:S08]  /*6a30*/  FMUL.FTZ R65, R65, R8 ;  /* 0x0000000841417220 */ /* 0x000fd00000410000 */
        /* <DEDUP_REMOVED lines=25> */
.L_x_1066:
        /* <DEDUP_REMOVED lines=21> */
.L_x_1068:
[----:B------:R-:W-:Y:S05]  /*6d20*/  BSYNC B0 ;  /* 0x0000000000007941 */ /* 0x000fea0003800000 */
.L_x_1067:
        /* <DEDUP_REMOVED lines=28> */
.L_x_1069:
        /* <DEDUP_REMOVED lines=21> */
.L_x_1071:
[----:B------:R-:W-:Y:S05]  /*7040*/  BSYNC B0 ;  /* 0x0000000000007941 */ /* 0x000fea0003800000 */
.L_x_1070:
        /* <DEDUP_REMOVED lines=28> */
.L_x_1072:
        /* <DEDUP_REMOVED lines=21> */
.L_x_1074:
[----:B------:R-:W-:Y:S05]  /*7360*/  BSYNC B0 ;  /* 0x0000000000007941 */ /* 0x000fea0003800000 */
.L_x_1073:
        /* <DEDUP_REMOVED lines=28> */
.L_x_1075:
        /* <DEDUP_REMOVED lines=21> */
.L_x_1077:
[----:B------:R-:W-:Y:S05]  /*7680*/  BSYNC B0 ;  /* 0x0000000000007941 */ /* 0x000fea0003800000 */
.L_x_1076:
        /* <DEDUP_REMOVED lines=28> */
.L_x_1078:
        /* <DEDUP_REMOVED lines=21> */
.L_x_1080:
[----:B------:R-:W-:Y:S05]  /*79a0*/  BSYNC B0 ;  /* 0x0000000000007941 */ /* 0x000fea0003800000 */
.L_x_1079:
        /* <DEDUP_REMOVED lines=13> */
[----:B0-----:R-:W-:-:S05]  /*7a80*/  FMUL.FTZ R29, R25, -1.4426950216293334961 ;  /* 0xbfb8aa3b191d7820 */ /* 0x001fca0000410000 */
        /* <DEDUP_REMOVED lines=14> */
.L_x_1081:
[----:B------:R-:W-:Y:S01]  /*7b70*/  LOP3.LUT P0, RZ, R7, 0x4, RZ, 0xc0, !PT ;  /* 0x0000000407ff7812 */ /* 0x000fe2000780c0ff */
[----:B------:R-:W-:-:S12]  /*7b80*/  BSSY B0, `(.L_x_1082) ;  /* 0x0000014000007945 */ /* 0x000fd80003800000 */
[----:B------:R-:W-:Y:S05]  /*7b90*/  @!P0 BRA `(.L_x_1083) ;  /* 0x0000000000488947 */ /* 0x000fea0003800000 */
[----:B------:R-:W-:Y:S01]  /*7ba0*/  ULDC.64 UR12, c[0x0][0x288] ;  /* 0x0000a200000c7ab9 */ /* 0x000fe20000000a00 */
[----:B------:R-:W-:Y:S01]  /*7bb0*/  MOV R26, R20 ;  /* 0x00000014001a7202 */ /* 0x000fe20000000f00 */
[----:B------:R-:W-:Y:S01]  /*7bc0*/  IMAD R9, R117, UR12, RZ ;  /* 0x0000000c75097c24 */ /* 0x000fe2000f8e02ff */
[----:B0-----:R-:W-:-:S03]  /*7bd0*/  MOV R27, R23 ;  /* 0x00000017001b7202 */ /* 0x001fc60000000f00 */
        /* <DEDUP_REMOVED lines=14> */
.L_x_1083:
[----:B------:R-:W-:Y:S05]  /*7cc0*/  BSYNC B0 ;  /* 0x0000000000007941 */ /* 0x000fea0003800000 */
.L_x_1082:
        /* <DEDUP_REMOVED lines=28> */
.L_x_1084:
        /* <DEDUP_REMOVED lines=14> */
[----:B0-----:R-:W-:Y:S01]  /*7f70*/  LEA.HI.X R27, R18, UR13, R25, 0x1, P0 ;  /* 0x0000000d121b7c11 */ /* 0x001fe200080f0c19 */
[----:B------:R-:W-:-:S04]  /*7f80*/  FFMA.FTZ R18, R31, R36, R32 ;  /* 0x000000241f127223 */ /* 0x000fc80000010020 */
[----:B------:R-:W-:-:S04]  /*7f90*/  FFMA.FTZ R9, R9, R14, -R18 ;  /* 0x0000000e09097223 */ /* 0x000fc80000010812 */
[-C--:B------:R-:W-:Y:S01]  /*7fa0*/  FMUL.FTZ R18, R9, R8.reuse ;  /* 0x0000000809127220 */ /* 0x080fe20000410000 */
[----:B------:R-:W-:-:S05]  /*7fb0*/  FMUL.FTZ R9, R19, R8 ;  /* 0x0000000813097220 */ /* 0x000fca0000410000 */
[----:B------:R-:W-:-:S05]  /*7fc0*/  F2FP.F16.F32.PACK_AB R9, R9, R18 ;  /* 0x000000120909723e */ /* 0x000fca00000000ff */
[----:B------:R1:W-:Y:S02]  /*7fd0*/  STG.E desc[UR8][R26.64], R9 ;  /* 0x000000091a007986 */ /* 0x0003e4000c101908 */
.L_x_1086:
[----:B------:R-:W-:Y:S05]  /*7fe0*/  BSYNC B0 ;  /* 0x0000000000007941 */ /* 0x000fea0003800000 */
.L_x_1085:
        /* <DEDUP_REMOVED lines=28> */
.L_x_1087:
[----:B------:R-:W-:Y:S04]  /*81b0*/  BSSY B0, `(.L_x_1088) ;  /* 0x0000014000007945 */ /* 0x000fe80003800000 */
[----:B------:R-:W-:Y:S05]  /*81c0*/  @!P5 BRA `(.L_x_1089) ;  /* 0x000000000048d947 */ /* 0x000fea0003800000 */
[----:B------:R-:W-:Y:S01]  /*81d0*/  ULDC.64 UR12, c[0x0][0x288] ;  /* 0x0000a200000c7ab9 */ /* 0x000fe20000000a00 */
[----:B------:R-:W-:Y:S01]  /*81e0*/  MOV R18, R20 ;  /* 0x0000001400127202 */ /* 0x000fe20000000f00 */
[----:B------:R-:W-:Y:S01]  /*81f0*/  IMAD R25, R115, UR12, RZ ;  /* 0x0000000c73197c24 */ /* 0x000fe2000f8e02ff */
[----:B------:R-:W-:Y:S01]  /*8200*/  MOV R19, R23 ;  /* 0x0000001700137202 */ /* 0x000fe20000000f00 */
[----:B------:R-:W-:Y:S02]  /*8210*/  FFMA.FTZ R10, R31, R34, R32 ;  /* 0x000000221f0a7223 */ /* 0x000fe40000010020 */
[C---:B------:R-:W-:Y:S02]  /*8220*/  IMAD R25, R102.reuse, UR13, R25 ;  /* 0x0000000d66197c24 */ /* 0x040fe4000f8e0219 */
[----:B------:R-:W-:-:S04]  /*8230*/  IMAD.WIDE.U32 R18, R102, UR12, R18 ;  /* 0x0000000c66127c25 */ /* 0x000fc8000f8e0012 */
[----:B------:R-:W-:Y:S01]  /*8240*/  FFMA.FTZ R9, R9, R14, -R10 ;  /* 0x0000000e09097223 */ /* 0x000fe2000001080a */
[----:B------:R-:W-:Y:S01]  /*8250*/  ULDC.64 UR12, c[0x0][0x210] ;  /* 0x00008400000c7ab9 */ /* 0x000fe20000000a00 */
[----:B------:R-:W-:Y:S01]  /*8260*/  IADD3 R25, R19, R25, RZ ;  /* 0x0000001913197210 */ /* 0x000fe20007ffe0ff */
[----:B------:R-:W-:Y:S01]  /*8270*/  FFMA.FTZ R19, R31, R39, R32 ;  /* 0x000000271f137223 */ /* 0x000fe20000010020 */
[-C--:B------:R-:W-:Y:S01]  /*8280*/  FMUL.FTZ R10, R9, R8.reuse ;  /* 0x00000008090a7220 */ /* 0x080fe20000410000 */
[----:B------:R-:W-:Y:S02]  /*8290*/  LEA R26, P0, R18, UR12, 0x1 ;  /* 0x0000000c121a7c11 */ /* 0x000fe4000f8008ff */
[----:B------:R-:W-:Y:S02]  /*82a0*/  FFMA.FTZ R19, R28, R17, -R19 ;  /* 0x000000111c137223 */ /* 0x000fe40000010813 */
[----:B------:R-:W-:Y:S02]  /*82b0*/  LEA.HI.X R27, R18, UR13, R25, 0x1, P0 ;  /* 0x0000000d121b7c11 */ /* 0x000fe400080f0c19 */
[----:B------:R-:W-:-:S05]  /*82c0*/  FMUL.FTZ R9, R19, R8 ;  /* 0x0000000813097220 */ /* 0x000fca0000410000 */
[----:B------:R-:W-:-:S05]  /*82d0*/  F2FP.F16.F32.PACK_AB R9, R9, R10 ;  /* 0x0000000a0909723e */ /* 0x000fca00000000ff */
[----:B------:R0:W-:Y:S02]  /*82e0*/  STG.E desc[UR8][R26.64], R9 ;  /* 0x000000091a007986 */ /* 0x0001e4000c101908 */
.L_x_1089:
[----:B------:R-:W-:Y:S05]  /*82f0*/  BSYNC B0 ;  /* 0x0000000000007941 */ /* 0x000fea0003800000 */
.L_x_1088:
        /* <DEDUP_REMOVED lines=27> */
.L_x_1090:
        /* <DEDUP_REMOVED lines=20> */
.L_x_1092:
[----:B------:R-:W-:Y:S05]  /*85f0*/  BSYNC B0 ;  /* 0x0000000000007941 */ /* 0x000fea0003800000 */
.L_x_1091:
        /* <DEDUP_REMOVED lines=27> */
.L_x_1093:
        /* <DEDUP_REMOVED lines=20> */
.L_x_1095:
[----:B------:R-:W-:Y:S05]  /*88f0*/  BSYNC B0 ;  /* 0x0000000000007941 */ /* 0x000fea0003800000 */
.L_x_1094:
        /* <DEDUP_REMOVED lines=27> */
.L_x_1096:
        /* <DEDUP_REMOVED lines=20> */
.L_x_1098:
[----:B------:R-:W-:Y:S05]  /*8bf0*/  BSYNC B0 ;  /* 0x0000000000007941 */ /* 0x000fea0003800000 */
.L_x_1097:
        /* <DEDUP_REMOVED lines=27> */
.L_x_1099:
        /* <DEDUP_REMOVED lines=20> */
.L_x_1101:
[----:B------:R-:W-:Y:S05]  /*8ef0*/  BSYNC B0 ;  /* 0x0000000000007941 */ /* 0x000fea0003800000 */
.L_x_1100:
[----:B------:R-:W-:Y:S02]  /*8f00*/  HADD2.F32 R69, -RZ, R69.H1_H1 ;  /* 0x30000045ff457230 */ /* 0x000fe40000004100 */
[----:B------:R-:W-:Y:S01]  /*8f10*/  FADD.FTZ R29, -R24, R29 ;  /* 0x0000001d181d7221 */ /* 0x000fe20000010100 */
[----:B------:R-:W-:Y:S01]  /*8f20*/  IADD3 R33, R30, 0x180, RZ ;  /* 0x000001801e217810 */ /* 0x000fe20007ffe0ff */
[----:B------:R-:W-:Y:S01]  /*8f30*/  ULDC.64 UR12, c[0x0][0x290] ;  /* 0x0000a400000c7ab9 */ /* 0x000fe20000000a00 */
[--C-:B0-----:R-:W-:Y:S02]  /*8f40*/  HADD2.F32 R9, -RZ, R86.reuse.H0_H0 ;  /* 0x20000056ff097230 */ /* 0x101fe40000004100 */
[----:B------:R-:W-:Y:S01]  /*8f50*/  FADD.FTZ R69, -R24, R69 ;  /* 0x0000004518457221 */ /* 0x000fe20000010100 */
        /* <DEDUP_REMOVED lines=23> */
.L_x_1102:
        /* <DEDUP_REMOVED lines=26> */
.L_x_1104:
[----:B------:R-:W-:Y:S05]  /*9270*/  BSYNC B0 ;  /* 0x0000000000007941 */ /* 0x000fea0003800000 */
.L_x_1103:
        /* <DEDUP_REMOVED lines=27> */
.L_x_1105:
        /* <DEDUP_REMOVED lines=25> */
.L_x_1107:
[----:B------:R-:W-:Y:S05]  /*95c0*/  BSYNC B0 ;  /* 0x0000000000007941 */ /* 0x000fea0003800000 */
.L_x_1106:
        /* <DEDUP_REMOVED lines=27> */
.L_x_1108:
        /* <DEDUP_REMOVED lines=27> */
.L_x_1110:
[----:B------:R-:W-:Y:S05]  /*9930*/  BSYNC B0 ;  /* 0x0000000000007941 */ /* 0x000fea0003800000 */
.L_x_1109:
        /* <DEDUP_REMOVED lines=25> */
.L_x_1111:
        /* <DEDUP_REMOVED lines=22> */
.L_x_1113:
[----:B------:R-:W-:Y:S05]  /*9c30*/  BSYNC B0 ;  /* 0x0000000000007941 */ /* 0x000fea0003800000 */
.L_x_1112:
[----:B------:R-:W-:Y:S02]  /*9c40*/  IADD3 R6, R4, R6, RZ ;  /* 0x0000000604067210 */ /* 0x000fe40007ffe0ff */
[----:B------:R-:W-:Y:S02]  /*9c50*/  IADD3 R87, R87, 0x1, RZ ;  /* 0x0000000157577810 */ /* 0x000fe40007ffe0ff */
[----:B------:R-:W-:-:S13]  /*9c60*/  ISETP.GE.AND P0, PT, R6, UR4, PT ;  /* 0x0000000406007c0c */ /* 0x000fda000bf06270 */
[----:B------:R-:W-:Y:S05]  /*9c70*/  @!P0 BRA `(.L_x_1114) ;  /* 0xffffff6800b48947 */ /* 0x000fea000383ffff */
.L_x_1031:
        /* <DEDUP_REMOVED lines=23> */
.L_x_1116:
[----:B------:R-:W-:Y:S05]  /*9df0*/  BSYNC B0 ;  /* 0x0000000000007941 */ /* 0x000fea0003800000 */
.L_x_1115:
[----:B------:R-:W-:Y:S05]  /*9e00*/  @P0 EXIT ;  /* 0x000000000000094d */ /* 0x000fea0003800000 */
[----:B------:R-:W-:Y:S05]  /*9e10*/  @P2 BRA `(.L_x_1117) ;  /* 0x0000000000202947 */ /* 0x000fea0003800000 */
[----:B------:R-:W-:-:S05]  /*9e20*/  IMAD R0, R6, R9, RZ ;  /* 0x0000000906007224 */ /* 0x000fca00078e02ff */
[----:B------:R-:W-:-:S13]  /*9e30*/  ISETP.NE.AND P0, PT, R0, -0x1, PT ;  /* 0xffffffff0000780c */ /* 0x000fda0003f05270 */
[----:B------:R-:W-:Y:S05]  /*9e40*/  @!P0 BRA `(.L_x_1117) ;  /* 0x0000000000148947 */ /* 0x000fea0003800000 */
.L_x_1118:
[----:B0-----:R-:W2:Y:S04]  /*9e50*/  LDG.E.STRONG.GPU R3, desc[UR8][R4.64] ;  /* 0x0000000804037981 */ /* 0x001ea8000c1ef900 */
[----:B--2---:R-:W-:Y:S01]  /*9e60*/  CCTL.IVALL ;  /* 0x00000000ff00798f */ /* 0x004fe20002000000 */
[----:B------:R-:W-:Y:S05]  /*9e70*/  YIELD ;  /* 0x0000000000007946 */ /* 0x000fea0003800000 */
[----:B------:R-:W-:-:S13]  /*9e80*/  ISETP.NE.AND P0, PT, R3, R0, PT ;  /* 0x000000000300720c */ /* 0x000fda0003f05270 */
[----:B------:R-:W-:Y:S05]  /*9e90*/  @P0 BRA `(.L_x_1118) ;  /* 0xfffffffc00ec0947 */ /* 0x000fea000383ffff */
.L_x_1117:
        /* <DEDUP_REMOVED lines=24> */
.L_x_1119:
        /* <DEDUP_REMOVED lines=25> */
.L_x_1120:
        /* <DEDUP_REMOVED lines=13> */
.L_x_3270:


//--------------------- .text._Z35group_norm_nhwc_bwd_one_pass_kernelI11Fp16IOFp16WLi64ELi28ELi448EEv26Group_norm_nhwc_bwd_params --------------------------
	.section	.text._Z35group_norm_nhwc_bwd_one_pass_kernelI11Fp16IOFp16WLi64ELi28ELi448EEv26Group_norm_nhwc_bwd_params,"ax",@progbits
	.align	128
        .global         _Z35group_norm_nhwc_bwd_one_pass_kernelI11Fp16IOFp16WLi64ELi28ELi448EEv26Group_norm_nhwc_bwd_params
        .type           _Z35group_norm_nhwc_bwd_one_pass_kernelI11Fp16IOFp16WLi64ELi28ELi448EEv26Group_norm_nhwc_bwd_params,@function
        .size           _Z35group_norm_nhwc_bwd_one_pass_kernelI11Fp16IOFp16WLi64ELi28ELi448EEv26Group_norm_nhwc_bwd_params,(.L_x_3271 - _Z35group_norm_nhwc_bwd_one_pass_kernelI11Fp16IOFp16WLi64ELi28ELi448EEv26Group_norm_nhwc_bwd_params)
        .other          _Z35group_norm_nhwc_bwd_one_pass_kernelI11Fp16IOFp16WLi64ELi28ELi448EEv26Group_norm_nhwc_bwd_params,@"STO_CUDA_ENTRY STV_DEFAULT"
_Z35group_norm_nhwc_bwd_one_pass_kernelI11Fp16IOFp16WLi64ELi28ELi448EEv26Group_norm_nhwc_bwd_params:
.text._Z35group_norm_nhwc_bwd_one_pass_kernelI11Fp16IOFp16WLi64ELi28ELi448EEv26Group_norm_nhwc_bwd_params:
        /* <DEDUP_REMOVED lines=49> */
.L_x_1148:
        /* <DEDUP_REMOVED lines=120> */
.L_x_1123:
[----:B------:R-:W-:Y:S05]  /*0a90*/  BSYNC B0 ;  /* 0x0000000000007941 */ /* 0x000fea0003800000 */
.L_x_1122:
        /* <DEDUP_REMOVED lines=33> */
.L_x_1124:
        /* <DEDUP_REMOVED lines=26> */
.L_x_1125:
        /* <DEDUP_REMOVED lines=90> */
.L_x_1127:
[----:B------:R-:W-:Y:S05]  /*13f0*/  BSYNC B0 ;  /* 0x0000000000007941 */ /* 0x000fea0003800000 */
.L_x_1126:
        /* <DEDUP_REMOVED lines=158> */
.L_x_1129:
[----:B------:R-:W-:Y:S05]  /*1de0*/  BSYNC B0 ;  /* 0x0000000000007941 */ /* 0x000fea0003800000 */
.L_x_1128:
        /* <DEDUP_REMOVED lines=20> */
.L_x_1131:
[----:B------:R-:W-:Y:S05]  /*1f30*/  BSYNC B0 ;  /* 0x0000000000007941 */ /* 0x000fea0003800000 */
.L_x_1130:
        /* <DEDUP_REMOVED lines=34> */
.L_x_1134:
[----:B------:R-:W2:Y:S04]  /*2160*/  LDG.E.STRONG.GPU R10, desc[UR14][R8.64] ;  /* 0x0000000e080a7981 */ /* 0x000ea8000c1ef900 */
[----:B--2---:R-:W-:Y:S01]  /*2170*/  CCTL.IVALL ;  /* 0x00000000ff00798f */ /* 0x004fe20002000000 */
[----:B------:R-:W-:Y:S05]  /*2180*/  YIELD ;  /* 0x0000000000007946 */ /* 0x000fea0003800000 */
[----:B------:R-:W-:-:S13]  /*2190*/  ISETP.NE.AND P0, PT, R10, R13, PT ;  /* 0x0000000d0a00720c */ /* 0x000fda0003f05270 */
[----:B------:R-:W-:Y:S05]  /*21a0*/  @P0 BRA `(.L_x_1134) ;  /* 0xfffffffc00ec0947 */ /* 0x000fea000383ffff */
.L_x_1133:
        /* <DEDUP_REMOVED lines=17> */
.L_x_1138:
        /* <DEDUP_REMOVED lines=115> */
.L_x_1137:
        /* <DEDUP_REMOVED lines=61> */
.L_x_1139:
[----:B------:R-:W-:-:S13]  /*2dc0*/  ISETP.NE.OR P0, PT, R17, RZ, P0 ;  /* 0x000000ff1100720c */ /* 0x000fda0000705670 */
[----:B------:R-:W-:Y:S05]  /*2dd0*/  @!P0 BRA `(.L_x_1135) ;  /* 0x00000000007c8947 */ /* 0x000fea0003800000 */
.L_x_1136:
        /* <DEDUP_REMOVED lines=31> */
.L_x_1135:
        /* <DEDUP_REMOVED lines=11> */
.L_x_1141:
[----:B------:R-:W-:Y:S05]  /*3080*/  BSYNC B0 ;  /* 0x0000000000007941 */ /* 0x000fea0003800000 */
.L_x_1140:
        /* <DEDUP_REMOVED lines=16> */
.L_x_1132:
        /* <DEDUP_REMOVED lines=40> */
.L_x_1142:
        /* <DEDUP_REMOVED lines=20> */
.L_x_1144:
[----:B------:R-:W-:Y:S05]  /*3550*/  BSYNC B0 ;  /* 0x0000000000007941 */ /* 0x000fea0003800000 */
.L_x_1143:
        /* <DEDUP_REMOVED lines=23> */
.L_x_1145:
        /* <DEDUP_REMOVED lines=23> */
.L_x_1147:
[----:B------:R-:W-:Y:S05]  /*3840*/  BSYNC B0 ;  /* 0x0000000000007941 */ /* 0x000fea0003800000 */
.L_x_1146:
[----:B------:R-:W-:Y:S01]  /*3850*/  ULDC UR8, c[0x0][0x10] ;  /* 0x0000040000087ab9 */ /* 0x000fe20000000800 */
[----:B------:R-:W-:Y:S02]  /*3860*/  UIADD3 UR4, UR4, 0x1, URZ ;  /* 0x0000000104047890 */ /* 0x000fe4000fffe03f */
[----:B------:R-:W-:-:S04]  /*3870*/  UIADD3 UR7, UR8, UR7, URZ ;  /* 0x0000000708077290 */ /* 0x000fc8000fffe03f */
[----:B------:R-:W-:-:S06]  /*3880*/  UISETP.GE.AND UP0, UPT, UR7, UR5, UPT ;  /* 0x000000050700728c */ /* 0x000fcc000bf06270 */
[----:B------:R-:W-:-:S13]  /*3890*/  PLOP3.LUT P0, PT, PT, PT, UP0, 0x80, 0x0 ;  /* 0x000000000000781c */ /* 0x000fda0003f0f008 */
[----:B------:R-:W-:Y:S05]  /*38a0*/  @!P0 BRA `(.L_x_1148) ;  /* 0xffffffc800988947 */ /* 0x000fea000383ffff */
.L_x_1121:
        /* <DEDUP_REMOVED lines=19> */
.L_x_1150:
[----:B------:R-:W-:Y:S05]  /*39e0*/  BSYNC B0 ;  /* 0x0000000000007941 */ /* 0x000fea0003800000 */
.L_x_1149:
        /* <DEDUP_REMOVED lines=11> */
.L_x_1152:
[----:B------:R-:W2:Y:S04]  /*3aa0*/  LDG.E.STRONG.GPU R5, desc[UR14][R2.64] ;  /* 0x0000000e02057981 */ /* 0x000ea8000c1ef900 */
[----:B--2---:R-:W-:Y:S01]  /*3ab0*/  CCTL.IVALL ;  /* 0x00000000ff00798f */ /* 0x004fe20002000000 */
[----:B------:R-:W-:Y:S05]  /*3ac0*/  YIELD ;  /* 0x0000000000007946 */ /* 0x000fea0003800000 */
[----:B------:R-:W-:-:S13]  /*3ad0*/  ISETP.NE.AND P0, PT, R5, R0, PT ;  /* 0x000000000500720c */ /* 0x000fda0003f05270 */
[----:B------:R-:W-:Y:S05]  /*3ae0*/  @P0 BRA `(.L_x_1152) ;  /* 0xfffffffc00ec0947 */ /* 0x000fea000383ffff */
.L_x_1151:
        /* <DEDUP_REMOVED lines=24> */
.L_x_1153:
        /* <DEDUP_REMOVED lines=25> */
.L_x_1154:
        /* <DEDUP_REMOVED lines=16> */
.L_x_3271:


//--------------------- .text._Z35group_norm_nhwc_bwd_one_pass_kernelI11Fp16IOFp16WLi128ELi28ELi448EEv26Group_norm_nhwc_bwd_params --------------------------
	.section	.text._Z35group_norm_nhwc_bwd_one_pass_kernelI11Fp16IOFp16WLi128ELi28ELi448EEv26Group_norm_nhwc_bwd_params,"ax",@progbits
	.align	128
        .global         _Z35group_norm_nhwc_bwd_one_pass_kernelI11Fp16IOFp16WLi128ELi28ELi448EEv26Group_norm_nhwc_bwd_params
        .type           _Z35group_norm_nhwc_bwd_one_pass_kernelI11Fp16IOFp16WLi128ELi28ELi448EEv26Group_norm_nhwc_bwd_params,@function
        .size           _Z35group_norm_nhwc_bwd_one_pass_kernelI11Fp16IOFp16WLi128ELi28ELi448EEv26Group_norm_nhwc_bwd_params,(.L_x_3272 - _Z35group_norm_nhwc_bwd_one_pass_kernelI11Fp16IOFp16WLi128ELi28ELi448EEv26Group_norm_nhwc_bwd_params)
        .other          _Z35group_norm_nhwc_bwd_one_pass_kernelI11Fp16IOFp16WLi128ELi28ELi448EEv26Group_norm_nhwc_bwd_params,@"STO_CUDA_ENTRY STV_DEFAULT"
_Z35group_norm_nhwc_bwd_one_pass_kernelI11Fp16IOFp16WLi128ELi28ELi448EEv26Group_norm_nhwc_bwd_params:
.text._Z35group_norm_nhwc_bwd_one_pass_kernelI11Fp16IOFp16WLi128ELi28ELi448EEv26Group_norm_nhwc_bwd_params:
        /* <DEDUP_REMOVED lines=59> */
.L_x_1190:
        /* <DEDUP_REMOVED lines=156> */
[----:B---3--:R-:W-:Y:S02]  /*0d70*/  HADD2.F32 R61, -RZ, R61.H0_H0 ;  /* 0x2000003dff3d7230 */ /* 0x008fe40000004100 */
[----:B----4-:R-:W-:Y:S02]  /*0d80*/  HADD2.F32 R60, -RZ, R60.H0_H0 ;  /* 0x2000003cff3c7230 */ /* 0x010fe40000004100 */
[----:B--2---:R-:W-:Y:S02]  /*0d90*/  @P0 HADD2.F32 R58, -RZ, R17.H0_H0 ;  /* 0x20000011ff3a0230 */ /* 0x004fe40000004100 */
[----:B------:R-:W-:-:S07]  /*0da0*/  @P0 HADD2.F32 R11, -RZ, R16.H0_H0 ;  /* 0x20000010ff0b0230 */ /* 0x000fce0000004100 */
.L_x_1157:
[----:B------:R-:W-:Y:S05]  /*0db0*/  BSYNC B0 ;  /* 0x0000000000007941 */ /* 0x000fea0003800000 */
.L_x_1156:
        /* <DEDUP_REMOVED lines=33> */
.L_x_1158:
        /* <DEDUP_REMOVED lines=26> */
.L_x_1159:
        /* <DEDUP_REMOVED lines=35> */
.L_x_1160:
        /* <DEDUP_REMOVED lines=31> */
.L_x_1161:
        /* <DEDUP_REMOVED lines=98> */
.L_x_1163:
[----:B------:R-:W-:Y:S05]  /*1bb0*/  BSYNC B0 ;  /* 0x0000000000007941 */ /* 0x000fea0003800000 */
.L_x_1162:
        /* <DEDUP_REMOVED lines=158> */
.L_x_1165:
[----:B------:R-:W-:Y:S05]  /*25a0*/  BSYNC B0 ;  /* 0x0000000000007941 */ /* 0x000fea0003800000 */
.L_x_1164:
        /* <DEDUP_REMOVED lines=17> */
.L_x_1167:
[----:B------:R-:W-:Y:S05]  /*26c0*/  BSYNC B0 ;  /* 0x0000000000007941 */ /* 0x000fea0003800000 */
.L_x_1166:
        /* <DEDUP_REMOVED lines=30> */
.L_x_1170:
[----:B--2---:R-:W2:Y:S04]  /*28b0*/  LDG.E.STRONG.GPU R16, desc[UR8][R14.64] ;  /* 0x000000080e107981 */ /* 0x004ea8000c1ef900 */
[----:B--2---:R-:W-:Y:S01]  /*28c0*/  CCTL.IVALL ;  /* 0x00000000ff00798f */ /* 0x004fe20002000000 */
[----:B------:R-:W-:Y:S05]  /*28d0*/  YIELD ;  /* 0x0000000000007946 */ /* 0x000fea0003800000 */
[----:B------:R-:W-:-:S13]  /*28e0*/  ISETP.NE.AND P0, PT, R16, R21, PT ;  /* 0x000000151000720c */ /* 0x000fda0003f05270 */
[----:B------:R-:W-:Y:S05]  /*28f0*/  @P0 BRA `(.L_x_1170) ;  /* 0xfffffffc00ec0947 */ /* 0x000fea000383ffff */
.L_x_1169:
        /* <DEDUP_REMOVED lines=16> */
.L_x_1174:
        /* <DEDUP_REMOVED lines=115> */
.L_x_1173:
        /* <DEDUP_REMOVED lines=61> */
.L_x_1175:
[----:B------:R-:W-:-:S13]  /*3500*/  ISETP.NE.OR P0, PT, R20, RZ, P0 ;  /* 0x000000ff1400720c */ /* 0x000fda0000705670 */
[----:B------:R-:W-:Y:S05]  /*3510*/  @!P0 BRA `(.L_x_1171) ;  /* 0x00000000007c8947 */ /* 0x000fea0003800000 */
.L_x_1172:
        /* <DEDUP_REMOVED lines=31> */
.L_x_1171:
        /* <DEDUP_REMOVED lines=11> */
.L_x_1177:
[----:B------:R-:W-:Y:S05]  /*37c0*/  BSYNC B0 ;  /* 0x0000000000007941 */ /* 0x000fea0003800000 */
.L_x_1176:
        /* <DEDUP_REMOVED lines=16> */
.L_x_1168:
        /* <DEDUP_REMOVED lines=64> */
.L_x_1178:
        /* <DEDUP_REMOVED lines=20> */
.L_x_1180:
[----:B------:R-:W-:Y:S05]  /*3e10*/  BSYNC B0 ;  /* 0x0000000000007941 */ /* 0x000fea0003800000 */
.L_x_1179:
        /* <DEDUP_REMOVED lines=23> */
.L_x_1181:
        /* <DEDUP_REMOVED lines=20> */
.L_x_1183:
[----:B------:R-:W-:Y:S05]  /*40d0*/  BSYNC B0 ;  /* 0x0000000000007941 */ /* 0x000fea0003800000 */
.L_x_1182:
        /* <DEDUP_REMOVED lines=23> */
.L_x_1184:
        /* <DEDUP_REMOVED lines=20> */
.L_x_1186:
[----:B------:R-:W-:Y:S05]  /*4390*/  BSYNC B0 ;  /* 0x0000000000007941 */ /* 0x000fea0003800000 */
.L_x_1185:
        /* <DEDUP_REMOVED lines=23> */
.L_x_1187:
        /* <DEDUP_REMOVED lines=19> */
.L_x_1189:
[----:B------:R-:W-:Y:S05]  /*4640*/  BSYNC B0 ;  /* 0x0000000000007941 */ /* 0x000fea0003800000 */
.L_x_1188:
[----:B------:R-:W-:Y:S02]  /*4650*/  IADD3 R49, R38, R49, RZ ;  /* 0x0000003126317210 */ /* 0x000fe40007ffe0ff */
[----:B------:R-:W-:Y:S02]  /*4660*/  IADD3 R48, R48, 0x1, RZ ;  /* 0x0000000130307810 */ /* 0x000fe40007ffe0ff */
[----:B------:R-:W-:-:S13]  /*4670*/  ISETP.GE.AND P0, PT, R49, UR4, PT ;  /* 0x0000000431007c0c */ /* 0x000fda000bf06270 */
[----:B------:R-:W-:Y:S05]  /*4680*/  @!P0 BRA `(.L_x_1190) ;  /* 0xffffffbc00488947 */ /* 0x000fea000383ffff */
.L_x_1155:
        /* <DEDUP_REMOVED lines=23> */
.L_x_1192:
[----:B------:R-:W-:Y:S05]  /*4800*/  BSYNC B0 ;  /* 0x0000000000007941 */ /* 0x000fea0003800000 */
.L_x_1191:
[----:B------:R-:W-:Y:S05]  /*4810*/  @P0 EXIT ;  /* 0x000000000000094d */ /* 0x000fea0003800000 */
[----:B------:R-:W-:Y:S05]  /*4820*/  @P2 BRA `(.L_x_1193) ;  /* 0x0000000000202947 */ /* 0x000fea0003800000 */
[----:B------:R-:W-:-:S05]  /*4830*/  IMAD R0, R6, R7, RZ ;  /* 0x0000000706007224 */ /* 0x000fca00078e02ff */
[----:B------:R-:W-:-:S13]  /*4840*/  ISETP.NE.AND P0, PT, R0, -0x1, PT ;  /* 0xffffffff0000780c */ /* 0x000fda0003f05270 */
[----:B------:R-:W-:Y:S05]  /*4850*/  @!P0 BRA `(.L_x_1193) ;  /* 0x0000000000148947 */ /* 0x000fea0003800000 */
.L_x_1194:
[----:B0-----:R-:W4:Y:S04]  /*4860*/  LDG.E.STRONG.GPU R5, desc[UR8][R2.64] ;  /* 0x0000000802057981 */ /* 0x001f28000c1ef900 */
[----:B----4-:R-:W-:Y:S01]  /*4870*/  CCTL.IVALL ;  /* 0x00000000ff00798f */ /* 0x010fe20002000000 */
[----:B------:R-:W-:Y:S05]  /*4880*/  YIELD ;  /* 0x0000000000007946 */ /* 0x000fea0003800000 */
[----:B------:R-:W-:-:S13]  /*4890*/  ISETP.NE.AND P0, PT, R5, R0, PT ;  /* 0x000000000500720c */ /* 0x000fda0003f05270 */
[----:B------:R-:W-:Y:S05]  /*48a0*/  @P0 BRA `(.L_x_1194) ;  /* 0xfffffffc00ec0947 */ /* 0x000fea000383ffff */
.L_x_1193:
        /* <DEDUP_REMOVED lines=24> */
.L_x_1195:
        /* <DEDUP_REMOVED lines=25> */
.L_x_1196:
        /* <DEDUP_REMOVED lines=12> */
.L_x_3272:


//--------------------- .text._Z35group_norm_nhwc_bwd_one_pass_kernelI11Fp16IOFp16WLi256ELi28ELi448EEv26Group_norm_nhwc_bwd_params --------------------------
	.section	.text._Z35group_norm_nhwc_bwd_one_pass_kernelI11Fp16IOFp16WLi256ELi28ELi448EEv26Group_norm_nhwc_bwd_params,"ax",@progbits
	.align	128
        .global         _Z35group_norm_nhwc_bwd_one_pass_kernelI11Fp16IOFp16WLi256ELi28ELi448EEv26Group_norm_nhwc_bwd_params
        .type           _Z35group_norm_nhwc_bwd_one_pass_kernelI11Fp16IOFp16WLi256ELi28ELi448EEv26Group_norm_nhwc_bwd_params,@function
        .size           _Z35group_norm_nhwc_bwd_one_pass_kernelI11Fp16IOFp16WLi256ELi28ELi448EEv26Group_norm_nhwc_bwd_params,(.L_x_3273 - _Z35group_norm_nhwc_bwd_one_pass_kernelI11Fp16IOFp16WLi256ELi28ELi448EEv26Group_norm_nhwc_bwd_params)
        .other          _Z35group_norm_nhwc_bwd_one_pass_kernelI11Fp16IOFp16WLi256ELi28ELi448EEv26Group_norm_nhwc_bwd_params,@"STO_CUDA_ENTRY STV_DEFAULT"
_Z35group_norm_nhwc_bwd_one_pass_kernelI11Fp16IOFp16WLi256ELi28ELi448EEv26Group_norm_nhwc_bwd_params:
.text._Z35group_norm_nhwc_bwd_one_pass_kernelI11Fp16IOFp16WLi256ELi28ELi448EEv26Group_norm_nhwc_bwd_params:
        /* <DEDUP_REMOVED lines=71> */
.L_x_1248:
        /* <DEDUP_REMOVED lines=240> */
.L_x_1199:
[----:B------:R-:W-:Y:S05]  /*1370*/  BSYNC B0 ;  /* 0x0000000000007941 */ /* 0x000fea0003800000 */
.L_x_1198:
        /* <DEDUP_REMOVED lines=36> */
.L_x_1200:
        /* <DEDUP_REMOVED lines=26> */
.L_x_1201:
        /* <DEDUP_REMOVED lines=41> */
.L_x_1202:
        /* <DEDUP_REMOVED lines=39> */
.L_x_1203:
        /* <DEDUP_REMOVED lines=32> */
.L_x_1204:
        /* <DEDUP_REMOVED lines=38> */
.L_x_1205:
        /* <DEDUP_REMOVED lines=36> */
.L_x_1206:
        /* <DEDUP_REMOVED lines=34> */
.L_x_1207:
        /* <DEDUP_REMOVED lines=90> */
.L_x_1209:
[----:B------:R-:W-:Y:S05]  /*2ac0*/  BSYNC B0 ;  /* 0x0000000000007941 */ /* 0x000fea0003800000 */
.L_x_1208:
        /* <DEDUP_REMOVED lines=161> */
.L_x_1211:
[----:B------:R-:W-:Y:S05]  /*34e0*/  BSYNC B0 ;  /* 0x0000000000007941 */ /* 0x000fea0003800000 */
.L_x_1210:
        /* <DEDUP_REMOVED lines=17> */
.L_x_1213:
[----:B------:R-:W-:Y:S05]  /*3600*/  BSYNC B0 ;  /* 0x0000000000007941 */ /* 0x000fea0003800000 */
.L_x_1212:
        /* <DEDUP_REMOVED lines=35> */
.L_x_1216:
[----:B------:R-:W2:Y:S04]  /*3840*/  LDG.E.STRONG.GPU R21, desc[UR8][R16.64] ;  /* 0x0000000810157981 */ /* 0x000ea8000c1ef900 */
[----:B--2---:R-:W-:Y:S01]  /*3850*/  CCTL.IVALL ;  /* 0x00000000ff00798f */ /* 0x004fe20002000000 */
[----:B------:R-:W-:Y:S05]  /*3860*/  YIELD ;  /* 0x0000000000007946 */ /* 0x000fea0003800000 */
[----:B------:R-:W-:-:S13]  /*3870*/  ISETP.NE.AND P6, PT, R21, R26, PT ;  /* 0x0000001a1500720c */ /* 0x000fda0003fc5270 */
[----:B------:R-:W-:Y:S05]  /*3880*/  @P6 BRA `(.L_x_1216) ;  /* 0xfffffffc00ec6947 */ /* 0x000fea000383ffff */
.L_x_1215:
        /* <DEDUP_REMOVED lines=23> */
.L_x_1220:
        /* <DEDUP_REMOVED lines=115> */
.L_x_1219:
        /* <DEDUP_REMOVED lines=63> */
.L_x_1221:
[----:B------:R-:W-:-:S04]  /*4520*/  LOP3.LUT P6, RZ, R57, 0x1, RZ, 0xc0, !PT ;  /* 0x0000000139ff7812 */ /* 0x000fc800078cc0ff */
[----:B------:R-:W-:-:S13]  /*4530*/  ISETP.NE.OR P6, PT, R21, RZ, P6 ;  /* 0x000000ff1500720c */ /* 0x000fda00037c5670 */
[----:B------:R-:W-:Y:S05]  /*4540*/  @!P6 BRA `(.L_x_1217) ;  /* 0x00000000007ce947 */ /* 0x000fea0003800000 */
.L_x_1218:
        /* <DEDUP_REMOVED lines=31> */
.L_x_1217:
        /* <DEDUP_REMOVED lines=10> */
.L_x_1223:
[----:B------:R-:W-:Y:S05]  /*47e0*/  BSYNC B0 ;  /* 0x0000000000007941 */ /* 0x000fea0003800000 */
.L_x_1222:
        /* <DEDUP_REMOVED lines=17> */
.L_x_1214:
        /* <DEDUP_REMOVED lines=43> */
.L_x_1224:
        /* <DEDUP_REMOVED lines=22> */
.L_x_1226:
[----:B------:R-:W-:Y:S05]  /*4d10*/  BSYNC B0 ;  /* 0x0000000000007941 */ /* 0x000fea0003800000 */
.L_x_1225:
        /* <DEDUP_REMOVED lines=28> */
.L_x_1227:
        /* <DEDUP_REMOVED lines=22> */
.L_x_1229:
[----:B------:R-:W-:Y:S05]  /*5040*/  BSYNC B0 ;  /* 0x0000000000007941 */ /* 0x000fea0003800000 */
.L_x_1228:
        /* <DEDUP_REMOVED lines=27> */
.L_x_1230:
        /* <DEDUP_REMOVED lines=22> */
.L_x_1232:
[----:B------:R-:W-:Y:S05]  /*5360*/  BSYNC B0 ;  /* 0x0000000000007941 */ /* 0x000fea0003800000 */
.L_x_1231:
        /* <DEDUP_REMOVED lines=27> */
.L_x_1233:
        /* <DEDUP_REMOVED lines=20> */
.L_x_1235:
[----:B------:R-:W-:Y:S05]  /*5660*/  BSYNC B0 ;  /* 0x0000000000007941 */ /* 0x000fea0003800000 */
.L_x_1234:
        /* <DEDUP_REMOVED lines=27> */
.L_x_1236:
        /* <DEDUP_REMOVED lines=20> */
.L_x_1238:
[----:B------:R-:W-:Y:S05]  /*5960*/  BSYNC B0 ;  /* 0x0000000000007941 */ /* 0x000fea0003800000 */
.L_x_1237:
        /* <DEDUP_REMOVED lines=27> */
.L_x_1239:
        /* <DEDUP_REMOVED lines=20> */
.L_x_1241:
[----:B------:R-:W-:Y:S05]  /*5c60*/  BSYNC B0 ;  /* 0x0000000000007941 */ /* 0x000fea0003800000 */
.L_x_1240:
        /* <DEDUP_REMOVED lines=29> */
.L_x_1242:
        /* <DEDUP_REMOVED lines=24> */
.L_x_1244:
[----:B------:R-:W-:Y:S05]  /*5fc0*/  BSYNC B0 ;  /* 0x0000000000007941 */ /* 0x000fea0003800000 */
.L_x_1243:
        /* <DEDUP_REMOVED lines=30> */
.L_x_1245:
        /* <DEDUP_REMOVED lines=19> */
.L_x_1247:
[----:B------:R-:W-:Y:S05]  /*62e0*/  BSYNC B0 ;  /* 0x0000000000007941 */ /* 0x000fea0003800000 */
.L_x_1246:
[----:B0-----:R-:W0:Y:S01]  /*62f0*/  LDC R11, c[0x0][0x10] ;  /* 0x00000400ff0b7b82 */ /* 0x001e220000000800 */
[----:B------:R-:W-:Y:S02]  /*6300*/  IADD3 R47, R47, 0x1, RZ ;  /* 0x000000012f2f7810 */ /* 0x000fe40007ffe0ff */
[----:B0-----:R-:W-:-:S04]  /*6310*/  IADD3 R54, R11, R54, RZ ;  /* 0x000000360b367210 */ /* 0x001fc80007ffe0ff */
[----:B------:R-:W-:-:S13]  /*6320*/  ISETP.GE.AND P0, PT, R54, UR4, PT ;  /* 0x0000000436007c0c */ /* 0x000fda000bf06270 */
[----:B------:R-:W-:Y:S05]  /*6330*/  @!P0 BRA `(.L_x_1248) ;  /* 0xffffffa0004c8947 */ /* 0x000fea000383ffff */
.L_x_1197:
        /* <DEDUP_REMOVED lines=19> */
.L_x_1250:
[----:B------:R-:W-:Y:S05]  /*6470*/  BSYNC B0 ;  /* 0x0000000000007941 */ /* 0x000fea0003800000 */
.L_x_1249:
        /* <DEDUP_REMOVED lines=11> */
.L_x_1252:
[----:B------:R-:W2:Y:S04]  /*6530*/  LDG.E.STRONG.GPU R5, desc[UR8][R2.64] ;  /* 0x0000000802057981 */ /* 0x000ea8000c1ef900 */
[----:B--2---:R-:W-:Y:S01]  /*6540*/  CCTL.IVALL ;  /* 0x00000000ff00798f */ /* 0x004fe20002000000 */
[----:B------:R-:W-:Y:S05]  /*6550*/  YIELD ;  /* 0x0000000000007946 */ /* 0x000fea0003800000 */
[----:B------:R-:W-:-:S13]  /*6560*/  ISETP.NE.AND P0, PT, R5, R0, PT ;  /* 0x000000000500720c */ /* 0x000fda0003f05270 */
[----:B------:R-:W-:Y:S05]  /*6570*/  @P0 BRA `(.L_x_1252) ;  /* 0xfffffffc00ec0947 */ /* 0x000fea000383ffff */
.L_x_1251:
        /* <DEDUP_REMOVED lines=24> */
.L_x_1253:
        /* <DEDUP_REMOVED lines=25> */
.L_x_1254:
        /* <DEDUP_REMOVED lines=15> */
.L_x_3273:


//--------------------- .text._Z35group_norm_nhwc_bwd_one_pass_kernelI11Fp16IOFp16WLi512ELi28ELi448EEv26Group_norm_nhwc_bwd_params --------------------------
	.section	.text._Z35group_norm_nhwc_bwd_one_pass_kernelI11Fp16IOFp16WLi512ELi28ELi448EEv26Group_norm_nhwc_bwd_params,"ax",@progbits
	.align	128
        .global         _Z35group_norm_nhwc_bwd_one_pass_kernelI11Fp16IOFp16WLi512ELi28ELi448EEv26Group_norm_nhwc_bwd_params
        .type           _Z35group_norm_nhwc_bwd_one_pass_kernelI11Fp16IOFp16WLi512ELi28ELi448EEv26Group_norm_nhwc_bwd_params,@function
        .size           _Z35group_norm_nhwc_bwd_one_pass_kernelI11Fp16IOFp16WLi512ELi28ELi448EEv26Group_norm_nhwc_bwd_params,(.L_x_3274 - _Z35group_norm_nhwc_bwd_one_pass_kernelI11Fp16IOFp16WLi512ELi28ELi448EEv26Group_norm_nhwc_bwd_params)
        .other          _Z35group_norm_nhwc_bwd_one_pass_kernelI11Fp16IOFp16WLi512ELi28ELi448EEv26Group_norm_nhwc_bwd_params,@"STO_CUDA_ENTRY STV_DEFAULT"
_Z35group_norm_nhwc_bwd_one_pass_kernelI11Fp16IOFp16WLi512ELi28ELi448EEv26Group_norm_nhwc_bwd_params:
.text._Z35group_norm_nhwc_bwd_one_pass_kernelI11Fp16IOFp16WLi512ELi28ELi448EEv26Group_norm_nhwc_bwd_params:
        /* <DEDUP_REMOVED lines=117> */
.L_x_1338:
        /* <DEDUP_REMOVED lines=410> */
[----:B0-----:R-:W-:-:S04]  /*20f0*/  IMAD.WIDE R26, R33, 0x2, R26 ;  /* 0x00000002211a7825 */ /* 0x001fc800078e021a */
[----:B--2---:R-:W-:Y:S02]  /*2100*/  @P0 HADD2.F32 R15, -RZ, R17.H0_H0 ;  /* 0x20000011ff0f0230 */ /* 0x004fe40000004100 */
[----:B------:R-:W2:Y:S01]  /*2110*/  LDG.E.U16 R17, desc[UR8][R26.64+0x2] ;  /* 0x000002081a117981 */ /* 0x000ea2000c1e1500 */
[----:B---3--:R-:W-:-:S03]  /*2120*/  @P0 HADD2.F32 R16, -RZ, R14.H0_H0 ;  /* 0x2000000eff100230 */ /* 0x008fc60000004100 */
[----:B------:R-:W3:Y:S01]  /*2130*/  LDG.E.U16 R14, desc[UR8][R26.64] ;  /* 0x000000081a0e7981 */ /* 0x000ee2000c1e1500 */
[----:B--2---:R-:W-:Y:S02]  /*2140*/  HADD2.F32 R17, -RZ, R17.H0_H0 ;  /* 0x20000011ff117230 */ /* 0x004fe40000004100 */
[----:B---3--:R-:W-:-:S07]  /*2150*/  HADD2.F32 R14, -RZ, R14.H0_H0 ;  /* 0x2000000eff0e7230 */ /* 0x008fce0000004100 */
.L_x_1257:
[----:B------:R-:W-:Y:S05]  /*2160*/  BSYNC B0 ;  /* 0x0000000000007941 */ /* 0x000fea0003800000 */
.L_x_1256:
        /* <DEDUP_REMOVED lines=36> */
.L_x_1258:
        /* <DEDUP_REMOVED lines=26> */
.L_x_1259:
        /* <DEDUP_REMOVED lines=41> */
.L_x_1260:
        /* <DEDUP_REMOVED lines=37> */
.L_x_1261:
        /* <DEDUP_REMOVED lines=37> */
.L_x_1262:
        /* <DEDUP_REMOVED lines=36> */
.L_x_1263:
        /* <DEDUP_REMOVED lines=37> */
.L_x_1264:
        /* <DEDUP_REMOVED lines=32> */
.L_x_1265:
        /* <DEDUP_REMOVED lines=38> */
.L_x_1266:
        /* <DEDUP_REMOVED lines=32> */
.L_x_1267:
        /* <DEDUP_REMOVED lines=38> */
.L_x_1268:
        /* <DEDUP_REMOVED lines=32> */
.L_x_1269:
        /* <DEDUP_REMOVED lines=38> */
.L_x_1270:
        /* <DEDUP_REMOVED lines=36> */
.L_x_1271:
        /* <DEDUP_REMOVED lines=35> */
.L_x_1272:
        /* <DEDUP_REMOVED lines=33> */
.L_x_1273:
        /* <DEDUP_REMOVED lines=105> */
.L_x_1275:
[----:B------:R-:W-:Y:S05]  /*4b40*/  BSYNC B0 ;  /* 0x0000000000007941 */ /* 0x000fea0003800000 */
.L_x_1274:
        /* <DEDUP_REMOVED lines=161> */
.L_x_1277:
[----:B------:R-:W-:Y:S05]  /*5560*/  BSYNC B0 ;  /* 0x0000000000007941 */ /* 0x000fea0003800000 */
.L_x_1276:
        /* <DEDUP_REMOVED lines=13> */
.L_x_1279:
[----:B------:R-:W-:Y:S05]  /*5640*/  BSYNC B0 ;  /* 0x0000000000007941 */ /* 0x000fea0003800000 */
.L_x_1278:
        /* <DEDUP_REMOVED lines=34> */
.L_x_1282:
[----:B------:R-:W2:Y:S04]  /*5870*/  LDG.E.STRONG.GPU R18, desc[UR8][R26.64] ;  /* 0x000000081a127981 */ /* 0x000ea8000c1ef900 */
[----:B--2---:R-:W-:Y:S01]  /*5880*/  CCTL.IVALL ;  /* 0x00000000ff00798f */ /* 0x004fe20002000000 */
[----:B------:R-:W-:Y:S05]  /*5890*/  YIELD ;  /* 0x0000000000007946 */ /* 0x000fea0003800000 */
[----:B------:R-:W-:-:S13]  /*58a0*/  ISETP.NE.AND P6, PT, R18, R35, PT ;  /* 0x000000231200720c */ /* 0x000fda0003fc5270 */
[----:B------:R-:W-:Y:S05]  /*58b0*/  @P6 BRA `(.L_x_1282) ;  /* 0xfffffffc00ec6947 */ /* 0x000fea000383ffff */
.L_x_1281:
        /* <DEDUP_REMOVED lines=22> */
.L_x_1286:
        /* <DEDUP_REMOVED lines=115> */
.L_x_1285:
        /* <DEDUP_REMOVED lines=63> */
.L_x_1287:
[----:B------:R-:W-:-:S04]  /*6540*/  LOP3.LUT P6, RZ, R7, 0x1, RZ, 0xc0, !PT ;  /* 0x0000000107ff7812 */ /* 0x000fc800078cc0ff */
[----:B------:R-:W-:-:S13]  /*6550*/  ISETP.NE.OR P6, PT, R26, RZ, P6 ;  /* 0x000000ff1a00720c */ /* 0x000fda00037c5670 */
[----:B------:R-:W-:Y:S05]  /*6560*/  @!P6 BRA `(.L_x_1283) ;  /* 0x00000000007ce947 */ /* 0x000fea0003800000 */
.L_x_1284:
        /* <DEDUP_REMOVED lines=31> */
.L_x_1283:
        /* <DEDUP_REMOVED lines=10> */
.L_x_1289:
[----:B------:R-:W-:Y:S05]  /*6800*/  BSYNC B0 ;  /* 0x0000000000007941 */ /* 0x000fea0003800000 */
.L_x_1288:
        /* <DEDUP_REMOVED lines=17> */
.L_x_1280:
        /* <DEDUP_REMOVED lines=43> */
.L_x_1290:
        /* <DEDUP_REMOVED lines=21> */
.L_x_1292:
[----:B------:R-:W-:Y:S05]  /*6d20*/  BSYNC B0 ;  /* 0x0000000000007941 */ /* 0x000fea0003800000 */
.L_x_1291:
        /* <DEDUP_REMOVED lines=28> */
.L_x_1293:
        /* <DEDUP_REMOVED lines=21> */
.L_x_1295:
[----:B------:R-:W-:Y:S05]  /*7040*/  BSYNC B0 ;  /* 0x0000000000007941 */ /* 0x000fea0003800000 */
.L_x_1294:
        /* <DEDUP_REMOVED lines=28> */
.L_x_1296:
        /* <DEDUP_REMOVED lines=21> */
.L_x_1298:
[----:B------:R-:W-:Y:S05]  /*7360*/  BSYNC B0 ;  /* 0x0000000000007941 */ /* 0x000fea0003800000 */
.L_x_1297:
        /* <DEDUP_REMOVED lines=28> */
.L_x_1299:
        /* <DEDUP_REMOVED lines=21> */
.L_x_1301:
[----:B------:R-:W-:Y:S05]  /*7680*/  BSYNC B0 ;  /* 0x0000000000007941 */ /* 0x000fea0003800000 */
.L_x_1300:
        /* <DEDUP_REMOVED lines=28> */
.L_x_1302:
        /* <DEDUP_REMOVED lines=21> */
.L_x_1304:
[----:B------:R-:W-:Y:S05]  /*79a0*/  BSYNC B0 ;  /* 0x0000000000007941 */ /* 0x000fea0003800000 */
.L_x_1303:
        /* <DEDUP_REMOVED lines=28> */
.L_x_1305:
        /* <DEDUP_REMOVED lines=21> */
.L_x_1307:
[----:B------:R-:W-:Y:S05]  /*7cc0*/  BSYNC B0 ;  /* 0x0000000000007941 */ /* 0x000fea0003800000 */
.L_x_1306:
        /* <DEDUP_REMOVED lines=28> */
.L_x_1308:
        /* <DEDUP_REMOVED lines=21> */
.L_x_1310:
[----:B------:R-:W-:Y:S05]  /*7fe0*/  BSYNC B0 ;  /* 0x0000000000007941 */ /* 0x000fea0003800000 */
.L_x_1309:
        /* <DEDUP_REMOVED lines=28> */
.L_x_1311:
        /* <DEDUP_REMOVED lines=20> */
.L_x_1313:
[----:B------:R-:W-:Y:S05]  /*82f0*/  BSYNC B0 ;  /* 0x0000000000007941 */ /* 0x000fea0003800000 */
.L_x_1312:
        /* <DEDUP_REMOVED lines=27> */
.L_x_1314:
        /* <DEDUP_REMOVED lines=20> */
.L_x_1316:
[----:B------:R-:W-:Y:S05]  /*85f0*/  BSYNC B0 ;  /* 0x0000000000007941 */ /* 0x000fea0003800000 */
.L_x_1315:
        /* <DEDUP_REMOVED lines=27> */
.L_x_1317:
        /* <DEDUP_REMOVED lines=20> */
.L_x_1319:
[----:B------:R-:W-:Y:S05]  /*88f0*/  BSYNC B0 ;  /* 0x0000000000007941 */ /* 0x000fea0003800000 */
.L_x_1318:
        /* <DEDUP_REMOVED lines=27> */
.L_x_1320:
        /* <DEDUP_REMOVED lines=20> */
.L_x_1322:
[----:B------:R-:W-:Y:S05]  /*8bf0*/  BSYNC B0 ;  /* 0x0000000000007941 */ /* 0x000fea0003800000 */
.L_x_1321:
        /* <DEDUP_REMOVED lines=27> */
.L_x_1323:
        /* <DEDUP_REMOVED lines=20> */
.L_x_1325:
[----:B------:R-:W-:Y:S05]  /*8ef0*/  BSYNC B0 ;  /* 0x0000000000007941 */ /* 0x000fea0003800000 */
.L_x_1324:
        /* <DEDUP_REMOVED lines=29> */
.L_x_1326:
        /* <DEDUP_REMOVED lines=26> */
.L_x_1328:
[----:B------:R-:W-:Y:S05]  /*9270*/  BSYNC B0 ;  /* 0x0000000000007941 */ /* 0x000fea0003800000 */
.L_x_1327:
        /* <DEDUP_REMOVED lines=27> */
.L_x_1329:
        /* <DEDUP_REMOVED lines=25> */
.L_x_1331:
[----:B------:R-:W-:Y:S05]  /*95c0*/  BSYNC B0 ;  /* 0x0000000000007941 */ /* 0x000fea0003800000 */
.L_x_1330:
        /* <DEDUP_REMOVED lines=27> */
.L_x_1332:
        /* <DEDUP_REMOVED lines=27> */
.L_x_1334:
[----:B------:R-:W-:Y:S05]  /*9930*/  BSYNC B0 ;  /* 0x0000000000007941 */ /* 0x000fea0003800000 */
.L_x_1333:
        /* <DEDUP_REMOVED lines=25> */
.L_x_1335:
        /* <DEDUP_REMOVED lines=22> */
.L_x_1337:
[----:B------:R-:W-:Y:S05]  /*9c30*/  BSYNC B0 ;  /* 0x0000000000007941 */ /* 0x000fea0003800000 */
.L_x_1336:
[----:B------:R-:W-:Y:S02]  /*9c40*/  IADD3 R6, R4, R6, RZ ;  /* 0x0000000604067210 */ /* 0x000fe40007ffe0ff */
[----:B------:R-:W-:Y:S02]  /*9c50*/  IADD3 R87, R87, 0x1, RZ ;  /* 0x0000000157577810 */ /* 0x000fe40007ffe0ff */
[----:B------:R-:W-:-:S13]  /*9c60*/  ISETP.GE.AND P0, PT, R6, UR4, PT ;  /* 0x0000000406007c0c */ /* 0x000fda000bf06270 */
[----:B------:R-:W-:Y:S05]  /*9c70*/  @!P0 BRA `(.L_x_1338) ;  /* 0xffffff6800b48947 */ /* 0x000fea000383ffff */
.L_x_1255:
        /* <DEDUP_REMOVED lines=23> */
.L_x_1340:
[----:B------:R-:W-:Y:S05]  /*9df0*/  BSYNC B0 ;  /* 0x0000000000007941 */ /* 0x000fea0003800000 */
.L_x_1339:
[----:B------:R-:W-:Y:S05]  /*9e00*/  @P0 EXIT ;  /* 0x000000000000094d */ /* 0x000fea0003800000 */
[----:B------:R-:W-:Y:S05]  /*9e10*/  @P2 BRA `(.L_x_1341) ;  /* 0x0000000000202947 */ /* 0x000fea0003800000 */
[----:B------:R-:W-:-:S05]  /*9e20*/  IMAD R0, R6, R9, RZ ;  /* 0x0000000906007224 */ /* 0x000fca00078e02ff */
[----:B------:R-:W-:-:S13]  /*9e30*/  ISETP.NE.AND P0, PT, R0, -0x1, PT ;  /* 0xffffffff0000780c */ /* 0x000fda0003f05270 */
[----:B------:R-:W-:Y:S05]  /*9e40*/  @!P0 BRA `(.L_x_1341) ;  /* 0x0000000000148947 */ /* 0x000fea0003800000 */
.L_x_1342:
[----:B0-----:R-:W2:Y:S04]  /*9e50*/  LDG.E.STRONG.GPU R3, desc[UR8][R4.64] ;  /* 0x0000000804037981 */ /* 0x001ea8000c1ef900 */
[----:B--2---:R-:W-:Y:S01]  /*9e60*/  CCTL.IVALL ;  /* 0x00000000ff00798f */ /* 0x004fe20002000000 */
[----:B------:R-:W-:Y:S05]  /*9e70*/  YIELD ;  /* 0x0000000000007946 */ /* 0x000fea0003800000 */
[----:B------:R-:W-:-:S13]  /*9e80*/  ISETP.NE.AND P0, PT, R3, R0, PT ;  /* 0x000000000300720c */ /* 0x000fda0003f05270 */
[----:B------:R-:W-:Y:S05]  /*9e90*/  @P0 BRA `(.L_x_1342) ;  /* 0xfffffffc00ec0947 */ /* 0x000fea000383ffff */
.L_x_1341:
        /* <DEDUP_REMOVED lines=24> */
.L_x_1343:
        /* <DEDUP_REMOVED lines=25> */
.L_x_1344:
        /* <DEDUP_REMOVED lines=13> */
.L_x_3274:


//--------------------- .text._Z35group_norm_nhwc_bwd_one_pass_kernelI11Fp32IOFp32WLi64ELi28ELi448EEv26Group_norm_nhwc_bwd_params --------------------------
	.section	.text._Z35group_norm_nhwc_bwd_one_pass_kernelI11Fp32IOFp32WLi64ELi28ELi448EEv26Group_norm_nhwc_bwd_params,"ax",@progbits
	.align	128
        .global         _Z35group_norm_nhwc_bwd_one_pass_kernelI11Fp32IOFp32WLi64ELi28ELi448EEv26Group_norm_nhwc_bwd_params
        .type           _Z35group_norm_nhwc_bwd_one_pass_kernelI11Fp32IOFp32WLi64ELi28ELi448EEv26Group_norm_nhwc_bwd_params,@function
        .size           _Z35group_norm_nhwc_bwd_one_pass_kernelI11Fp32IOFp32WLi64ELi28ELi448EEv26Group_norm_nhwc_bwd_params,(.L_x_3275 - _Z35group_norm_nhwc_bwd_one_pass_kernelI11Fp32IOFp32WLi64ELi28ELi448EEv26Group_norm_nhwc_bwd_params)
        .other          _Z35group_norm_nhwc_bwd_one_pass_kernelI11Fp32IOFp32WLi64ELi28ELi448EEv26Group_norm_nhwc_bwd_params,@"STO_CUDA_ENTRY STV_DEFAULT"
_Z35group_norm_nhwc_bwd_one_pass_kernelI11Fp32IOFp32WLi64ELi28ELi448EEv26Group_norm_nhwc_bwd_params:
.text._Z35group_norm_nhwc_bwd_one_pass_kernelI11Fp32IOFp32WLi64ELi28ELi448EEv26Group_norm_nhwc_bwd_params:
        /* <DEDUP_REMOVED lines=49> */
.L_x_1372:
[----:B------:R-:W-:Y:S01]  /*0310*/  ULDC.64 UR8, c[0x0][0x248] ;  /* 0x0000920000087ab9 */ /* 0x000fe20000000a00 */
[----:B01----:R-:W0:Y:S01]  /*0320*/  LDC R6, c[0x0][0x2a0] ;  /* 0x0000a800ff067b82 */ /* 0x003e220000000800 */
[----:B------:R-:W-:Y:S01]  /*0330*/  UIMAD.WIDE UR8, UR7, 0x8, UR8 ;  /* 0x00000008070878a5 */ /* 0x000fe2000f8e0208 */
[----:B------:R-:W-:Y:S01]  /*0340*/  SHF.R.S32.HI R34, RZ, 0x1f, R33 ;  /* 0x0000001fff227819 */ /* 0x000fe20000011421 */
[----:B------:R-:W-:Y:S01]  /*0350*/  ULDC.64 UR20, c[0x0][0x290] ;  /* 0x0000a40000147ab9 */ /* 0x000fe20000000a00 */
[----:B------:R-:W-:Y:S02]  /*0360*/  ISETP.LE.AND P2, PT, RZ, UR7, PT ;  /* 0x00000007ff007c0c */ /* 0x000fe4000bf43270 */
[----:B------:R-:W-:Y:S02]  /*0370*/  ISETP.GE.U32.AND P0, PT, R33, UR20, PT ;  /* 0x0000001421007c0c */ /* 0x000fe4000bf06070 */
[----:B------:R-:W-:Y:S01]  /*0380*/  MOV R14, UR8 ;  /* 0x00000008000e7c02 */ /* 0x000fe20008000f00 */
[----:B------:R-:W1:Y:S01]  /*0390*/  @P1 LDC.64 R12, c[0x0][0x288] ;  /* 0x0000a200ff0c1b82 */ /* 0x000e620000000a00 */
[----:B------:R-:W-:Y:S01]  /*03a0*/  MOV R15, UR9 ;  /* 0x00000009000f7c02 */ /* 0x000fe20008000f00 */
[----:B------:R-:W-:Y:S01]  /*03b0*/  ULDC.64 UR8, c[0x0][0x298] ;  /* 0x0000a60000087ab9 */ /* 0x000fe20000000a00 */
[----:B------:R-:W-:-:S04]  /*03c0*/  ISETP.GE.AND.EX P0, PT, R34, UR21, PT, P0 ;  /* 0x0000001522007c0c */ /* 0x000fc8000bf06300 */
[----:B------:R-:W2:Y:S01]  /*03d0*/  LDG.E.64 R14, desc[UR14][R14.64] ;  /* 0x0000000e0e0e7981 */ /* 0x000ea2000c1e1b00 */
[----:B------:R-:W-:Y:S01]  /*03e0*/  ISETP.GT.U32.OR P0, PT, R24, 0x1bf, P0 ;  /* 0x000001bf1800780c */ /* 0x000fe20000704470 */
[----:B------:R-:W3:Y:S01]  /*03f0*/  @P1 LDC.64 R8, c[0x0][0x228] ;  /* 0x00008a00ff081b82 */ /* 0x000ee20000000a00 */
[----:B0-----:R-:W-:-:S04]  /*0400*/  IABS R5, R6 ;  /* 0x0000000600057213 */ /* 0x001fc80000000000 */
[----:B------:R-:W0:Y:S07]  /*0410*/  I2F.RP R0, R5 ;  /* 0x0000000500007306 */ /* 0x000e2e0000209400 */
[----:B------:R-:W4:Y:S08]  /*0420*/  @!P0 LDC.64 R10, c[0x0][0x230] ;  /* 0x00008c00ff0a8b82 */ /* 0x000f300000000a00 */
[----:B------:R-:W4:Y:S01]  /*0430*/  @!P0 LDC.64 R18, c[0x0][0x228] ;  /* 0x00008a00ff128b82 */ /* 0x000f220000000a00 */
[----:B0-----:R-:W0:Y:S02]  /*0440*/  MUFU.RCP R0, R0 ;  /* 0x0000000000007308 */ /* 0x001e240000001000 */
[----:B0-----:R-:W-:-:S06]  /*0450*/  IADD3 R2, R0, 0xffffffe, RZ ;  /* 0x0ffffffe00027810 */ /* 0x001fcc0007ffe0ff */
[----:B------:R0:W1:Y:S02]  /*0460*/  F2I.FTZ.U32.TRUNC.NTZ R3, R2 ;  /* 0x0000000200037305 */ /* 0x000064000021f000 */
[----:B0-----:R-:W-:Y:S01]  /*0470*/  HFMA2.MMA R2, -RZ, RZ, 0, 0 ;  /* 0x00000000ff027435 */ /* 0x001fe200000001ff */
[----:B-1----:R-:W-:-:S05]  /*0480*/  IADD3 R4, RZ, -R3, RZ ;  /* 0x80000003ff047210 */ /* 0x002fca0007ffe0ff */
[----:B------:R-:W-:Y:S01]  /*0490*/  IMAD R7, R4, R5, RZ ;  /* 0x0000000504077224 */ /* 0x000fe200078e02ff */
[----:B------:R-:W-:-:S03]  /*04a0*/  IABS R4, UR7 ;  /* 0x0000000700047c13 */ /* 0x000fc60008000000 */
[----:B------:R-:W-:Y:S01]  /*04b0*/  IMAD.HI.U32 R3, R3, R7, R2 ;  /* 0x0000000703037227 */ /* 0x000fe200078e0002 */
[----:B------:R-:W-:-:S04]  /*04c0*/  LOP3.LUT R2, R6, UR7, RZ, 0x3c, !PT ;  /* 0x0000000706027c12 */ /* 0x000fc8000f8e3cff */
[----:B------:R-:W-:Y:S01]  /*04d0*/  ISETP.GE.AND P4, PT, R2, RZ, PT ;  /* 0x000000ff0200720c */ /* 0x000fe20003f86270 */
[----:B------:R-:W-:-:S05]  /*04e0*/  IMAD.HI.U32 R3, R3, R4, RZ ;  /* 0x0000000403037227 */ /* 0x000fca00078e00ff */
[----:B------:R-:W-:-:S05]  /*04f0*/  IADD3 R0, -R3, RZ, RZ ;  /* 0x000000ff03007210 */ /* 0x000fca0007ffe1ff */
        /* <DEDUP_REMOVED lines=9> */
[----:B------:R-:W-:Y:S02]  /*0590*/  LOP3.LUT R5, RZ, R6, RZ, 0x33, !PT ;  /* 0x00000006ff057212 */ /* 0x000fe400078e33ff */
[----:B------:R-:W-:Y:S01]  /*05a0*/  @!P2 IADD3 R0, -R0, RZ, RZ ;  /* 0x000000ff0000a210 */ /* 0x000fe20007ffe1ff */
[----:B------:R-:W0:Y:S01]  /*05b0*/  @!P0 LDC.64 R6, c[0x0][0x288] ;  /* 0x0000a200ff068b82 */ /* 0x000e220000000a00 */
[----:B------:R-:W-:Y:S02]  /*05c0*/  @P3 IADD3 R3, R3, 0x1, RZ ;  /* 0x0000000103033810 */ /* 0x000fe40007ffe0ff */
[----:B------:R-:W-:Y:S02]  /*05d0*/  SEL R30, R5, R0, !P5 ;  /* 0x00000000051e7207 */ /* 0x000fe40006800000 */
[----:B------:R-:W-:-:S03]  /*05e0*/  @!P4 IADD3 R3, -R3, RZ, RZ ;  /* 0x000000ff0303c210 */ /* 0x000fc60007ffe1ff */
[----:B------:R-:W-:Y:S01]  /*05f0*/  IMAD R0, R30, 0x1c, RZ ;  /* 0x0000001c1e007824 */ /* 0x000fe200078e02ff */
[----:B------:R-:W-:Y:S02]  /*0600*/  SEL R3, R5, R3, !P5 ;  /* 0x0000000305037207 */ /* 0x000fe40006800000 */
[----:B------:R-:W-:Y:S02]  /*0610*/  SHF.R.S32.HI R5, RZ, 0x1f, R32 ;  /* 0x0000001fff057819 */ /* 0x000fe40000011420 */
[----:B------:R-:W-:Y:S02]  /*0620*/  SHF.R.S32.HI R2, RZ, 0x1f, R3 ;  /* 0x0000001fff027819 */ /* 0x000fe40000011403 */
[----:B------:R-:W-:-:S03]  /*0630*/  IADD3 R22, P2, R32, R0, RZ ;  /* 0x0000000020167210 */ /* 0x000fc60007f5e0ff */
[----:B------:R-:W-:Y:S01]  /*0640*/  IMAD R2, R2, UR8, RZ ;  /* 0x0000000802027c24 */ /* 0x000fe2000f8e02ff */
[----:B------:R-:W-:Y:S02]  /*0650*/  LEA.HI.X.SX32 R23, R0, R5, 0x1, P2 ;  /* 0x0000000500177211 */ /* 0x000fe400010f0eff */
[----:B------:R-:W1:Y:S01]  /*0660*/  @P1 LDC.64 R4, c[0x0][0x230] ;  /* 0x00008c00ff041b82 */ /* 0x000e620000000a00 */
[C---:B------:R-:W-:Y:S02]  /*0670*/  IMAD R17, R3.reuse, UR9, R2 ;  /* 0x0000000903117c24 */ /* 0x040fe4000f8e0202 */
[----:B------:R-:W-:-:S04]  /*0680*/  IMAD.WIDE.U32 R22, R3, UR8, R22 ;  /* 0x0000000803167c25 */ /* 0x000fc8000f8e0016 */
[----:B------:R-:W-:Y:S01]  /*0690*/  @P1 IMAD R2, R37, R12, RZ ;  /* 0x0000000c25021224 */ /* 0x000fe200078e02ff */
[----:B------:R-:W-:Y:S01]  /*06a0*/  IADD3 R3, R23, R17, RZ ;  /* 0x0000001117037210 */ /* 0x000fe20007ffe0ff */
[----:B0-----:R-:W-:Y:S02]  /*06b0*/  @!P0 IMAD R16, R34, R6, RZ ;  /* 0x0000000622108224 */ /* 0x001fe400078e02ff */
[----:B------:R-:W-:Y:S01]  /*06c0*/  @P1 IMAD R21, R25, R13, R2 ;  /* 0x0000000d19151224 */ /* 0x000fe200078e0202 */
[-C--:B------:R-:W-:Y:S01]  /*06d0*/  @P1 MOV R2, R22.reuse ;  /* 0x0000001600021202 */ /* 0x080fe20000000f00 */
[----:B------:R-:W-:Y:S01]  /*06e0*/  @!P0 IMAD R27, R33, R7, R16 ;  /* 0x00000007211b8224 */ /* 0x000fe200078e0210 */
[----:B------:R-:W-:Y:S02]  /*06f0*/  @!P0 MOV R16, R22 ;  /* 0x0000001600108202 */ /* 0x000fe40000000f00 */
[----:B------:R-:W-:Y:S01]  /*0700*/  @!P0 MOV R17, R3 ;  /* 0x0000000300118202 */ /* 0x000fe20000000f00 */
[----:B------:R-:W-:-:S04]  /*0710*/  @P1 IMAD.WIDE.U32 R12, R25, R12, R2 ;  /* 0x0000000c190c1225 */ /* 0x000fc800078e0002 */
[----:B------:R-:W-:Y:S01]  /*0720*/  @!P0 IMAD.WIDE.U32 R6, R33, R6, R16 ;  /* 0x0000000621068225 */ /* 0x000fe200078e0010 */
[----:B------:R-:W-:Y:S02]  /*0730*/  @P1 IADD3 R13, R13, R21, RZ ;  /* 0x000000150d0d1210 */ /* 0x000fe40007ffe0ff */
[C---:B------:R-:W-:Y:S02]  /*0740*/  @P1 SHF.L.U32 R17, R12.reuse, 0x2, RZ ;  /* 0x000000020c111819 */ /* 0x040fe400000006ff */
[----:B------:R-:W-:Y:S02]  /*0750*/  @P1 SHF.L.U64.HI R12, R12, 0x2, R13 ;  /* 0x000000020c0c1819 */ /* 0x000fe4000001020d */
[----:B------:R-:W-:Y:S02]  /*0760*/  @!P0 IADD3 R13, R7, R27, RZ ;  /* 0x0000001b070d8210 */ /* 0x000fe40007ffe0ff */
[----:B------:R-:W-:Y:S02]  /*0770*/  @!P0 SHF.L.U32 R7, R6, 0x2, RZ ;  /* 0x0000000206078819 */ /* 0x000fe400000006ff */
[----:B-1----:R-:W-:-:S02]  /*0780*/  @P1 IADD3 R4, P2, R17, R4, RZ ;  /* 0x0000000411041210 */ /* 0x002fc40007f5e0ff */
[----:B---3--:R-:W-:Y:S02]  /*0790*/  @P1 IADD3 R8, P3, R17, R8, RZ ;  /* 0x0000000811081210 */ /* 0x008fe40007f7e0ff */
[----:B------:R-:W-:Y:S02]  /*07a0*/  @!P0 SHF.L.U64.HI R6, R6, 0x2, R13 ;  /* 0x0000000206068819 */ /* 0x000fe4000001020d */
[C---:B----4-:R-:W-:Y:S02]  /*07b0*/  @!P0 IADD3 R10, P4, R7.reuse, R10, RZ ;  /* 0x0000000a070a8210 */ /* 0x050fe40007f9e0ff */
[----:B------:R-:W-:Y:S02]  /*07c0*/  @!P0 IADD3 R18, P5, R7, R18, RZ ;  /* 0x0000001207128210 */ /* 0x000fe40007fbe0ff */
[C---:B------:R-:W-:Y:S02]  /*07d0*/  @P1 IADD3.X R5, R12.reuse, R5, RZ, P2, !PT ;  /* 0x000000050c051210 */ /* 0x040fe400017fe4ff */
[----:B------:R-:W-:-:S02]  /*07e0*/  @P1 IADD3.X R9, R12, R9, RZ, P3, !PT ;  /* 0x000000090c091210 */ /* 0x000fc40001ffe4ff */
[----:B------:R-:W-:Y:S02]  /*07f0*/  CS2R R12, SRZ ;  /* 0x00000000000c7805 */ /* 0x000fe4000001ff00 */
[C---:B------:R-:W-:Y:S02]  /*0800*/  @!P0 IADD3.X R11, R6.reuse, R11, RZ, P4, !PT ;  /* 0x0000000b060b8210 */ /* 0x040fe400027fe4ff */
[----:B------:R-:W-:Y:S02]  /*0810*/  @!P0 IADD3.X R19, R6, R19, RZ, P5, !PT ;  /* 0x0000001306138210 */ /* 0x000fe40002ffe4ff */
[----:B------:R-:W-:Y:S01]  /*0820*/  CS2R R6, SRZ ;  /* 0x0000000000067805 */ /* 0x000fe2000001ff00 */
[----:B------:R0:W5:Y:S05]  /*0830*/  @!P0 LDG.E.64 R12, desc[UR14][R10.64] ;  /* 0x0000000e0a0c8981 */ /* 0x00016a000c1e1b00 */
[----:B------:R-:W5:Y:S01]  /*0840*/  @!P0 LDG.E.64 R6, desc[UR14][R18.64] ;  /* 0x0000000e12068981 */ /* 0x000f62000c1e1b00 */
[----:B------:R-:W-:Y:S01]  /*0850*/  CS2R R16, SRZ ;  /* 0x0000000000107805 */ /* 0x000fe2000001ff00 */
[----:B------:R-:W-:-:S05]  /*0860*/  UMOV UR13, 0x3f800000 ;  /* 0x3f800000000d7882 */ /* 0x000fca0000000000 */
[----:B------:R1:W5:Y:S01]  /*0870*/  @P1 LDG.E.64 R16, desc[UR14][R4.64] ;  /* 0x0000000e04101981 */ /* 0x000362000c1e1b00 */
[----:B------:R-:W-:Y:S01]  /*0880*/  BSSY B0, `(.L_x_1346) ;  /* 0x000001b000007945 */ /* 0x000fe20003800000 */
[----:B------:R-:W-:Y:S02]  /*0890*/  ISETP.NE.AND P2, PT, RZ, UR18, PT ;  /* 0x00000012ff007c0c */ /* 0x000fe4000bf45270 */
[----:B0-----:R-:W-:Y:S02]  /*08a0*/  CS2R R10, SRZ ;  /* 0x00000000000a7805 */ /* 0x001fe4000001ff00 */
[----:B-1----:R-:W-:-:S06]  /*08b0*/  CS2R R4, SRZ ;  /* 0x0000000000047805 */ /* 0x002fcc000001ff00 */
[----:B------:R0:W5:Y:S01]  /*08c0*/  @P1 LDG.E.64 R4, desc[UR14][R8.64] ;  /* 0x0000000e08041981 */ /* 0x000162000c1e1b00 */
[----:B--2---:R-:W-:-:S05]  /*08d0*/  FFMA.FTZ R15, -R14, R14, R15 ;  /* 0x0000000e0e0f7223 */ /* 0x004fca000001010f */
[----:B------:R-:W-:-:S13]  /*08e0*/  FSETP.GTU.FTZ.AND P0, PT, R15, RZ, PT ;  /* 0x000000ff0f00720b */ /* 0x000fda0003f1c000 */
[----:B------:R-:W-:Y:S01]  /*08f0*/  VOTEU.ANY UP0, P0 ;  /* 0x00000000003f7886 */ /* 0x000fe20000000100 */
[----:B------:R-:W-:-:S04]  /*0900*/  PLOP3.LUT P0, PT, PT, PT, UP0, 0x80, 0x0 ;  /* 0x000000000000781c */ /* 0x000fc80003f0f008 */
[----:B------:R-:W-:-:S09]  /*0910*/  @UP0 ULDC UR8, c[0x0][0x250] ;  /* 0x0000940000080ab9 */ /* 0x000fd20000000800 */
[----:B------:R-:W-:-:S06]  /*0920*/  @P0 FADD.FTZ R15, R15, UR8 ;  /* 0x000000080f0f0e21 */ /* 0x000fcc0008010000 */
[----:B------:R-:W1:Y:S01]  /*0930*/  @P0 MUFU.RSQ R15, R15 ;  /* 0x0000000f000f0308 */ /* 0x000e620000001400 */
[----:B0-----:R-:W-:Y:S02]  /*0940*/  CS2R R8, SRZ ;  /* 0x0000000000087805 */ /* 0x001fe4000001ff00 */
[----:B-1----:R-:W-:Y:S02]  /*0950*/  @P0 R2UR UR8, R15 ;  /* 0x000000000f0802ca */ /* 0x002fe400000e0000 */
        /* <DEDUP_REMOVED lines=13> */
.L_x_1347:
[----:B------:R-:W-:Y:S05]  /*0a30*/  BSYNC B0 ;  /* 0x0000000000007941 */ /* 0x000fea0003800000 */
.L_x_1346:
[C---:B-----5:R-:W-:Y:S01]  /*0a40*/  FADD.FTZ R16, -R14.reuse, R16 ;  /* 0x000000100e107221 */ /* 0x060fe20000010100 */
[----:B------:R-:W-:Y:S01]  /*0a50*/  FADD.FTZ R17, -R14, R17 ;  /* 0x000000110e117221 */ /* 0x000fe20000010100 */
[----:B------:R-:W-:Y:S02]  /*0a60*/  MOV R15, R4 ;  /* 0x00000004000f7202 */ /* 0x000fe40000000f00 */
[----:B------:R-:W-:Y:S01]  /*0a70*/  MOV R0, R5 ;  /* 0x0000000500007202 */ /* 0x000fe20000000f00 */
[----:B------:R-:W-:Y:S01]  /*0a80*/  FMUL.FTZ R27, R16, UR13 ;  /* 0x0000000d101b7c20 */ /* 0x000fe20008410000 */
[----:B------:R-:W-:Y:S01]  /*0a90*/  FMUL.FTZ R26, R17, UR13 ;  /* 0x0000000d111a7c20 */ /* 0x000fe20008410000 */
[----:B------:R-:W-:Y:S06]  /*0aa0*/  @!P2 BRA `(.L_x_1348) ;  /* 0x000000000048a947 */ /* 0x000fec0003800000 */
        /* <DEDUP_REMOVED lines=13> */
[----:B-1----:R-:W-:-:S03]  /*0b80*/  FADD.FTZ R29, -R20, 1 ;  /* 0x3f800000141d7421 */ /* 0x002fc60000010100 */
[----:B------:R-:W-:Y:S01]  /*0b90*/  FMUL.FTZ R15, R21, R28 ;  /* 0x0000001c150f7220 */ /* 0x000fe20000410000 */
[----:B------:R-:W-:Y:S01]  /*0ba0*/  FFMA.FTZ R29, R0, R29, 1 ;  /* 0x3f800000001d7423 */ /* 0x000fe2000001001d */
[----:B------:R-:W-:-:S04]  /*0bb0*/  FMUL.FTZ R0, R5, R20 ;  /* 0x0000001405007220 */ /* 0x000fc80000410000 */
[----:B------:R-:W-:-:S07]  /*0bc0*/  FMUL.FTZ R0, R0, R29 ;  /* 0x0000001d00007220 */ /* 0x000fce0000410000 */
.L_x_1348:
[----:B------:R-:W-:Y:S01]  /*0bd0*/  FMUL.FTZ R16, R15, R8 ;  /* 0x000000080f107220 */ /* 0x000fe20000410000 */
[----:B0-----:R-:W-:Y:S01]  /*0be0*/  FMUL.FTZ R18, R0, R9 ;  /* 0x0000000900127220 */ /* 0x001fe20000410000 */
[C---:B------:R-:W-:Y:S01]  /*0bf0*/  FADD.FTZ R29, -R14.reuse, R12 ;  /* 0x0000000c0e1d7221 */ /* 0x040fe20000010100 */
[----:B------:R-:W-:Y:S01]  /*0c00*/  FADD.FTZ R28, -R14, R13 ;  /* 0x0000000d0e1c7221 */ /* 0x000fe20000010100 */
[----:B------:R-:W-:Y:S01]  /*0c10*/  FFMA.FTZ R17, R27, R16, RZ ;  /* 0x000000101b117223 */ /* 0x000fe200000100ff */
[----:B------:R-:W-:Y:S01]  /*0c20*/  FADD.FTZ R19, RZ, R16 ;  /* 0x00000010ff137221 */ /* 0x000fe20000010000 */
[----:B------:R-:W-:Y:S01]  /*0c30*/  MOV R13, R6 ;  /* 0x00000006000d7202 */ /* 0x000fe20000000f00 */
[----:B------:R-:W-:Y:S01]  /*0c40*/  FMUL.FTZ R29, R29, UR13 ;  /* 0x0000000d1d1d7c20 */ /* 0x000fe20008410000 */
[----:B------:R-:W-:Y:S01]  /*0c50*/  FFMA.FTZ R12, R26, R18, R17 ;  /* 0x000000121a0c7223 */ /* 0x000fe20000010011 */
[----:B------:R-:W-:Y:S01]  /*0c60*/  FADD.FTZ R14, R18, R19 ;  /* 0x00000013120e7221 */ /* 0x000fe20000010000 */
[----:B------:R-:W-:Y:S01]  /*0c70*/  MOV R16, R7 ;  /* 0x0000000700107202 */ /* 0x000fe20000000f00 */
        /* <DEDUP_REMOVED lines=12> */
[----:B0-----:R-:W-:-:S04]  /*0d40*/  FADD.FTZ R21, -R17, 1 ;  /* 0x3f80000011157421 */ /* 0x001fc80000010100 */
[----:B------:R-:W-:Y:S01]  /*0d50*/  FFMA.FTZ R16, R16, R21, 1 ;  /* 0x3f80000010107423 */ /* 0x000fe20000010015 */
[----:B-1----:R-:W-:Y:S01]  /*0d60*/  FADD.FTZ R21, -R18, 1 ;  /* 0x3f80000012157421 */ /* 0x002fe20000010100 */
[----:B------:R-:W-:-:S03]  /*0d70*/  FMUL.FTZ R19, R7, R18 ;  /* 0x0000001207137220 */ /* 0x000fc60000410000 */
[----:B------:R-:W-:Y:S01]  /*0d80*/  FFMA.FTZ R21, R13, R21, 1 ;  /* 0x3f8000000d157423 */ /* 0x000fe20000010015 */
[----:B------:R-:W-:-:S04]  /*0d90*/  FMUL.FTZ R13, R6, R17 ;  /* 0x00000011060d7220 */ /* 0x000fc80000410000 */
[----:B------:R-:W-:Y:S01]  /*0da0*/  FMUL.FTZ R13, R13, R16 ;  /* 0x000000100d0d7220 */ /* 0x000fe20000410000 */
[----:B------:R-:W-:-:S07]  /*0db0*/  FMUL.FTZ R16, R19, R21 ;  /* 0x0000001513107220 */ /* 0x000fce0000410000 */
.L_x_1349:
        /* <DEDUP_REMOVED lines=11> */
[----:B------:R-:W-:Y:S01]  /*0e70*/  FADD.FTZ R14, RZ, R15 ;  /* 0x0000000fff0e7221 */ /* 0x000fe20000010000 */
[----:B------:R-:W-:Y:S01]  /*0e80*/  ISETP.NE.AND P3, PT, R24, RZ, PT ;  /* 0x000000ff1800720c */ /* 0x000fe20003f65270 */
[----:B------:R-:W1:Y:S01]  /*0e90*/  SHFL.DOWN PT, R17, R20, 0x1, 0x1f ;  /* 0x08201f0014117f89 */ /* 0x000e6200000e0000 */
[----:B------:R-:W-:Y:S01]  /*0ea0*/  BSSY B0, `(.L_x_1350) ;  /* 0x0000048000007945 */ /* 0x000fe20003800000 */
[----:B------:R-:W-:-:S02]  /*0eb0*/  FADD.FTZ R14, R14, R13 ;  /* 0x0000000d0e0e7221 */ /* 0x000fc40000010000 */
[----:B------:R-:W2:Y:S01]  /*0ec0*/  SHFL.DOWN PT, R12, R21, 0x1, 0x1f ;  /* 0x08201f00150c7f89 */ /* 0x000ea200000e0000 */
[----:B0-----:R-:W-:Y:S01]  /*0ed0*/  ULEA UR8, UR17, UR8, 0x18 ;  /* 0x0000000811087291 */ /* 0x001fe2000f8ec03f */
        /* <DEDUP_REMOVED lines=18> */
[----:B------:R-:W-:Y:S01]  /*1000*/  ISETP.GT.AND P0, PT, R36, 0xf, PT ;  /* 0x0000000f2400780c */ /* 0x000fe20003f04270 */
[----:B------:R-:W-:Y:S01]  /*1010*/  FFMA.FTZ R12, R27, R15, RZ ;  /* 0x0000000f1b0c7223 */ /* 0x000fe200000100ff */
[----:B------:R-:W-:Y:S01]  /*1020*/  FADD.FTZ R15, RZ, R0 ;  /* 0x00000000ff0f7221 */ /* 0x000fe20000010000 */
[----:B------:R-:W1:Y:S02]  /*1030*/  SHFL.DOWN PT, R18, R21, 0x10, 0x1f ;  /* 0x0a001f0015127f89 */ /* 0x000e6400000e0000 */
[----:B------:R-:W-:Y:S01]  /*1040*/  FFMA.FTZ R12, R29, R13, R12 ;  /* 0x0000000d1d0c7223 */ /* 0x000fe2000001000c */
[----:B------:R-:W-:Y:S01]  /*1050*/  FFMA.FTZ R13, R26, R0, RZ ;  /* 0x000000001a0d7223 */ /* 0x000fe200000100ff */
[----:B------:R-:W-:Y:S01]  /*1060*/  FADD.FTZ R15, R15, R16 ;  /* 0x000000100f0f7221 */ /* 0x000fe20000010000 */
[----:B------:R-:W-:Y:S02]  /*1070*/  LEA R0, R24, UR8, 0x4 ;  /* 0x0000000818007c11 */ /* 0x000fe4000f8e20ff */
[----:B------:R-:W-:-:S05]  /*1080*/  FFMA.FTZ R13, R28, R16, R13 ;  /* 0x000000101c0d7223 */ /* 0x000fca000001000d */
[----:B------:R2:W-:Y:S01]  /*1090*/  STS.128 [R0], R12 ;  /* 0x0000000c00007388 */ /* 0x0005e20000000c00 */
[----:B0-----:R-:W-:Y:S01]  /*10a0*/  @!P0 FADD.FTZ R20, R20, R17 ;  /* 0x0000001114148221 */ /* 0x001fe20000010000 */
[----:B-1----:R-:W-:Y:S01]  /*10b0*/  @!P0 FADD.FTZ R21, R21, R18 ;  /* 0x0000001215158221 */ /* 0x002fe20000010000 */
[----:B------:R-:W-:-:S04]  /*10c0*/  ISETP.GT.U32.AND P0, PT, R24, 0xd, PT ;  /* 0x0000000d1800780c */ /* 0x000fc80003f04070 */
[----:B------:R2:W-:Y:S01]  /*10d0*/  @!P4 STS.64 [R35+0x10], R20 ;  /* 0x000010142300c388 */ /* 0x0005e20000000a00 */
[----:B------:R-:W-:Y:S06]  /*10e0*/  BAR.SYNC.DEFER_BLOCKING 0x0 ;  /* 0x0000000000007b1d */ /* 0x000fec0000010000 */
[----:B------:R-:W-:Y:S05]  /*10f0*/  @P3 BRA `(.L_x_1351) ;  /* 0x0000000000883947 */ /* 0x000fea0003800000 */
[----:B------:R-:W-:-:S09]  /*1100*/  ULEA UR8, UR17, UR9, 0x18 ;  /* 0x0000000911087291 */ /* 0x000fd2000f8ec03f */
[----:B------:R-:W0:Y:S02]  /*1110*/  LDS.64 R16, [UR8+0x18] ;  /* 0x00001808ff107984 */ /* 0x000e240008000a00 */
[----:B0-----:R-:W-:Y:S01]  /*1120*/  FADD.FTZ R31, R20, R16 ;  /* 0x00000010141f7221 */ /* 0x001fe20000010000 */
[----:B--2---:R-:W-:Y:S02]  /*1130*/  FADD.FTZ R20, R21, R17 ;  /* 0x0000001115147221 */ /* 0x004fe40000010000 */
[----:B------:R-:W0:Y:S02]  /*1140*/  LDS.128 R16, [UR8+0x20] ;  /* 0x00002008ff107984 */ /* 0x000e240008000c00 */
[----:B0-----:R-:W-:Y:S01]  /*1150*/  FADD.FTZ R21, R31, R16 ;  /* 0x000000101f157221 */ /* 0x001fe20000010000 */
[----:B------:R-:W-:-:S03]  /*1160*/  FADD.FTZ R20, R20, R17 ;  /* 0x0000001114147221 */ /* 0x000fc60000010000 */
[----:B------:R-:W-:Y:S01]  /*1170*/  FADD.FTZ R21, R21, R18 ;  /* 0x0000001215157221 */ /* 0x000fe20000010000 */
[----:B------:R-:W-:Y:S02]  /*1180*/  FADD.FTZ R20, R20, R19 ;  /* 0x0000001314147221 */ /* 0x000fe40000010000 */
        /* <DEDUP_REMOVED lines=24> */
[----:B------:R-:W-:-:S07]  /*1310*/  FADD.FTZ R21, R16, R19 ;  /* 0x0000001310157221 */ /* 0x000fce0000010000 */
.L_x_1351:
[----:B------:R-:W-:Y:S05]  /*1320*/  BSYNC B0 ;  /* 0x0000000000007941 */ /* 0x000fea0003800000 */
.L_x_1350:
[----:B------:R-:W-:Y:S06]  /*1330*/  BAR.SYNC.DEFER_BLOCKING 0x0 ;  /* 0x0000000000007b1d */ /* 0x000fec0000010000 */
[----:B------:R-:W-:Y:S04]  /*1340*/  BSSY B0, `(.L_x_1352) ;  /* 0x000009d000007945 */ /* 0x000fe80003800000 */
[----:B------:R-:W-:Y:S05]  /*1350*/  @P0 BRA `(.L_x_1353) ;  /* 0x00000008006c0947 */ /* 0x000fea0003800000 */
[----:B------:R-:W0:Y:S02]  /*1360*/  LDS.128 R16, [R0+0xe0] ;  /* 0x0000e00000107984 */ /* 0x000e240000000c00 */
[----:B0-----:R-:W-:Y:S01]  /*1370*/  FADD.FTZ R16, R12, R16 ;  /* 0x000000100c107221 */ /* 0x001fe20000010000 */
[----:B------:R-:W-:Y:S01]  /*1380*/  FADD.FTZ R17, R13, R17 ;  /* 0x000000110d117221 */ /* 0x000fe20000010000 */
[----:B------:R-:W-:Y:S01]  /*1390*/  FADD.FTZ R18, R14, R18 ;  /* 0x000000120e127221 */ /* 0x000fe20000010000 */
[----:B------:R-:W-:Y:S02]  /*13a0*/  FADD.FTZ R19, R15, R19 ;  /* 0x000000130f137221 */ /* 0x000fe40000010000 */
[----:B--2---:R-:W0:Y:S02]  /*13b0*/  LDS.128 R12, [R0+0x1c0] ;  /* 0x0001c000000c7984 */ /* 0x004e240000000c00 */
[----:B0-----:R-:W-:Y:S01]  /*13c0*/  FADD.FTZ R16, R16, R12 ;  /* 0x0000000c10107221 */ /* 0x001fe20000010000 */
[----:B------:R-:W-:Y:S01]  /*13d0*/  FADD.FTZ R17, R17, R13 ;  /* 0x0000000d11117221 */ /* 0x000fe20000010000 */
[----:B------:R-:W-:Y:S01]  /*13e0*/  FADD.FTZ R18, R18, R14 ;  /* 0x0000000e12127221 */ /* 0x000fe20000010000 */
[----:B------:R-:W-:-:S02]  /*13f0*/  FADD.FTZ R19, R19, R15 ;  /* 0x0000000f13137221 */ /* 0x000fc40000010000 */
[----:B------:R-:W0:Y:S02]  /*1400*/  LDS.128 R12, [R0+0x2a0] ;  /* 0x0002a000000c7984 */ /* 0x000e240000000c00 */
[----:B0-----:R-:W-:Y:S01]  /*1410*/  FADD.FTZ R16, R16, R12 ;  /* 0x0000000c10107221 */ /* 0x001fe20000010000 */
[----:B------:R-:W-:Y:S01]  /*1420*/  FADD.FTZ R17, R17, R13 ;  /* 0x0000000d11117221 */ /* 0x000fe20000010000 */
[----:B------:R-:W-:Y:S01]  /*1430*/  FADD.FTZ R18, R18, R14 ;  /* 0x0000000e12127221 */ /* 0x000fe20000010000 */
[----:B------:R-:W-:Y:S02]  /*1440*/  FADD.FTZ R19, R19, R15 ;  /* 0x0000000f13137221 */ /* 0x000fe40000010000 */
[----:B------:R-:W0:Y:S02]  /*1450*/  LDS.128 R12, [R0+0x380] ;  /* 0x00038000000c7984 */ /* 0x000e240000000c00 */
        /* <DEDUP_REMOVED lines=138> */
[----:B------:R-:W-:-:S07]  /*1d00*/  FADD.FTZ R15, R19, R15 ;  /* 0x0000000f130f7221 */ /* 0x000fce0000010000 */
.L_x_1353:
[----:B------:R-:W-:Y:S05]  /*1d10*/  BSYNC B0 ;  /* 0x0000000000007941 */ /* 0x000fea0003800000 */
.L_x_1352:
[----:B------:R-:W0:Y:S01]  /*1d20*/  LDC.64 R16, c[0x0][0x268] ;  /* 0x00009a00ff107b82 */ /* 0x000e220000000a00 */
[----:B------:R-:W-:Y:S01]  /*1d30*/  IMAD R19, R30, 0xe, R24 ;  /* 0x0000000e1e137824 */ /* 0x000fe200078e0218 */
[----:B------:R-:W-:Y:S03]  /*1d40*/  BSSY B0, `(.L_x_1354) ;  /* 0x0000010000007945 */ /* 0x000fe60003800000 */
[----:B0-----:R-:W-:Y:S01]  /*1d50*/  IMAD.WIDE R16, R19, 0x4, R16 ;  /* 0x0000000413107825 */ /* 0x001fe200078e0210 */
[----:B------:R-:W-:Y:S06]  /*1d60*/  @P0 BRA `(.L_x_1355) ;  /* 0x0000000000340947 */ /* 0x000fec0003800000 */
[----:B------:R-:W0:Y:S01]  /*1d70*/  LDC.64 R18, c[0x0][0x288] ;  /* 0x0000a200ff127b82 */ /* 0x000e220000000a00 */
[----:B------:R-:W-:Y:S01]  /*1d80*/  MOV R31, UR6 ;  /* 0x00000006001f7c02 */ /* 0x000fe20008000f00 */
[----:B------:R1:W-:Y:S03]  /*1d90*/  REDG.E.ADD.F32.FTZ.RN.STRONG.GPU desc[UR14][R16.64], R12 ;  /* 0x0000000c100079a6 */ /* 0x0003e6000c10f38e */
[----:B------:R-:W-:-:S04]  /*1da0*/  LEA R30, P0, R31, R16, 0x2 ;  /* 0x000000101f1e7211 */ /* 0x000fc800078010ff */
[----:B------:R-:W-:Y:S02]  /*1db0*/  IADD3.X R31, R17, UR11, RZ, P0, !PT ;  /* 0x0000000b111f7c10 */ /* 0x000fe400087fe4ff */
[----:B--2---:R-:W-:-:S03]  /*1dc0*/  MOV R0, UR12 ;  /* 0x0000000c00007c02 */ /* 0x004fc60008000f00 */
[----:B------:R0:W-:Y:S01]  /*1dd0*/  REDG.E.ADD.F32.FTZ.RN.STRONG.GPU desc[UR14][R30.64], R13 ;  /* 0x0000000d1e0079a6 */ /* 0x0001e2000c10f38e */
[-C--:B-1----:R-:W-:Y:S02]  /*1de0*/  LEA R12, P4, R0, R16.reuse, 0x2 ;  /* 0x00000010000c7211 */ /* 0x082fe400078810ff */
[C---:B0-----:R-:W-:Y:S02]  /*1df0*/  LEA R30, P0, R18.reuse, R16, 0x2 ;  /* 0x00000010121e7211 */ /* 0x041fe400078010ff */
[----:B------:R-:W-:Y:S02]  /*1e00*/  IADD3.X R13, R17, UR10, RZ, P4, !PT ;  /* 0x0000000a110d7c10 */ /* 0x000fe4000a7fe4ff */
[----:B------:R-:W-:-:S05]  /*1e10*/  LEA.HI.X R31, R18, R17, R19, 0x2, P0 ;  /* 0x00000011121f7211 */ /* 0x000fca00000f1413 */
[----:B------:R0:W-:Y:S04]  /*1e20*/  REDG.E.ADD.F32.FTZ.RN.STRONG.GPU desc[UR14][R30.64], R14 ;  /* 0x0000000e1e0079a6 */ /* 0x0001e8000c10f38e */
[----:B------:R0:W-:Y:S02]  /*1e30*/  REDG.E.ADD.F32.FTZ.RN.STRONG.GPU desc[UR14][R12.64], R15 ;  /* 0x0000000f0c0079a6 */ /* 0x0001e4000c10f38e */
.L_x_1355:
[----:B------:R-:W-:Y:S05]  /*1e40*/  BSYNC B0 ;  /* 0x0000000000007941 */ /* 0x000fea0003800000 */
.L_x_1354:
[----:B--2---:R-:W1:Y:S02]  /*1e50*/  LDC R0, c[0x0][0xc] ;  /* 0x00000300ff007b82 */ /* 0x004e640000000800 */
[----:B-1----:R-:W-:-:S13]  /*1e60*/  ISETP.GE.U32.AND P0, PT, R0, 0x2, PT ;  /* 0x000000020000780c */ /* 0x002fda0003f06070 */
[----:B------:R-:W-:Y:S05]  /*1e70*/  @!P0 BRA `(.L_x_1356) ;  /* 0x0000001000908947 */ /* 0x000fea0003800000 */
        /* <DEDUP_REMOVED lines=33> */
.L_x_1358:
[----:B------:R-:W2:Y:S04]  /*2090*/  LDG.E.STRONG.GPU R18, desc[UR14][R14.64] ;  /* 0x0000000e0e127981 */ /* 0x000ea8000c1ef900 */
[----:B--2---:R-:W-:Y:S01]  /*20a0*/  CCTL.IVALL ;  /* 0x00000000ff00798f */ /* 0x004fe20002000000 */
[----:B------:R-:W-:Y:S05]  /*20b0*/  YIELD ;  /* 0x0000000000007946 */ /* 0x000fea0003800000 */
[----:B------:R-:W-:-:S13]  /*20c0*/  ISETP.NE.AND P0, PT, R18, R31, PT ;  /* 0x0000001f1200720c */ /* 0x000fda0003f05270 */
[----:B------:R-:W-:Y:S05]  /*20d0*/  @P0 BRA `(.L_x_1358) ;  /* 0xfffffffc00ec0947 */ /* 0x000fea000383ffff */
.L_x_1357:
        /* <DEDUP_REMOVED lines=8> */
[----:B------:R-:W-:-:S04]  /*2160*/  LOP3.LUT R15, R0, 0x3, RZ, 0xc0, !PT ;  /* 0x00000003000f7812 */ /* 0x000fc800078ec0ff */
[----:B------:R-:W-:Y:S02]  /*2170*/  IADD3 R14, -R15, R0, RZ ;  /* 0x000000000f0e7210 */ /* 0x000fe40007ffe1ff */
[----:B------:R-:W-:Y:S02]  /*2180*/  MOV R15, RZ ;  /* 0x000000ff000f7202 */ /* 0x000fe40000000f00 */
[----:B------:R-:W-:-:S13]  /*2190*/  ISETP.GT.AND P0, PT, R14, RZ, PT ;  /* 0x000000ff0e00720c */ /* 0x000fda0003f04270 */
[----:B------:R-:W-:Y:S05]  /*21a0*/  @!P0 BRA `(.L_x_1360) ;  /* 0x0000000800d88947 */ /* 0x000fea0003800000 */
[----:B------:R-:W-:Y:S02]  /*21b0*/  ISETP.GT.AND P4, PT, R14, 0xc, PT ;  /* 0x0000000c0e00780c */ /* 0x000fe40003f84270 */
[----:B------:R-:W-:-:S11]  /*21c0*/  PLOP3.LUT P0, PT, PT, PT, PT, 0x80, 0x0 ;  /* 0x000000000000781c */ /* 0x000fd60003f0f070 */
[----:B------:R-:W-:Y:S05]  /*21d0*/  @!P4 BRA `(.L_x_1361) ;  /* 0x0000000400d0c947 */ /* 0x000fea0003800000 */
[----:B------:R-:W-:-:S13]  /*21e0*/  PLOP3.LUT P0, PT, PT, PT, PT, 0x8, 0x0 ;  /* 0x000000000000781c */ /* 0x000fda0003f0e170 */
.L_x_1362:
        /* <DEDUP_REMOVED lines=115> */
.L_x_1361:
        /* <DEDUP_REMOVED lines=61> */
.L_x_1363:
[----:B------:R-:W-:-:S13]  /*2cf0*/  ISETP.NE.OR P0, PT, R14, RZ, P0 ;  /* 0x000000ff0e00720c */ /* 0x000fda0000705670 */
[----:B------:R-:W-:Y:S05]  /*2d00*/  @!P0 BRA `(.L_x_1359) ;  /* 0x00000000007c8947 */ /* 0x000fea0003800000 */
.L_x_1360:
        /* <DEDUP_REMOVED lines=31> */
.L_x_1359:
        /* <DEDUP_REMOVED lines=11> */
.L_x_1365:
[----:B------:R-:W-:Y:S05]  /*2fb0*/  BSYNC B0 ;  /* 0x0000000000007941 */ /* 0x000fea0003800000 */
.L_x_1364:
        /* <DEDUP_REMOVED lines=16> */
.L_x_1356:
[----:B------:R-:W1:Y:S01]  /*30c0*/  S2UR UR9, SR_CgaCtaId ;  /* 0x00000000000979c3 */ /* 0x000e620000008800 */
[----:B------:R-:W-:Y:S02]  /*30d0*/  UMOV UR8, 0x400 ;  /* 0x0000040000087882 */ /* 0x000fe40000000000 */
[----:B-1----:R-:W-:-:S09]  /*30e0*/  ULEA UR8, UR9, UR8, 0x18 ;  /* 0x0000000809087291 */ /* 0x002fd2000f8ec03f */
[----:B------:R-:W-:Y:S01]  /*30f0*/  @!P3 STS.64 [UR8+0x88], R20 ;  /* 0x00008814ff00b988 */ /* 0x000fe20008000a08 */
[----:B------:R-:W-:Y:S06]  /*3100*/  BAR.SYNC.DEFER_BLOCKING 0x0 ;  /* 0x0000000000007b1d */ /* 0x000fec0000010000 */
[----:B0-----:R-:W0:Y:S01]  /*3110*/  LDS.64 R12, [UR8+0x88] ;  /* 0x00008808ff0c7984 */ /* 0x001e220008000a00 */
        /* <DEDUP_REMOVED lines=22> */
.L_x_1366:
[----:B------:R-:W-:Y:S04]  /*3280*/  BSSY B0, `(.L_x_1367) ;  /* 0x0000013000007945 */ /* 0x000fe80003800000 */
[----:B------:R-:W-:Y:S05]  /*3290*/  @!P1 BRA `(.L_x_1368) ;  /* 0x0000000000449947 */ /* 0x000fea0003800000 */
[----:B------:R-:W-:Y:S01]  /*32a0*/  ULDC.64 UR8, c[0x0][0x288] ;  /* 0x0000a20000087ab9 */ /* 0x000fe20000000a00 */
[----:B------:R-:W-:Y:S01]  /*32b0*/  MOV R12, R22 ;  /* 0x00000016000c7202 */ /* 0x000fe20000000f00 */
[----:B------:R-:W-:Y:S01]  /*32c0*/  IMAD R14, R37, UR8, RZ ;  /* 0x00000008250e7c24 */ /* 0x000fe2000f8e02ff */
[----:B------:R-:W-:Y:S01]  /*32d0*/  MOV R13, R3 ;  /* 0x00000003000d7202 */ /* 0x000fe20000000f00 */
[-CC-:B------:R-:W-:Y:S01]  /*32e0*/  FFMA.FTZ R27, R27, R0.reuse, R17.reuse ;  /* 0x000000001b1b7223 */ /* 0x180fe20000010011 */
[----:B------:R-:W-:Y:S01]  /*32f0*/  FFMA.FTZ R26, R26, R0, R17 ;  /* 0x000000001a1a7223 */ /* 0x000fe20000010011 */
[C---:B------:R-:W-:Y:S02]  /*3300*/  IMAD R15, R25.reuse, UR9, R14 ;  /* 0x00000009190f7c24 */ /* 0x040fe4000f8e020e */
[----:B------:R-:W-:Y:S01]  /*3310*/  IMAD.WIDE.U32 R12, R25, UR8, R12 ;  /* 0x00000008190c7c25 */ /* 0x000fe2000f8e000c */
[----:B------:R-:W-:-:S03]  /*3320*/  ULDC.64 UR8, c[0x0][0x210] ;  /* 0x0000840000087ab9 */ /* 0x000fc60000000a00 */
[----:B------:R-:W-:Y:S01]  /*3330*/  FFMA.FTZ R14, R8, R4, -R27 ;  /* 0x00000004080e7223 */ /* 0x000fe2000001081b */
[----:B------:R-:W-:Y:S01]  /*3340*/  IADD3 R13, R13, R15, RZ ;  /* 0x0000000f0d0d7210 */ /* 0x000fe20007ffe0ff */
[----:B------:R-:W-:Y:S01]  /*3350*/  FFMA.FTZ R15, R9, R5, -R26 ;  /* 0x00000005090f7223 */ /* 0x000fe2000001081a */
[----:B------:R-:W-:Y:S01]  /*3360*/  LEA R4, P0, R12, UR8, 0x2 ;  /* 0x000000080c047c11 */ /* 0x000fe2000f8010ff */
[----:B------:R-:W-:Y:S02]  /*3370*/  FMUL.FTZ R14, R14, UR13 ;  /* 0x0000000d0e0e7c20 */ /* 0x000fe40008410000 */
[----:B------:R-:W-:Y:S01]  /*3380*/  FMUL.FTZ R15, R15, UR13 ;  /* 0x0000000d0f0f7c20 */ /* 0x000fe20008410000 */
[----:B------:R-:W-:-:S05]  /*3390*/  LEA.HI.X R5, R12, UR9, R13, 0x2, P0 ;  /* 0x000000090c057c11 */ /* 0x000fca00080f140d */
[----:B------:R0:W-:Y:S04]  /*33a0*/  STG.E.64 desc[UR14][R4.64], R14 ;  /* 0x0000000e04007986 */ /* 0x0001e8000c101b0e */
.L_x_1368:
[----:B------:R-:W-:Y:S05]  /*33b0*/  BSYNC B0 ;  /* 0x0000000000007941 */ /* 0x000fea0003800000 */
.L_x_1367:
[----:B------:R-:W-:Y:S05]  /*33c0*/  @!P2 BRA `(.L_x_1369) ;  /* 0x000000000048a947 */ /* 0x000fea0003800000 */
[----:B------:R-:W-:Y:S01]  /*33d0*/  FFMA.FTZ R10, R29, R8, R10 ;  /* 0x000000081d0a7223 */ /* 0x000fe2000001000a */
[----:B------:R-:W-:-:S03]  /*33e0*/  FFMA.FTZ R11, R28, R9, R11 ;  /* 0x000000091c0b7223 */ /* 0x000fc6000001000b */
[----:B0-----:R-:W-:Y:S01]  /*33f0*/  FMUL.FTZ R4, R10, -1.4426950216293334961 ;  /* 0xbfb8aa3b0a047820 */ /* 0x001fe20000410000 */
        /* <DEDUP_REMOVED lines=15> */
.L_x_1369:
        /* <DEDUP_REMOVED lines=8> */
[----:B------:R-:W-:Y:S02]  /*3570*/  IMAD R34, R34, UR8, RZ ;  /* 0x0000000822227c24 */ /* 0x000fe4000f8e02ff */
[-CC-:B------:R-:W-:Y:S01]  /*3580*/  FFMA.FTZ R29, R29, R0.reuse, R17.reuse ;  /* 0x000000001d1d7223 */ /* 0x180fe20000010011 */
[----:B------:R-:W-:Y:S01]  /*3590*/  FFMA.FTZ R0, R28, R0, R17 ;  /* 0x000000001c007223 */ /* 0x000fe20000010011 */
[----:B------:R-:W-:-:S04]  /*35a0*/  IMAD.WIDE.U32 R2, R33, UR8, R2 ;  /* 0x0000000821027c25 */ /* 0x000fc8000f8e0002 */
[----:B------:R-:W-:Y:S01]  /*35b0*/  FFMA.FTZ R29, R8, R6, -R29 ;  /* 0x00000006081d7223 */ /* 0x000fe2000001081d */
[----:B------:R-:W-:Y:S01]  /*35c0*/  FFMA.FTZ R0, R9, R7, -R0 ;  /* 0x0000000709007223 */ /* 0x000fe20000010800 */
[----:B0-----:R-:W-:Y:S01]  /*35d0*/  IMAD R5, R33, UR9, R34 ;  /* 0x0000000921057c24 */ /* 0x001fe2000f8e0222 */
[----:B------:R-:W-:Y:S01]  /*35e0*/  ULDC.64 UR8, c[0x0][0x210] ;  /* 0x0000840000087ab9 */ /* 0x000fe20000000a00 */
[----:B------:R-:W-:Y:S01]  /*35f0*/  FMUL.FTZ R6, R29, UR13 ;  /* 0x0000000d1d067c20 */ /* 0x000fe20008410000 */
[----:B------:R-:W-:Y:S01]  /*3600*/  LEA R4, P0, R2, UR8, 0x2 ;  /* 0x0000000802047c11 */ /* 0x000fe2000f8010ff */
[----:B------:R-:W-:Y:S01]  /*3610*/  FMUL.FTZ R7, R0, UR13 ;  /* 0x0000000d00077c20 */ /* 0x000fe20008410000 */
[----:B------:R-:W-:-:S04]  /*3620*/  IADD3 R5, R3, R5, RZ ;  /* 0x0000000503057210 */ /* 0x000fc80007ffe0ff */
[----:B------:R-:W-:-:S05]  /*3630*/  LEA.HI.X R5, R2, UR9, R5, 0x2, P0 ;  /* 0x0000000902057c11 */ /* 0x000fca00080f1405 */
[----:B------:R1:W-:Y:S02]  /*3640*/  STG.E.64 desc[UR14][R4.64], R6 ;  /* 0x0000000604007986 */ /* 0x0003e4000c101b0e */
.L_x_1371:
[----:B------:R-:W-:Y:S05]  /*3650*/  BSYNC B0 ;  /* 0x0000000000007941 */ /* 0x000fea0003800000 */
.L_x_1370:
[----:B------:R-:W-:Y:S01]  /*3660*/  ULDC UR8, c[0x0][0x10] ;  /* 0x0000040000087ab9 */ /* 0x000fe20000000800 */
[----:B------:R-:W-:Y:S02]  /*3670*/  UIADD3 UR4, UR4, 0x1, URZ ;  /* 0x0000000104047890 */ /* 0x000fe4000fffe03f */
[----:B------:R-:W-:-:S04]  /*3680*/  UIADD3 UR7, UR8, UR7, URZ ;  /* 0x0000000708077290 */ /* 0x000fc8000fffe03f */
[----:B------:R-:W-:-:S06]  /*3690*/  UISETP.GE.AND UP0, UPT, UR7, UR5, UPT ;  /* 0x000000050700728c */ /* 0x000fcc000bf06270 */
[----:B------:R-:W-:-:S13]  /*36a0*/  PLOP3.LUT P0, PT, PT, PT, UP0, 0x80, 0x0 ;  /* 0x000000000000781c */ /* 0x000fda0003f0f008 */
[----:B------:R-:W-:Y:S05]  /*36b0*/  @!P0 BRA `(.L_x_1372) ;  /* 0xffffffcc00148947 */ /* 0x000fea000383ffff */
.L_x_1345:
[----:B01----:R-:W0:Y:S01]  /*36c0*/  LDC R4, c[0x0][0xc] ;  /* 0x00000300ff047b82 */ /* 0x003e220000000800 */
        /* <DEDUP_REMOVED lines=18> */
.L_x_1374:
[----:B------:R-:W-:Y:S05]  /*37f0*/  BSYNC B0 ;  /* 0x0000000000007941 */ /* 0x000fea0003800000 */
.L_x_1373:
        /* <DEDUP_REMOVED lines=11> */
.L_x_1376:
[----:B------:R-:W2:Y:S04]  /*38b0*/  LDG.E.STRONG.GPU R5, desc[UR14][R2.64] ;  /* 0x0000000e02057981 */ /* 0x000ea8000c1ef900 */
[----:B--2---:R-:W-:Y:S01]  /*38c0*/  CCTL.IVALL ;  /* 0x00000000ff00798f */ /* 0x004fe20002000000 */
[----:B------:R-:W-:Y:S05]  /*38d0*/  YIELD ;  /* 0x0000000000007946 */ /* 0x000fea0003800000 */
[----:B------:R-:W-:-:S13]  /*38e0*/  ISETP.NE.AND P0, PT, R5, R0, PT ;  /* 0x000000000500720c */ /* 0x000fda0003f05270 */
[----:B------:R-:W-:Y:S05]  /*38f0*/  @P0 BRA `(.L_x_1376) ;  /* 0xfffffffc00ec0947 */ /* 0x000fea000383ffff */
.L_x_1375:
        /* <DEDUP_REMOVED lines=25> */
.L_x_1377:
        /* <DEDUP_REMOVED lines=23> */
.L_x_1378:
        /* <DEDUP_REMOVED lines=16> */
.L_x_3275:


//--------------------- .text._Z35group_norm_nhwc_bwd_one_pass_kernelI11Fp32IOFp32WLi128ELi28ELi448EEv26Group_norm_nhwc_bwd_params --------------------------
	.section	.text._Z35group_norm_nhwc_bwd_one_pass_kernelI11Fp32IOFp32WLi128ELi28ELi448EEv26Group_norm_nhwc_bwd_params,"ax",@progbits
	.align	128
        .global         _Z35group_norm_nhwc_bwd_one_pass_kernelI11Fp32IOFp32WLi128ELi28ELi448EEv26Group_norm_nhwc_bwd_params
        .type           _Z35group_norm_nhwc_bwd_one_pass_kernelI11Fp32IOFp32WLi128ELi28ELi448EEv26Group_norm_nhwc_bwd_params,@function
        .size           _Z35group_norm_nhwc_bwd_one_pass_kernelI11Fp32IOFp32WLi128ELi28ELi448EEv26Group_norm_nhwc_bwd_params,(.L_x_3276 - _Z35group_norm_nhwc_bwd_one_pass_kernelI11Fp32IOFp32WLi128ELi28ELi448EEv26Group_norm_nhwc_bwd_params)
        .other          _Z35group_norm_nhwc_bwd_one_pass_kernelI11Fp32IOFp32WLi128ELi28ELi448EEv26Group_norm_nhwc_bwd_params,@"STO_CUDA_ENTRY STV_DEFAULT"
_Z35group_norm_nhwc_bwd_one_pass_kernelI11Fp32IOFp32WLi128ELi28ELi448EEv26Group_norm_nhwc_bwd_params:
.text._Z35group_norm_nhwc_bwd_one_pass_kernelI11Fp32IOFp32WLi128ELi28ELi448EEv26Group_norm_nhwc_bwd_params:
        /* <DEDUP_REMOVED lines=22> */
[----:B------:R-:W-:Y:S02]  /*0160*/  SHF.R.S32.HI R0, RZ, 0x5, R0 ;  /* 0x00000005ff007819 */ /* 0x000fe40000011400 */
[----:B------:R-:W-:Y:S01]  /*0170*/  MOV R45, R43 ;  /* 0x0000002b002d7202 */ /* 0x000fe20000000f00 */
        /* <DEDUP_REMOVED lines=13> */
[----:B------:R-:W-:Y:S01]  /*0250*/  IADD3 R50, R52, 0x20, RZ ;  /* 0x0000002034327810 */ /* 0x000fe20007ffe0ff */
[----:B---3--:R-:W-:Y:S01]  /*0260*/  ULEA UR5, UR6, UR5, 0x18 ;  /* 0x0000000506057291 */ /* 0x008fe2000f8ec03f */
[----:B------:R-:W-:Y:S02]  /*0270*/  SHF.R.S64 R2, R2, 0x1, R7 ;  /* 0x0000000102027819 */ /* 0x000fe40000001007 */
[----:B------:R-:W-:Y:S02]  /*0280*/  ISETP.LT.U32.AND P1, PT, R52, UR10, PT ;  /* 0x0000000a34007c0c */ /* 0x000fe4000bf21070 */
[----:B------:R-:W-:-:S02]  /*0290*/  SHF.R.S32.HI R41, RZ, 0x1f, R52 ;  /* 0x0000001fff297819 */ /* 0x000fc40000011434 */
[----:B------:R-:W-:Y:S01]  /*02a0*/  SHF.R.S32.HI R7, RZ, 0x1, R7 ;  /* 0x00000001ff077819 */ /* 0x000fe20000011407 */
[----:B----4-:R-:W-:Y:S01]  /*02b0*/  IMAD R51, R42, UR7, R43 ;  /* 0x000000072a337c24 */ /* 0x010fe2000f8e022b */
[----:B------:R-:W-:Y:S02]  /*02c0*/  SHF.R.S64 R3, R3, 0x1, R6 ;  /* 0x0000000103037819 */ /* 0x000fe40000001006 */
[----:B------:R-:W-:Y:S01]  /*02d0*/  ISETP.LT.U32.AND P0, PT, R50, UR10, PT ;  /* 0x0000000a32007c0c */ /* 0x000fe2000bf01070 */
[----:B------:R-:W-:Y:S01]  /*02e0*/  ULDC.U8 UR10, c[0x0][0x2a4] ;  /* 0x0000a900000a7ab9 */ /* 0x000fe20000000000 */
[----:B------:R-:W-:Y:S02]  /*02f0*/  SHF.R.S32.HI R39, RZ, 0x1f, R50 ;  /* 0x0000001fff277819 */ /* 0x000fe40000011432 */
[----:B0-----:R-:W-:Y:S02]  /*0300*/  LOP3.LUT R47, R40, 0x3, RZ, 0xc0, !PT ;  /* 0x00000003282f7812 */ /* 0x001fe400078ec0ff */
[----:B------:R-:W-:-:S02]  /*0310*/  IADD3 R49, R52, 0x40, RZ ;  /* 0x0000004034317810 */ /* 0x000fc40007ffe0ff */
[----:B------:R-:W-:Y:S02]  /*0320*/  IADD3 R48, R52, 0x60, RZ ;  /* 0x0000006034307810 */ /* 0x000fe40007ffe0ff */
[----:B------:R-:W-:Y:S02]  /*0330*/  SHF.R.S32.HI R6, RZ, 0x1, R6 ;  /* 0x00000001ff067819 */ /* 0x000fe40000011406 */
[----:B------:R-:W-:Y:S02]  /*0340*/  ISETP.LT.AND.EX P1, PT, R41, UR11, !P2, P1 ;  /* 0x0000000b29007c0c */ /* 0x000fe4000d721310 */
[----:B------:R-:W-:Y:S02]  /*0350*/  SHF.L.U64.HI R4, R2, 0x2, R7 ;  /* 0x0000000202047819 */ /* 0x000fe40000010207 */
[----:B------:R-:W-:Y:S02]  /*0360*/  ISETP.LT.AND.EX P2, PT, R39, UR11, !P2, P0 ;  /* 0x0000000b27007c0c */ /* 0x000fe4000d741300 */
[----:B------:R-:W-:-:S02]  /*0370*/  LEA R0, R0, UR5, 0x3 ;  /* 0x0000000500007c11 */ /* 0x000fc4000f8e18ff */
[----:B------:R-:W-:Y:S02]  /*0380*/  IADD3 R46, -R47, R40, RZ ;  /* 0x000000282f2e7210 */ /* 0x000fe40007ffe1ff */
[----:B------:R-:W-:Y:S02]  /*0390*/  SHF.R.S32.HI R7, RZ, 0x1f, R49 ;  /* 0x0000001fff077819 */ /* 0x000fe40000011431 */
[----:B------:R-:W-:Y:S02]  /*03a0*/  SHF.R.S32.HI R5, RZ, 0x1f, R48 ;  /* 0x0000001fff057819 */ /* 0x000fe40000011430 */
[----:B-1----:R-:W-:-:S07]  /*03b0*/  SHF.L.U64.HI R6, R3, 0x2, R6 ;  /* 0x0000000203067819 */ /* 0x002fce0000010206 */
.L_x_1414:
[----:B0--3--:R-:W0:Y:S01]  /*03c0*/  LDC R14, c[0x0][0x2a0] ;  /* 0x0000a800ff0e7b82 */ /* 0x009e220000000800 */
[----:B--2---:R-:W-:Y:S01]  /*03d0*/  IABS R13, R45 ;  /* 0x0000002d000d7213 */ /* 0x004fe20000000000 */
[----:B------:R-:W-:Y:S01]  /*03e0*/  ULDC.64 UR12, c[0x0][0x298] ;  /* 0x0000a600000c7ab9 */ /* 0x000fe20000000a00 */
[----:B------:R-:W-:Y:S01]  /*03f0*/  ISETP.GE.AND P0, PT, R45, RZ, PT ;  /* 0x000000ff2d00720c */ /* 0x000fe20003f06270 */
[----:B------:R-:W-:-:S04]  /*0400*/  ULDC.64 UR14, c[0x0][0x290] ;  /* 0x0000a400000e7ab9 */ /* 0x000fc80000000a00 */
[----:B-1----:R-:W1:Y:S08]  /*0410*/  LDC R15, c[0x0][0x2ac] ;  /* 0x0000ab00ff0f7b82 */ /* 0x002e700000000800 */
[----:B------:R-:W2:Y:S01]  /*0420*/  LDC.64 R22, c[0x0][0x248] ;  /* 0x00009200ff167b82 */ /* 0x000ea20000000a00 */
[----:B0-----:R-:W-:-:S07]  /*0430*/  IABS R12, R14 ;  /* 0x0000000e000c7213 */ /* 0x001fce0000000000 */
[----:B------:R-:W0:Y:S01]  /*0440*/  @P2 LDC.64 R20, c[0x0][0x288] ;  /* 0x0000a200ff142b82 */ /* 0x000e220000000a00 */
[----:B------:R-:W3:Y:S07]  /*0450*/  I2F.RP R10, R12 ;  /* 0x0000000c000a7306 */ /* 0x000eee0000209400 */
[----:B------:R-:W4:Y:S01]  /*0460*/  @P1 LDC.64 R18, c[0x0][0x228] ;  /* 0x00008a00ff121b82 */ /* 0x000f220000000a00 */
[----:B--2---:R-:W-:-:S07]  /*0470*/  IMAD.WIDE R34, R45, 0x8, R22 ;  /* 0x000000082d227825 */ /* 0x004fce00078e0216 */
[----:B------:R-:W2:Y:S01]  /*0480*/  @P2 LDC.64 R16, c[0x0][0x228] ;  /* 0x00008a00ff102b82 */ /* 0x000ea20000000a00 */
[----:B---3--:R-:W3:Y:S02]  /*0490*/  MUFU.RCP R10, R10 ;  /* 0x0000000a000a7308 */ /* 0x008ee40000001000 */
[----:B---3--:R-:W-:Y:S02]  /*04a0*/  IADD3 R8, R10, 0xffffffe, RZ ;  /* 0x0ffffffe0a087810 */ /* 0x008fe40007ffe0ff */
[----:B------:R-:W-:-:S04]  /*04b0*/  SHF.R.U32.HI R10, RZ, 0x1, R53 ;  /* 0x00000001ff0a7819 */ /* 0x000fc80000011635 */
[----:B------:R3:W1:Y:S02]  /*04c0*/  F2I.FTZ.U32.TRUNC.NTZ R9, R8 ;  /* 0x0000000800097305 */ /* 0x000664000021f000 */
[----:B---3--:R-:W-:Y:S02]  /*04d0*/  MOV R8, RZ ;  /* 0x000000ff00087202 */ /* 0x008fe40000000f00 */
[----:B-1----:R-:W-:-:S05]  /*04e0*/  IADD3 R11, RZ, -R9, RZ ;  /* 0x80000009ff0b7210 */ /* 0x002fca0007ffe0ff */
[----:B------:R-:W-:-:S04]  /*04f0*/  IMAD R11, R11, R12, RZ ;  /* 0x0000000c0b0b7224 */ /* 0x000fc800078e02ff */
[----:B------:R-:W-:Y:S01]  /*0500*/  IMAD.HI.U32 R9, R9, R11, R8 ;  /* 0x0000000b09097227 */ /* 0x000fe200078e0008 */
[----:B------:R-:W-:-:S04]  /*0510*/  LOP3.LUT R8, R45, R14, RZ, 0x3c, !PT ;  /* 0x0000000e2d087212 */ /* 0x000fc800078e3cff */
[----:B------:R-:W-:Y:S01]  /*0520*/  ISETP.GE.AND P3, PT, R8, RZ, PT ;  /* 0x000000ff0800720c */ /* 0x000fe20003f66270 */
[----:B------:R-:W-:-:S05]  /*0530*/  IMAD.HI.U32 R11, R9, R13, RZ ;  /* 0x0000000d090b7227 */ /* 0x000fca00078e00ff */
[----:B------:R-:W-:-:S05]  /*0540*/  IADD3 R9, -R11, RZ, RZ ;  /* 0x000000ff0b097210 */ /* 0x000fca0007ffe1ff */
[----:B------:R-:W-:Y:S01]  /*0550*/  IMAD R9, R12, R9, R13 ;  /* 0x000000090c097224 */ /* 0x000fe200078e020d */
[----:B------:R-:W-:-:S04]  /*0560*/  LOP3.LUT R13, RZ, R14, RZ, 0x33, !PT ;  /* 0x0000000eff0d7212 */ /* 0x000fc800078e33ff */
[----:B------:R-:W-:-:S13]  /*0570*/  ISETP.GT.U32.AND P5, PT, R12, R9, PT ;  /* 0x000000090c00720c */ /* 0x000fda0003fa4070 */
[-C--:B------:R-:W-:Y:S02]  /*0580*/  @!P5 IADD3 R9, R9, -R12.reuse, RZ ;  /* 0x8000000c0909d210 */ /* 0x080fe40007ffe0ff */
[----:B------:R-:W-:Y:S02]  /*0590*/  @!P5 IADD3 R11, R11, 0x1, RZ ;  /* 0x000000010b0bd810 */ /* 0x000fe40007ffe0ff */
[CC--:B------:R-:W-:Y:S02]  /*05a0*/  ISETP.GE.U32.AND P4, PT, R9.reuse, R12.reuse, PT ;  /* 0x0000000c0900720c */ /* 0x0c0fe40003f86070 */
[----:B------:R-:W-:Y:S02]  /*05b0*/  ISETP.GT.U32.AND P6, PT, R12, R9, PT ;  /* 0x000000090c00720c */ /* 0x000fe40003fc4070 */
[----:B------:R-:W-:Y:S02]  /*05c0*/  IADD3 R8, R9, -R12, RZ ;  /* 0x8000000c09087210 */ /* 0x000fe40007ffe0ff */
[----:B------:R-:W-:-:S02]  /*05d0*/  SHF.R.S32.HI R12, RZ, 0x1f, R54 ;  /* 0x0000001fff0c7819 */ /* 0x000fc40000011436 */
[----:B------:R-:W-:Y:S01]  /*05e0*/  SEL R64, R8, R9, !P6 ;  /* 0x0000000908407207 */ /* 0x000fe20007000000 */
[----:B------:R-:W-:-:S03]  /*05f0*/  IMAD.WIDE.U32 R8, R10, -0x6db6db6d, RZ ;  /* 0x924924930a087825 */ /* 0x000fc600078e00ff */
[----:B------:R-:W-:Y:S02]  /*0600*/  @!P0 IADD3 R64, -R64, RZ, RZ ;  /* 0x000000ff40408210 */ /* 0x000fe40007ffe1ff */
[----:B------:R-:W-:Y:S02]  /*0610*/  @P4 IADD3 R11, R11, 0x1, RZ ;  /* 0x000000010b0b4810 */ /* 0x000fe40007ffe0ff */
[----:B------:R-:W-:Y:S02]  /*0620*/  ISETP.NE.AND P4, PT, R14, RZ, PT ;  /* 0x000000ff0e00720c */ /* 0x000fe40003f85270 */
[----:B------:R-:W-:Y:S02]  /*0630*/  SHF.R.U32.HI R8, RZ, 0x2, R9 ;  /* 0x00000002ff087819 */ /* 0x000fe40000011609 */
[----:B------:R-:W-:Y:S02]  /*0640*/  SEL R64, R13, R64, !P4 ;  /* 0x000000400d407207 */ /* 0x000fe40006000000 */
[----:B------:R-:W-:Y:S01]  /*0650*/  @!P3 IADD3 R11, -R11, RZ, RZ ;  /* 0x000000ff0b0bb210 */ /* 0x000fe20007ffe1ff */
[----:B------:R-:W-:-:S02]  /*0660*/  IMAD R8, R15, UR7, R8 ;  /* 0x000000070f087c24 */ /* 0x000fc4000f8e0208 */
[----:B------:R-:W-:Y:S01]  /*0670*/  IMAD R31, R64, 0x1c, RZ ;  /* 0x0000001c401f7824 */ /* 0x000fe200078e02ff */
[----:B------:R-:W-:Y:S01]  /*0680*/  SEL R11, R13, R11, !P4 ;  /* 0x0000000b0d0b7207 */ /* 0x000fe20006000000 */
[----:B------:R-:W1:Y:S01]  /*0690*/  @P1 LDC.64 R14, c[0x0][0x288] ;  /* 0x0000a200ff0e1b82 */ /* 0x000e620000000a00 */
[----:B------:R-:W-:Y:S02]  /*06a0*/  IADD3 R9, R8, 0x40, RZ ;  /* 0x0000004008097810 */ /* 0x000fe40007ffe0ff */
[----:B------:R-:W-:Y:S02]  /*06b0*/  SHF.R.S32.HI R10, RZ, 0x1f, R11 ;  /* 0x0000001fff0a7819 */ /* 0x000fe4000001140b */
[----:B------:R-:W-:Y:S02]  /*06c0*/  IADD3 R66, P3, R54, R31, RZ ;  /* 0x0000001f36427210 */ /* 0x000fe40007f7e0ff */
[----:B------:R-:W-:Y:S01]  /*06d0*/  IADD3 R8, R8, 0x60, RZ ;  /* 0x0000006008087810 */ /* 0x000fe20007ffe0ff */
[----:B------:R-:W-:Y:S01]  /*06e0*/  IMAD R10, R10, UR12, RZ ;  /* 0x0000000c0a0a7c24 */ /* 0x000fe2000f8e02ff */
[----:B------:R-:W-:-:S02]  /*06f0*/  LEA.HI.X.SX32 R67, R31, R12, 0x1, P3 ;  /* 0x0000000c1f437211 */ /* 0x000fc400018f0eff */
[----:B------:R-:W-:Y:S01]  /*0700*/  ISETP.GE.U32.AND P3, PT, R8, UR14, PT ;  /* 0x0000000e08007c0c */ /* 0x000fe2000bf66070 */
[C---:B------:R-:W-:Y:S01]  /*0710*/  IMAD R69, R11.reuse, UR13, R10 ;  /* 0x0000000d0b457c24 */ /* 0x040fe2000f8e020a */
[----:B------:R-:W-:Y:S01]  /*0720*/  SHF.R.S32.HI R8, RZ, 0x1f, R8 ;  /* 0x0000001fff087819 */ /* 0x000fe20000011408 */
[----:B------:R-:W-:Y:S01]  /*0730*/  IMAD.WIDE.U32 R66, R11, UR12, R66 ;  /* 0x0000000c0b427c25 */ /* 0x000fe2000f8e0042 */
[----:B------:R-:W-:Y:S01]  /*0740*/  ISETP.GE.U32.AND P0, PT, R9, UR14, PT ;  /* 0x0000000e09007c0c */ /* 0x000fe2000bf06070 */
[----:B------:R-:W3:Y:S01]  /*0750*/  @P1 LDC.64 R10, c[0x0][0x230] ;  /* 0x00008c00ff0a1b82 */ /* 0x000ee20000000a00 */
[----:B------:R-:W-:Y:S02]  /*0760*/  ISETP.GE.AND.EX P3, PT, R8, UR15, PT, P3 ;  /* 0x0000000f08007c0c */ /* 0x000fe4000bf66330 */
[----:B------:R-:W-:Y:S02]  /*0770*/  IADD3 R69, R67, R69, RZ ;  /* 0x0000004543457210 */ /* 0x000fe40007ffe0ff */
[----:B------:R-:W-:-:S02]  /*0780*/  @P1 MOV R68, R66 ;  /* 0x0000004200441202 */ /* 0x000fc40000000f00 */
[----:B------:R-:W-:Y:S01]  /*0790*/  SHF.R.S32.HI R9, RZ, 0x1f, R9 ;  /* 0x0000001fff097819 */ /* 0x000fe20000011409 */
[----:B-1----:R-:W-:Y:S01]  /*07a0*/  @P1 IMAD R8, R41, R14, RZ ;  /* 0x0000000e29081224 */ /* 0x002fe200078e02ff */
[----:B------:R-:W-:Y:S02]  /*07b0*/  @P2 MOV R26, R66 ;  /* 0x00000042001a2202 */ /* 0x000fe40000000f00 */
[----:B------:R-:W-:Y:S01]  /*07c0*/  ISETP.GE.AND.EX P0, PT, R9, UR15, PT, P0 ;  /* 0x0000000f09007c0c */ /* 0x000fe2000bf06300 */
[C---:B------:R-:W-:Y:S01]  /*07d0*/  @P1 IMAD R13, R52.reuse, R15, R8 ;  /* 0x0000000f340d1224 */ /* 0x040fe200078e0208 */
[----:B------:R-:W-:Y:S01]  /*07e0*/  @P2 MOV R27, R69 ;  /* 0x00000045001b2202 */ /* 0x000fe20000000f00 */
[----:B------:R-:W-:Y:S01]  /*07f0*/  @P1 IMAD.WIDE.U32 R14, R52, R14, R68 ;  /* 0x0000000e340e1225 */ /* 0x000fe200078e0044 */
[C---:B------:R-:W-:Y:S02]  /*0800*/  ISETP.LT.U32.AND P0, PT, R53.reuse, 0x1c0, !P0 ;  /* 0x000001c03500780c */ /* 0x040fe40004701070 */
[----:B------:R-:W-:Y:S01]  /*0810*/  ISETP.LT.U32.AND P3, PT, R53, 0x1c0, !P3 ;  /* 0x000001c03500780c */ /* 0x000fe20005f61070 */
[----:B0-----:R-:W-:Y:S01]  /*0820*/  @P2 IMAD.WIDE.U32 R26, R50, R20, R26 ;  /* 0x00000014321a2225 */ /* 0x001fe200078e001a */
[----:B------:R-:W-:-:S02]  /*0830*/  @P1 IADD3 R15, R15, R13, RZ ;  /* 0x0000000d0f0f1210 */ /* 0x000fc40007ffe0ff */
[C---:B------:R-:W-:Y:S02]  /*0840*/  @P1 SHF.L.U32 R29, R14.reuse, 0x2, RZ ;  /* 0x000000020e1d1819 */ /* 0x040fe400000006ff */
[----:B------:R-:W-:Y:S02]  /*0850*/  @P1 SHF.L.U64.HI R24, R14, 0x2, R15 ;  /* 0x000000020e181819 */ /* 0x000fe4000001020f */
[----:B---3--:R-:W-:Y:S01]  /*0860*/  @P1 IADD3 R32, P4, R29, R10, RZ ;  /* 0x0000000a1d201210 */ /* 0x008fe20007f9e0ff */
[----:B------:R-:W-:Y:S01]  /*0870*/  @P2 IMAD R10, R39, R20, RZ ;  /* 0x00000014270a2224 */ /* 0x000fe200078e02ff */
[----:B------:R-:W0:Y:S01]  /*0880*/  @P2 LDC.64 R14, c[0x0][0x230] ;  /* 0x00008c00ff0e2b82 */ /* 0x000e220000000a00 */
[----:B----4-:R-:W-:Y:S02]  /*0890*/  @P1 IADD3 R28, P5, R29, R18, RZ ;  /* 0x000000121d1c1210 */ /* 0x010fe40007fbe0ff */
[----:B------:R-:W-:Y:S01]  /*08a0*/  @P1 IADD3.X R33, R24, R11, RZ, P4, !PT ;  /* 0x0000000b18211210 */ /* 0x000fe200027fe4ff */
[----:B------:R-:W-:Y:S01]  /*08b0*/  @P2 IMAD R11, R50, R21, R10 ;  /* 0x00000015320b2224 */ /* 0x000fe200078e020a */
[----:B------:R-:W-:Y:S01]  /*08c0*/  @P1 IADD3.X R29, R24, R19, RZ, P5, !PT ;  /* 0x00000013181d1210 */ /* 0x000fe20002ffe4ff */
[----:B------:R1:W3:Y:S02]  /*08d0*/  LDG.E.64 R20, desc[UR8][R34.64] ;  /* 0x0000000822147981 */ /* 0x0002e4000c1e1b00 */
[----:B------:R-:W4:Y:S08]  /*08e0*/  @P0 LDC.64 R8, c[0x0][0x288] ;  /* 0x0000a200ff080b82 */ /* 0x000f300000000a00 */
[----:B------:R-:W2:Y:S01]  /*08f0*/  @P3 LDC.64 R12, c[0x0][0x288] ;  /* 0x0000a200ff0c3b82 */ /* 0x000ea20000000a00 */
[----:B------:R-:W-:-:S07]  /*0900*/  @P2 IADD3 R27, R27, R11, RZ ;  /* 0x0000000b1b1b2210 */ /* 0x000fce0007ffe0ff */
[----:B------:R-:W1:Y:S01]  /*0910*/  @P0 LDC.64 R18, c[0x0][0x230] ;  /* 0x00008c00ff120b82 */ /* 0x000e620000000a00 */
[----:B------:R-:W-:-:S07]  /*0920*/  @P2 SHF.L.U32 R37, R26, 0x2, RZ ;  /* 0x000000021a252819 */ /* 0x000fce00000006ff */
[----:B------:R-:W1:Y:S01]  /*0930*/  @P0 LDC.64 R22, c[0x0][0x228] ;  /* 0x00008a00ff160b82 */ /* 0x000e620000000a00 */
[----:B------:R-:W-:Y:S01]  /*0940*/  @P2 SHF.L.U64.HI R30, R26, 0x2, R27 ;  /* 0x000000021a1e2819 */ /* 0x000fe2000001021b */
[----:B----4-:R-:W-:Y:S01]  /*0950*/  @P0 IMAD R36, R7, R8, RZ ;  /* 0x0000000807240224 */ /* 0x010fe200078e02ff */
[----:B------:R-:W-:Y:S02]  /*0960*/  @P0 MOV R26, R66 ;  /* 0x00000042001a0202 */ /* 0x000fe40000000f00 */
[----:B------:R-:W-:-:S03]  /*0970*/  @P0 MOV R27, R69 ;  /* 0x00000045001b0202 */ /* 0x000fc60000000f00 */
[----:B------:R-:W4:Y:S01]  /*0980*/  @P3 LDC.64 R24, c[0x0][0x230] ;  /* 0x00008c00ff183b82 */ /* 0x000f220000000a00 */
[----:B------:R-:W-:Y:S01]  /*0990*/  @P0 IMAD R55, R49, R9, R36 ;  /* 0x0000000931370224 */ /* 0x000fe200078e0224 */
[----:B0-----:R-:W-:Y:S01]  /*09a0*/  @P2 IADD3 R36, P4, R37, R14, RZ ;  /* 0x0000000e25242210 */ /* 0x001fe20007f9e0ff */
[----:B------:R-:W-:-:S05]  /*09b0*/  @P0 IMAD.WIDE.U32 R8, R49, R8, R26 ;  /* 0x0000000831080225 */ /* 0x000fca00078e001a */
[----:B------:R-:W0:Y:S01]  /*09c0*/  @P3 LDC.64 R10, c[0x0][0x228] ;  /* 0x00008a00ff0a3b82 */ /* 0x000e220000000a00 */
[----:B--2---:R-:W-:Y:S01]  /*09d0*/  @P3 IMAD R56, R5, R12, RZ ;  /* 0x0000000c05383224 */ /* 0x004fe200078e02ff */
[----:B------:R-:W-:Y:S02]  /*09e0*/  @P3 MOV R26, R66 ;  /* 0x00000042001a3202 */ /* 0x000fe40000000f00 */
[----:B------:R-:W-:Y:S01]  /*09f0*/  @P3 MOV R27, R69 ;  /* 0x00000045001b3202 */ /* 0x000fe20000000f00 */
[----:B-1----:R-:W-:Y:S01]  /*0a00*/  @P3 IMAD R35, R48, R13, R56 ;  /* 0x0000000d30233224 */ /* 0x002fe200078e0238 */
[----:B------:R-:W-:Y:S02]  /*0a10*/  @P2 IADD3 R16, P5, R37, R16, RZ ;  /* 0x0000001025102210 */ /* 0x000fe40007fbe0ff */
[----:B------:R-:W-:Y:S01]  /*0a20*/  @P2 IADD3.X R37, R30, R15, RZ, P4, !PT ;  /* 0x0000000f1e252210 */ /* 0x000fe200027fe4ff */
[----:B------:R-:W-:Y:S01]  /*0a30*/  @P3 IMAD.WIDE.U32 R12, R48, R12, R26 ;  /* 0x0000000c300c3225 */ /* 0x000fe200078e001a */
[----:B------:R-:W-:-:S02]  /*0a40*/  @P0 IADD3 R9, R9, R55, RZ ;  /* 0x0000003709090210 */ /* 0x000fc40007ffe0ff */
[----:B------:R-:W-:Y:S02]  /*0a50*/  @P0 SHF.L.U32 R15, R8, 0x2, RZ ;  /* 0x00000002080f0819 */ /* 0x000fe400000006ff */
[----:B------:R-:W-:Y:S02]  /*0a60*/  @P2 IADD3.X R17, R30, R17, RZ, P5, !PT ;  /* 0x000000111e112210 */ /* 0x000fe40002ffe4ff */
[----:B------:R-:W-:Y:S02]  /*0a70*/  @P0 SHF.L.U64.HI R8, R8, 0x2, R9 ;  /* 0x0000000208080819 */ /* 0x000fe40000010209 */
[----:B------:R-:W-:Y:S02]  /*0a80*/  @P0 IADD3 R58, P5, R15, R18, RZ ;  /* 0x000000120f3a0210 */ /* 0x000fe40007fbe0ff */
[----:B------:R-:W-:Y:S02]  /*0a90*/  @P3 IADD3 R9, R13, R35, RZ ;  /* 0x000000230d093210 */ /* 0x000fe40007ffe0ff */
[----:B------:R-:W-:-:S02]  /*0aa0*/  @P0 IADD3 R18, P6, R15, R22, RZ ;  /* 0x000000160f120210 */ /* 0x000fc40007fde0ff */
[----:B------:R-:W-:Y:S02]  /*0ab0*/  @P3 SHF.L.U32 R57, R12, 0x2, RZ ;  /* 0x000000020c393819 */ /* 0x000fe400000006ff */
[----:B------:R-:W-:Y:S02]  /*0ac0*/  @P0 IADD3.X R59, R8, R19, RZ, P5, !PT ;  /* 0x00000013083b0210 */ /* 0x000fe40002ffe4ff */
[----:B------:R-:W-:Y:S02]  /*0ad0*/  @P3 SHF.L.U64.HI R12, R12, 0x2, R9 ;  /* 0x000000020c0c3819 */ /* 0x000fe40000010209 */
[----:B------:R-:W-:Y:S02]  /*0ae0*/  @P0 IADD3.X R19, R8, R23, RZ, P6, !PT ;  /* 0x0000001708130210 */ /* 0x000fe400037fe4ff */
[----:B------:R-:W-:Y:S02]  /*0af0*/  MOV R9, RZ ;  /* 0x000000ff00097202 */ /* 0x000fe40000000f00 */
[----:B------:R-:W-:-:S02]  /*0b00*/  MOV R8, RZ ;  /* 0x000000ff00087202 */ /* 0x000fc40000000f00 */
[C---:B----4-:R-:W-:Y:S02]  /*0b10*/  @P3 IADD3 R34, P4, R57.reuse, R24, RZ ;  /* 0x0000001839223210 */ /* 0x050fe40007f9e0ff */
[----:B0-----:R-:W-:Y:S02]  /*0b20*/  @P3 IADD3 R56, P5, R57, R10, RZ ;  /* 0x0000000a39383210 */ /* 0x001fe40007fbe0ff */
[----:B------:R-:W-:Y:S02]  /*0b30*/  CS2R R22, SRZ ;  /* 0x0000000000167805 */ /* 0x000fe4000001ff00 */
[----:B------:R-:W-:Y:S01]  /*0b40*/  @P3 IADD3.X R35, R12, R25, RZ, P4, !PT ;  /* 0x000000190c233210 */ /* 0x000fe200027fe4ff */
[----:B------:R0:W5:Y:S01]  /*0b50*/  @P1 LDG.E.64 R8, desc[UR8][R28.64] ;  /* 0x000000081c081981 */ /* 0x000162000c1e1b00 */
[----:B------:R-:W-:Y:S02]  /*0b60*/  CS2R R24, SRZ ;  /* 0x0000000000187805 */ /* 0x000fe4000001ff00 */
[----:B------:R-:W-:-:S02]  /*0b70*/  CS2R R14, SRZ ;  /* 0x00000000000e7805 */ /* 0x000fc4000001ff00 */
[----:B------:R-:W-:Y:S01]  /*0b80*/  @P3 IADD3.X R57, R12, R11, RZ, P5, !PT ;  /* 0x0000000b0c393210 */ /* 0x000fe20002ffe4ff */
[----:B------:R-:W5:Y:S04]  /*0b90*/  @P1 LDG.E.64 R22, desc[UR8][R32.64] ;  /* 0x0000000820161981 */ /* 0x000f68000c1e1b00 */
[----:B------:R-:W5:Y:S01]  /*0ba0*/  @P2 LDG.E.64 R24, desc[UR8][R36.64] ;  /* 0x0000000824182981 */ /* 0x000f62000c1e1b00 */
[----:B0-----:R-:W-:-:S03]  /*0bb0*/  CS2R R28, SRZ ;  /* 0x00000000001c7805 */ /* 0x001fc6000001ff00 */
[----:B------:R-:W5:Y:S04]  /*0bc0*/  @P3 LDG.E.64 R14, desc[UR8][R56.64] ;  /* 0x00000008380e3981 */ /* 0x000f68000c1e1b00 */
[----:B------:R-:W5:Y:S01]  /*0bd0*/  @P3 LDG.E.64 R28, desc[UR8][R34.64] ;  /* 0x00000008221c3981 */ /* 0x000f62000c1e1b00 */
[----:B------:R-:W-:Y:S02]  /*0be0*/  CS2R R10, SRZ ;  /* 0x00000000000a7805 */ /* 0x000fe4000001ff00 */
[----:B------:R-:W-:Y:S02]  /*0bf0*/  CS2R R26, SRZ ;  /* 0x00000000001a7805 */ /* 0x000fe4000001ff00 */
[----:B------:R-:W-:Y:S02]  /*0c00*/  CS2R R12, SRZ ;  /* 0x00000000000c7805 */ /* 0x000fe4000001ff00 */
[----:B------:R-:W5:Y:S04]  /*0c10*/  @P2 LDG.E.64 R10, desc[UR8][R16.64] ;  /* 0x00000008100a2981 */ /* 0x000f68000c1e1b00 */
[----:B------:R-:W5:Y:S04]  /*0c20*/  @P0 LDG.E.64 R26, desc[UR8][R58.64] ;  /* 0x000000083a1a0981 */ /* 0x000f68000c1e1b00 */
[----:B------:R0:W5:Y:S01]  /*0c30*/  @P0 LDG.E.64 R12, desc[UR8][R18.64] ;  /* 0x00000008120c0981 */ /* 0x000162000c1e1b00 */
[----:B------:R-:W-:Y:S01]  /*0c40*/  MOV R55, 0x3f800000 ;  /* 0x3f80000000377802 */ /* 0x000fe20000000f00 */
[----:B------:R-:W-:Y:S01]  /*0c50*/  BSSY B0, `(.L_x_1380) ;  /* 0x0000014000007945 */ /* 0x000fe20003800000 */
[----:B0-----:R-:W-:Y:S01]  /*0c60*/  CS2R R18, SRZ ;  /* 0x0000000000127805 */ /* 0x001fe2000001ff00 */
[----:B---3--:R-:W-:-:S05]  /*0c70*/  FFMA.FTZ R16, -R20, R20, R21 ;  /* 0x0000001414107223 */ /* 0x008fca0000010115 */
[----:B------:R-:W-:-:S13]  /*0c80*/  FSETP.GTU.FTZ.AND P0, PT, R16, RZ, PT ;  /* 0x000000ff1000720b */ /* 0x000fda0003f1c000 */
[----:B------:R-:W0:Y:S02]  /*0c90*/  @P0 LDC R21, c[0x0][0x250] ;  /* 0x00009400ff150b82 */ /* 0x000e240000000800 */
[----:B0-----:R-:W-:-:S04]  /*0ca0*/  @P0 FADD.FTZ R21, R16, R21 ;  /* 0x0000001510150221 */ /* 0x001fc80000010000 */
[----:B------:R0:W1:Y:S01]  /*0cb0*/  @P0 MUFU.RSQ R55, R21 ;  /* 0x0000001500370308 */ /* 0x0000620000001400 */
[----:B------:R-:W-:Y:S02]  /*0cc0*/  ISETP.GT.U32.AND P0, PT, R53, 0x1bf, PT ;  /* 0x000001bf3500780c */ /* 0x000fe40003f04070 */
[----:B------:R-:W-:-:S11]  /*0cd0*/  CS2R R16, SRZ ;  /* 0x0000000000107805 */ /* 0x000fd6000001ff00 */
        /* <DEDUP_REMOVED lines=11> */
.L_x_1381:
[----:B------:R-:W-:Y:S05]  /*0d90*/  BSYNC B0 ;  /* 0x0000000000007941 */ /* 0x000fea0003800000 */
.L_x_1380:
[----:B------:R-:W-:Y:S01]  /*0da0*/  ISETP.NE.AND P4, PT, RZ, UR10, PT ;  /* 0x0000000aff007c0c */ /* 0x000fe2000bf85270 */
[C---:B0----5:R-:W-:Y:S01]  /*0db0*/  FADD.FTZ R32, -R20.reuse, R22 ;  /* 0x0000001614207221 */ /* 0x061fe20000010100 */
[C---:B------:R-:W-:Y:S01]  /*0dc0*/  FADD.FTZ R60, -R20.reuse, R23 ;  /* 0x00000017143c7221 */ /* 0x040fe20000010100 */
[C---:B------:R-:W-:Y:S01]  /*0dd0*/  FADD.FTZ R30, -R20.reuse, R24 ;  /* 0x00000018141e7221 */ /* 0x040fe20000010100 */
[----:B------:R-:W-:Y:S01]  /*0de0*/  FADD.FTZ R56, -R20, R25 ;  /* 0x0000001914387221 */ /* 0x000fe20000010100 */
[----:B------:R-:W-:Y:S01]  /*0df0*/  MOV R22, R8 ;  /* 0x0000000800167202 */ /* 0x000fe20000000f00 */
[----:B-1----:R-:W-:Y:S01]  /*0e00*/  FMUL.FTZ R61, R32, R55 ;  /* 0x00000037203d7220 */ /* 0x002fe20000410000 */
[----:B------:R-:W-:Y:S01]  /*0e10*/  MOV R21, R9 ;  /* 0x0000000900157202 */ /* 0x000fe20000000f00 */
[----:B------:R-:W-:Y:S01]  /*0e20*/  FMUL.FTZ R60, R60, R55 ;  /* 0x000000373c3c7220 */ /* 0x000fe20000410000 */
[----:B------:R-:W-:-:S04]  /*0e30*/  MOV R24, R10 ;  /* 0x0000000a00187202 */ /* 0x000fc80000000f00 */
        /* <DEDUP_REMOVED lines=15> */
[----:B------:R-:W-:-:S03]  /*0f30*/  FMUL.FTZ R21, R9, R32 ;  /* 0x0000002009157220 */ /* 0x000fc60000410000 */
[----:B------:R-:W-:Y:S01]  /*0f40*/  FFMA.FTZ R36, R22, R35, 1 ;  /* 0x3f80000016247423 */ /* 0x000fe20000010023 */
[----:B------:R-:W-:-:S03]  /*0f50*/  FMUL.FTZ R22, R33, R34 ;  /* 0x0000002221167220 */ /* 0x000fc60000410000 */
[----:B------:R-:W-:-:S07]  /*0f60*/  FMUL.FTZ R21, R21, R36 ;  /* 0x0000002415157220 */ /* 0x000fce0000410000 */
.L_x_1382:
[----:B------:R-:W-:Y:S01]  /*0f70*/  FMUL.FTZ R32, R22, R16 ;  /* 0x0000001016207220 */ /* 0x000fe20000410000 */
[----:B------:R-:W-:Y:S01]  /*0f80*/  FMUL.FTZ R57, R30, R55 ;  /* 0x000000371e397220 */ /* 0x000fe20000410000 */
[----:B------:R-:W-:Y:S01]  /*0f90*/  MOV R23, R11 ;  /* 0x0000000b00177202 */ /* 0x000fe20000000f00 */
        /* <DEDUP_REMOVED lines=17> */
[----:B------:R-:W-:Y:S01]  /*10b0*/  FMUL.FTZ R24, R10, R33 ;  /* 0x000000210a187220 */ /* 0x000fe20000410000 */
[----:B-1----:R-:W-:-:S03]  /*10c0*/  FADD.FTZ R58, -R36, 1 ;  /* 0x3f800000243a7421 */ /* 0x002fc60000010100 */
[----:B------:R-:W-:Y:S01]  /*10d0*/  FMUL.FTZ R24, R24, R37 ;  /* 0x0000002518187220 */ /* 0x000fe20000410000 */
[----:B------:R-:W-:Y:S01]  /*10e0*/  FFMA.FTZ R58, R23, R58, 1 ;  /* 0x3f800000173a7423 */ /* 0x000fe2000001003a */
[----:B------:R-:W-:-:S04]  /*10f0*/  FMUL.FTZ R23, R11, R36 ;  /* 0x000000240b177220 */ /* 0x000fc80000410000 */
[----:B------:R-:W-:-:S07]  /*1100*/  FMUL.FTZ R23, R23, R58 ;  /* 0x0000003a17177220 */ /* 0x000fce0000410000 */
.L_x_1383:
[----:B------:R-:W-:Y:S01]  /*1110*/  FFMA.FTZ R34, R60, R25, R31 ;  /* 0x000000193c227223 */ /* 0x000fe2000001001f */
[----:B------:R-:W-:Y:S01]  /*1120*/  FMUL.FTZ R32, R24, R16 ;  /* 0x0000001018207220 */ /* 0x000fe20000410000 */
[----:B------:R-:W-:Y:S01]  /*1130*/  FADD.FTZ R25, R25, R30 ;  /* 0x0000001e19197221 */ /* 0x000fe20000010000 */
[C---:B------:R-:W-:Y:S01]  /*1140*/  FADD.FTZ R58, -R20.reuse, R27 ;  /* 0x0000001b143a7221 */ /* 0x040fe20000010100 */
[----:B------:R-:W-:Y:S01]  /*1150*/  FMUL.FTZ R27, R23, R17 ;  /* 0x00000011171b7220 */ /* 0x000fe20000410000 */
[----:B------:R-:W-:Y:S01]  /*1160*/  FFMA.FTZ R31, R57, R32, R34 ;  /* 0x00000020391f7223 */ /* 0x000fe20000010022 */
[----:B------:R-:W-:Y:S01]  /*1170*/  FADD.FTZ R30, R25, R32 ;  /* 0x00000020191e7221 */ /* 0x000fe20000010000 */
[----:B------:R-:W-:Y:S01]  /*1180*/  FADD.FTZ R32, -R20, R26 ;  /* 0x0000001a14207221 */ /* 0x000fe20000010100 */
[----:B------:R-:W-:Y:S01]  /*1190*/  MOV R25, R12 ;  /* 0x0000000c00197202 */ /* 0x000fe20000000f00 */
[----:B------:R-:W-:Y:S01]  /*11a0*/  FMUL.FTZ R58, R58, R55 ;  /* 0x000000373a3a7220 */ /* 0x000fe20000410000 */
[----:B------:R-:W-:Y:S01]  /*11b0*/  MOV R26, R13 ;  /* 0x0000000d001a7202 */ /* 0x000fe20000000f00 */
        /* <DEDUP_REMOVED lines=20> */
.L_x_1384:
[----:B------:R-:W-:Y:S01]  /*1300*/  FFMA.FTZ R34, R56, R27, R31 ;  /* 0x0000001b38227223 */ /* 0x000fe2000001001f */
[----:B------:R-:W-:Y:S01]  /*1310*/  FMUL.FTZ R32, R25, R16 ;  /* 0x0000001019207220 */ /* 0x000fe20000410000 */
[----:B------:R-:W-:Y:S01]  /*1320*/  FADD.FTZ R27, R27, R30 ;  /* 0x0000001e1b1b7221 */ /* 0x000fe20000010000 */
[C---:B------:R-:W-:Y:S01]  /*1330*/  FADD.FTZ R30, -R20.reuse, R28 ;  /* 0x0000001c141e7221 */ /* 0x040fe20000010100 */
[----:B------:R-:W-:Y:S01]  /*1340*/  FADD.FTZ R62, -R20, R29 ;  /* 0x0000001d143e7221 */ /* 0x000fe20000010100 */
[----:B------:R-:W-:Y:S01]  /*1350*/  FFMA.FTZ R29, R59, R32, R34 ;  /* 0x000000203b1d7223 */ /* 0x000fe20000010022 */
[----:B------:R-:W-:Y:S01]  /*1360*/  FADD.FTZ R20, R27, R32 ;  /* 0x000000201b147221 */ /* 0x000fe20000010000 */
[----:B------:R-:W-:Y:S01]  /*1370*/  MOV R28, R14 ;  /* 0x0000000e001c7202 */ /* 0x000fe20000000f00 */
[----:B------:R-:W-:Y:S01]  /*1380*/  FMUL.FTZ R63, R30, R55 ;  /* 0x000000371e3f7220 */ /* 0x000fe20000410000 */
[----:B------:R-:W-:Y:S01]  /*1390*/  MOV R27, R15 ;  /* 0x0000000f001b7202 */ /* 0x000fe20000000f00 */
        /* <DEDUP_REMOVED lines=15> */
[----:B-1----:R-:W-:-:S04]  /*1490*/  FADD.FTZ R27, -R36, 1 ;  /* 0x3f800000241b7421 */ /* 0x002fc80000010100 */
[----:B------:R-:W-:Y:S01]  /*14a0*/  FFMA.FTZ R30, R28, R27, 1 ;  /* 0x3f8000001c1e7423 */ /* 0x000fe2000001001b */
[----:B------:R-:W-:Y:S01]  /*14b0*/  FMUL.FTZ R28, R14, R33 ;  /* 0x000000210e1c7220 */ /* 0x000fe20000410000 */
[----:B------:R-:W-:-:S03]  /*14c0*/  FMUL.FTZ R27, R15, R36 ;  /* 0x000000240f1b7220 */ /* 0x000fc60000410000 */
[----:B------:R-:W-:Y:S01]  /*14d0*/  FMUL.FTZ R28, R28, R37 ;  /* 0x000000251c1c7220 */ /* 0x000fe20000410000 */
[----:B------:R-:W-:-:S07]  /*14e0*/  FMUL.FTZ R27, R27, R30 ;  /* 0x0000001e1b1b7220 */ /* 0x000fce0000410000 */
.L_x_1385:
        /* <DEDUP_REMOVED lines=8> */
[----:B------:R-:W-:Y:S01]  /*1570*/  FADD.FTZ R31, RZ, R22 ;  /* 0x00000016ff1f7221 */ /* 0x000fe20000010000 */
[----:B------:R-:W-:Y:S01]  /*1580*/  FFMA.FTZ R36, R62, R37, R29 ;  /* 0x000000253e247223 */ /* 0x000fe2000001001d */
[----:B------:R-:W-:Y:S01]  /*1590*/  FADD.FTZ R37, R37, R30 ;  /* 0x0000001e25257221 */ /* 0x000fe20000010000 */
[----:B------:R-:W-:Y:S01]  /*15a0*/  FFMA.FTZ R30, R61, R22, RZ ;  /* 0x000000163d1e7223 */ /* 0x000fe200000100ff */
[----:B------:R-:W-:Y:S01]  /*15b0*/  FADD.FTZ R22, RZ, R21 ;  /* 0x00000015ff167221 */ /* 0x000fe20000010000 */
[----:B------:R-:W-:Y:S01]  /*15c0*/  FFMA.FTZ R21, R60, R21, RZ ;  /* 0x000000153c157223 */ /* 0x000fe200000100ff */
[----:B------:R-:W1:Y:S01]  /*15d0*/  SHFL.DOWN PT, R29, R36, 0x1, 0x1f ;  /* 0x08201f00241d7f89 */ /* 0x000e6200000e0000 */
[----:B------:R-:W-:Y:S01]  /*15e0*/  UMOV UR6, 0x400 ;  /* 0x0000040000067882 */ /* 0x000fe20000000000 */
[----:B------:R-:W-:Y:S01]  /*15f0*/  FFMA.FTZ R30, R57, R24, R30 ;  /* 0x00000018391e7223 */ /* 0x000fe2000001001e */
[----:B------:R-:W-:Y:S01]  /*1600*/  UIADD3 UR5, UR6, 0x90, URZ ;  /* 0x0000009006057890 */ /* 0x000fe2000fffe03f */
[----:B------:R-:W2:Y:S01]  /*1610*/  SHFL.DOWN PT, R20, R37, 0x1, 0x1f ;  /* 0x08201f0025147f89 */ /* 0x000ea200000e0000 */
[----:B------:R-:W-:Y:S01]  /*1620*/  FADD.FTZ R24, R31, R24 ;  /* 0x000000181f187221 */ /* 0x000fe20000010000 */
[----:B------:R-:W-:Y:S01]  /*1630*/  FADD.FTZ R31, R22, R23 ;  /* 0x00000017161f7221 */ /* 0x000fe20000010000 */
[----:B------:R-:W-:Y:S01]  /*1640*/  FFMA.FTZ R21, R56, R23, R21 ;  /* 0x0000001738157223 */ /* 0x000fe20000010015 */
[----:B------:R-:W-:Y:S01]  /*1650*/  ISETP.NE.AND P3, PT, R53, RZ, PT ;  /* 0x000000ff3500720c */ /* 0x000fe20003f65270 */
[----:B------:R-:W-:Y:S01]  /*1660*/  FADD.FTZ R23, R24, R25 ;  /* 0x0000001918177221 */ /* 0x000fe20000010000 */
[----:B------:R-:W-:Y:S01]  /*1670*/  FFMA.FTZ R30, R59, R25, R30 ;  /* 0x000000193b1e7223 */ /* 0x000fe2000001001e */
[----:B------:R-:W-:Y:S01]  /*1680*/  FADD.FTZ R24, R31, R26 ;  /* 0x0000001a1f187221 */ /* 0x000fe20000010000 */
[----:B------:R-:W-:Y:S01]  /*1690*/  FFMA.FTZ R21, R58, R26, R21 ;  /* 0x0000001a3a157223 */ /* 0x000fe20000010015 */
[----:B------:R-:W-:Y:S01]  /*16a0*/  FADD.FTZ R22, R23, R28 ;  /* 0x0000001c17167221 */ /* 0x000fe20000010000 */
[----:B------:R-:W-:Y:S01]  /*16b0*/  BSSY B0, `(.L_x_1386) ;  /* 0x0000044000007945 */ /* 0x000fe20003800000 */
[----:B------:R-:W-:Y:S01]  /*16c0*/  FADD.FTZ R23, R24, R27 ;  /* 0x0000001b18177221 */ /* 0x000fe20000010000 */
[----:B------:R-:W-:Y:S01]  /*16d0*/  FFMA.FTZ R21, R62, R27, R21 ;  /* 0x0000001b3e157223 */ /* 0x000fe20000010015 */
[----:B0-----:R-:W-:Y:S01]  /*16e0*/  ULEA UR5, UR11, UR5, 0x18 ;  /* 0x000000050b057291 */ /* 0x001fe2000f8ec03f */
[----:B------:R-:W-:-:S05]  /*16f0*/  ISETP.GT.U32.AND P5, PT, R53, 0xd, PT ;  /* 0x0000000d3500780c */ /* 0x000fca0003fa4070 */
        /* <DEDUP_REMOVED lines=31> */
[----:B------:R-:W2:Y:S04]  /*18f0*/  LDS.128 R28, [UR5+0x20] ;  /* 0x00002005ff1c7984 */ /* 0x000ea80008000c00 */
[----:B------:R-:W3:Y:S01]  /*1900*/  LDS.128 R24, [UR5+0x30] ;  /* 0x00003005ff187984 */ /* 0x000ee20008000c00 */
[----:B-1----:R-:W-:Y:S01]  /*1910*/  FADD.FTZ R35, R36, R32 ;  /* 0x0000002024237221 */ /* 0x002fe20000010000 */
[----:B------:R-:W-:-:S03]  /*1920*/  FADD.FTZ R32, R37, R33 ;  /* 0x0000002125207221 */ /* 0x000fc60000010000 */
[----:B--2---:R-:W-:Y:S01]  /*1930*/  FADD.FTZ R35, R35, R28 ;  /* 0x0000001c23237221 */ /* 0x004fe20000010000 */
[----:B------:R-:W-:-:S03]  /*1940*/  FADD.FTZ R32, R32, R29 ;  /* 0x0000001d20207221 */ /* 0x000fc60000010000 */
[----:B------:R-:W-:Y:S01]  /*1950*/  FADD.FTZ R35, R35, R30 ;  /* 0x0000001e23237221 */ /* 0x000fe20000010000 */
[----:B------:R-:W-:-:S03]  /*1960*/  FADD.FTZ R28, R32, R31 ;  /* 0x0000001f201c7221 */ /* 0x000fc60000010000 */
[----:B---3--:R-:W-:Y:S01]  /*1970*/  FADD.FTZ R29, R35, R24 ;  /* 0x00000018231d7221 */ /* 0x008fe20000010000 */
[----:B------:R-:W-:Y:S01]  /*1980*/  FADD.FTZ R24, R28, R25 ;  /* 0x000000191c187221 */ /* 0x000fe20000010000 */
[----:B------:R-:W1:Y:S02]  /*1990*/  LDS.128 R32, [UR5+0x40] ;  /* 0x00004005ff207984 */ /* 0x000e640008000c00 */
[----:B------:R-:W-:Y:S01]  /*19a0*/  FADD.FTZ R25, R29, R26 ;  /* 0x0000001a1d197221 */ /* 0x000fe20000010000 */
[----:B------:R-:W-:Y:S01]  /*19b0*/  FADD.FTZ R24, R24, R27 ;  /* 0x0000001b18187221 */ /* 0x000fe20000010000 */
[----:B------:R-:W2:Y:S02]  /*19c0*/  LDS.128 R28, [UR5+0x50] ;  /* 0x00005005ff1c7984 */ /* 0x000ea40008000c00 */
[----:B-1----:R-:W-:Y:S01]  /*19d0*/  FADD.FTZ R25, R25, R32 ;  /* 0x0000002019197221 */ /* 0x002fe20000010000 */
[----:B------:R-:W-:-:S03]  /*19e0*/  FADD.FTZ R24, R24, R33 ;  /* 0x0000002118187221 */ /* 0x000fc60000010000 */
[----:B------:R-:W-:Y:S01]  /*19f0*/  FADD.FTZ R25, R25, R34 ;  /* 0x0000002219197221 */ /* 0x000fe20000010000 */
[----:B------:R-:W-:-:S03]  /*1a00*/  FADD.FTZ R32, R24, R35 ;  /* 0x0000002318207221 */ /* 0x000fc60000010000 */
[----:B--2---:R-:W-:Y:S01]  /*1a10*/  FADD.FTZ R33, R25, R28 ;  /* 0x0000001c19217221 */ /* 0x004fe20000010000 */
        /* <DEDUP_REMOVED lines=10> */
[----:B------:R-:W-:-:S03]  /*1ac0*/  FADD.FTZ R28, R28, R33 ;  /* 0x000000211c1c7221 */ /* 0x000fc60000010000 */
[----:B0-----:R-:W-:Y:S01]  /*1ad0*/  FADD.FTZ R36, R29, R34 ;  /* 0x000000221d247221 */ /* 0x001fe20000010000 */
[----:B------:R-:W-:-:S07]  /*1ae0*/  FADD.FTZ R37, R28, R35 ;  /* 0x000000231c257221 */ /* 0x000fce0000010000 */
.L_x_1387:
[----:B------:R-:W-:Y:S05]  /*1af0*/  BSYNC B0 ;  /* 0x0000000000007941 */ /* 0x000fea0003800000 */
.L_x_1386:
[----:B------:R-:W-:Y:S06]  /*1b00*/  BAR.SYNC.DEFER_BLOCKING 0x0 ;  /* 0x0000000000007b1d */ /* 0x000fec0000010000 */
[----:B------:R-:W-:Y:S04]  /*1b10*/  BSSY B0, `(.L_x_1388) ;  /* 0x000009d000007945 */ /* 0x000fe80003800000 */
[----:B------:R-:W-:Y:S05]  /*1b20*/  @P5 BRA `(.L_x_1389) ;  /* 0x00000008006c5947 */ /* 0x000fea0003800000 */
[----:B------:R-:W1:Y:S04]  /*1b30*/  LDS.128 R24, [R65+0xe0] ;  /* 0x0000e00041187984 */ /* 0x000e680000000c00 */
[----:B------:R-:W2:Y:S04]  /*1b40*/  LDS.128 R28, [R65+0x1c0] ;  /* 0x0001c000411c7984 */ /* 0x000ea80000000c00 */
[----:B------:R-:W3:Y:S01]  /*1b50*/  LDS.128 R32, [R65+0x2a0] ;  /* 0x0002a00041207984 */ /* 0x000ee20000000c00 */
[----:B-1----:R-:W-:Y:S01]  /*1b60*/  FADD.FTZ R24, R20, R24 ;  /* 0x0000001814187221 */ /* 0x002fe20000010000 */
[----:B0-----:R-:W-:Y:S01]  /*1b70*/  FADD.FTZ R20, R21, R25 ;  /* 0x0000001915147221 */ /* 0x001fe20000010000 */
[----:B------:R-:W-:Y:S01]  /*1b80*/  FADD.FTZ R21, R22, R26 ;  /* 0x0000001a16157221 */ /* 0x000fe20000010000 */
[----:B------:R-:W-:Y:S01]  /*1b90*/  FADD.FTZ R22, R23, R27 ;  /* 0x0000001b17167221 */ /* 0x000fe20000010000 */
[----:B--2---:R-:W-:Y:S01]  /*1ba0*/  FADD.FTZ R23, R24, R28 ;  /* 0x0000001c18177221 */ /* 0x004fe20000010000 */
[----:B------:R-:W-:Y:S01]  /*1bb0*/  FADD.FTZ R20, R20, R29 ;  /* 0x0000001d14147221 */ /* 0x000fe20000010000 */
[----:B------:R-:W-:Y:S01]  /*1bc0*/  FADD.FTZ R21, R21, R30 ;  /* 0x0000001e15157221 */ /* 0x000fe20000010000 */
[----:B------:R-:W0:Y:S01]  /*1bd0*/  LDS.128 R24, [R65+0x380] ;  /* 0x0003800041187984 */ /* 0x000e220000000c00 */
[----:B------:R-:W-:Y:S01]  /*1be0*/  FADD.FTZ R28, R22, R31 ;  /* 0x0000001f161c7221 */ /* 0x000fe20000010000 */
[----:B---3--:R-:W-:Y:S01]  /*1bf0*/  FADD.FTZ R29, R23, R32 ;  /* 0x00000020171d7221 */ /* 0x008fe20000010000 */
[----:B------:R-:W-:Y:S01]  /*1c00*/  FADD.FTZ R30, R20, R33 ;  /* 0x00000021141e7221 */ /* 0x000fe20000010000 */
[----:B------:R-:W-:Y:S01]  /*1c10*/  FADD.FTZ R31, R21, R34 ;  /* 0x00000022151f7221 */ /* 0x000fe20000010000 */
[----:B------:R-:W-:Y:S01]  /*1c20*/  FADD.FTZ R28, R28, R35 ;  /* 0x000000231c1c7221 */ /* 0x000fe20000010000 */
[----:B------:R-:W1:Y:S01]  /*1c30*/  LDS.128 R20, [R65+0x460] ;  /* 0x0004600041147984 */ /* 0x000e620000000c00 */
[----:B0-----:R-:W-:Y:S01]  /*1c40*/  FADD.FTZ R29, R29, R24 ;  /* 0x000000181d1d7221 */ /* 0x001fe20000010000 */
[----:B------:R-:W-:Y:S01]  /*1c50*/  FADD.FTZ R30, R30, R25 ;  /* 0x000000191e1e7221 */ /* 0x000fe20000010000 */
[----:B------:R-:W-:Y:S01]  /*1c60*/  FADD.FTZ R31, R31, R26 ;  /* 0x0000001a1f1f7221 */ /* 0x000fe20000010000 */
[----:B------:R-:W-:-:S02]  /*1c70*/  FADD.FTZ R32, R28, R27 ;  /* 0x0000001b1c207221 */ /* 0x000fc40000010000 */
[----:B------:R-:W-:Y:S01]  /*1c80*/  LDS.128 R24, [R65+0x620] ;  /* 0x0006200041187984 */ /* 0x000fe20000000c00 */
[----:B-1----:R-:W-:Y:S01]  /*1c90*/  FADD.FTZ R33, R29, R20 ;  /* 0x000000141d217221 */ /* 0x002fe20000010000 */
[----:B------:R-:W-:Y:S01]  /*1ca0*/  FADD.FTZ R20, R30, R21 ;  /* 0x000000151e147221 */ /* 0x000fe20000010000 */
[----:B------:R-:W-:Y:S01]  /*1cb0*/  FADD.FTZ R21, R31, R22 ;  /* 0x000000161f157221 */ /* 0x000fe20000010000 */
[----:B------:R-:W-:Y:S01]  /*1cc0*/  FADD.FTZ R32, R32, R23 ;  /* 0x0000001720207221 */ /* 0x000fe20000010000 */
[----:B------:R-:W0:Y:S02]  /*1cd0*/  LDS.128 R28, [R65+0x540] ;  /* 0x00054000411c7984 */ /* 0x000e240000000c00 */
[----:B0-----:R-:W-:Y:S01]  /*1ce0*/  FADD.FTZ R33, R33, R28 ;  /* 0x0000001c21217221 */ /* 0x001fe20000010000 */
[----:B------:R-:W-:Y:S01]  /*1cf0*/  FADD.FTZ R20, R20, R29 ;  /* 0x0000001d14147221 */ /* 0x000fe20000010000 */
[----:B------:R-:W-:Y:S01]  /*1d00*/  FADD.FTZ R21, R21, R30 ;  /* 0x0000001e15157221 */ /* 0x000fe20000010000 */
[----:B------:R-:W-:Y:S01]  /*1d10*/  FADD.FTZ R32, R32, R31 ;  /* 0x0000001f20207221 */ /* 0x000fe20000010000 */
[----:B------:R-:W-:Y:S01]  /*1d20*/  FADD.FTZ R33, R33, R24 ;  /* 0x0000001821217221 */ /* 0x000fe20000010000 */
[----:B------:R-:W0:Y:S01]  /*1d30*/  LDS.128 R28, [R65+0x700] ;  /* 0x00070000411c7984 */ /* 0x000e220000000c00 */
[----:B------:R-:W-:Y:S01]  /*1d40*/  FADD.FTZ R24, R20, R25 ;  /* 0x0000001914187221 */ /* 0x000fe20000010000 */
[----:B------:R-:W-:Y:S01]  /*1d50*/  FADD.FTZ R25, R21, R26 ;  /* 0x0000001a15197221 */ /* 0x000fe20000010000 */
[----:B------:R-:W-:Y:S01]  /*1d60*/  FADD.FTZ R32, R32, R27 ;  /* 0x0000001b20207221 */ /* 0x000fe20000010000 */
[----:B------:R-:W1:Y:S01]  /*1d70*/  LDS.128 R20, [R65+0x7e0] ;  /* 0x0007e00041147984 */ /* 0x000e620000000c00 */
        /* <DEDUP_REMOVED lines=105> */
[----:B------:R-:W-:Y:S01]  /*2410*/  FADD.FTZ R20, R24, R21 ;  /* 0x0000001518147221 */ /* 0x000fe20000010000 */
[----:B------:R-:W-:Y:S01]  /*2420*/  LDS.128 R28, [R65+0x1b20] ;  /* 0x001b2000411c7984 */ /* 0x000fe20000000c00 */
[----:B------:R-:W-:Y:S01]  /*2430*/  FADD.FTZ R33, R33, R22 ;  /* 0x0000001621217221 */ /* 0x000fe20000010000 */
[----:B------:R-:W-:-:S02]  /*2440*/  FADD.FTZ R32, R32, R23 ;  /* 0x0000001720207221 */ /* 0x000fc40000010000 */
[----:B------:R-:W0:Y:S02]  /*2450*/  LDS.128 R24, [R65+0x1a40] ;  /* 0x001a400041187984 */ /* 0x000e240000000c00 */
[----:B0-----:R-:W-:Y:S01]  /*2460*/  FADD.FTZ R22, R20, R25 ;  /* 0x0000001914167221 */ /* 0x001fe20000010000 */
[----:B------:R-:W-:Y:S01]  /*2470*/  FADD.FTZ R35, R35, R24 ;  /* 0x0000001823237221 */ /* 0x000fe20000010000 */
[----:B------:R-:W-:Y:S01]  /*2480*/  FADD.FTZ R33, R33, R26 ;  /* 0x0000001a21217221 */ /* 0x000fe20000010000 */
[----:B------:R-:W-:Y:S01]  /*2490*/  FADD.FTZ R32, R32, R27 ;  /* 0x0000001b20207221 */ /* 0x000fe20000010000 */
[----:B------:R-:W-:Y:S01]  /*24a0*/  FADD.FTZ R21, R22, R29 ;  /* 0x0000001d16157221 */ /* 0x000fe20000010000 */
[----:B------:R-:W-:Y:S01]  /*24b0*/  FADD.FTZ R20, R35, R28 ;  /* 0x0000001c23147221 */ /* 0x000fe20000010000 */
[----:B------:R-:W-:Y:S01]  /*24c0*/  FADD.FTZ R22, R33, R30 ;  /* 0x0000001e21167221 */ /* 0x000fe20000010000 */
[----:B------:R-:W-:-:S07]  /*24d0*/  FADD.FTZ R23, R32, R31 ;  /* 0x0000001f20177221 */ /* 0x000fce0000010000 */
.L_x_1389:
[----:B------:R-:W-:Y:S05]  /*24e0*/  BSYNC B0 ;  /* 0x0000000000007941 */ /* 0x000fea0003800000 */
.L_x_1388:
        /* <DEDUP_REMOVED lines=17> */
.L_x_1391:
[----:B------:R-:W-:Y:S05]  /*2600*/  BSYNC B0 ;  /* 0x0000000000007941 */ /* 0x000fea0003800000 */
.L_x_1390:
[----:B------:R-:W-:Y:S05]  /*2610*/  @!P0 BRA `(.L_x_1392) ;  /* 0x00000010007c8947 */ /* 0x000fea0003800000 */
[----:B0-2---:R-:W0:Y:S01]  /*2620*/  LDC.64 R20, c[0x0][0x258] ;  /* 0x00009600ff147b82 */ /* 0x005e220000000a00 */
        /* <DEDUP_REMOVED lines=28> */
.L_x_1394:
[----:B-1----:R-:W2:Y:S04]  /*27f0*/  LDG.E.STRONG.GPU R22, desc[UR8][R20.64] ;  /* 0x0000000814167981 */ /* 0x002ea8000c1ef900 */
[----:B--2---:R-:W-:Y:S01]  /*2800*/  CCTL.IVALL ;  /* 0x00000000ff00798f */ /* 0x004fe20002000000 */
[----:B------:R-:W-:Y:S05]  /*2810*/  YIELD ;  /* 0x0000000000007946 */ /* 0x000fea0003800000 */
[----:B------:R-:W-:-:S13]  /*2820*/  ISETP.NE.AND P0, PT, R22, R27, PT ;  /* 0x0000001b1600720c */ /* 0x000fda0003f05270 */
[----:B------:R-:W-:Y:S05]  /*2830*/  @P0 BRA `(.L_x_1394) ;  /* 0xfffffffc00ec0947 */ /* 0x000fea000383ffff */
.L_x_1393:
        /* <DEDUP_REMOVED lines=8> */
[----:B------:R-:W-:Y:S01]  /*28c0*/  ISETP.GT.AND P0, PT, R46, RZ, PT ;  /* 0x000000ff2e00720c */ /* 0x000fe20003f04270 */
[----:B------:R-:W-:Y:S01]  /*28d0*/  HFMA2.MMA R27, -RZ, RZ, 0, 0 ;  /* 0x00000000ff1b7435 */ /* 0x000fe200000001ff */
[----:B------:R-:W-:-:S11]  /*28e0*/  MOV R26, R46 ;  /* 0x0000002e001a7202 */ /* 0x000fd60000000f00 */
[----:B------:R-:W-:Y:S05]  /*28f0*/  @!P0 BRA `(.L_x_1396) ;  /* 0x0000000800d88947 */ /* 0x000fea0003800000 */
[----:B------:R-:W-:Y:S02]  /*2900*/  ISETP.GT.AND P5, PT, R26, 0xc, PT ;  /* 0x0000000c1a00780c */ /* 0x000fe40003fa4270 */
[----:B------:R-:W-:-:S11]  /*2910*/  PLOP3.LUT P0, PT, PT, PT, PT, 0x80, 0x0 ;  /* 0x000000000000781c */ /* 0x000fd60003f0f070 */
[----:B------:R-:W-:Y:S05]  /*2920*/  @!P5 BRA `(.L_x_1397) ;  /* 0x0000000400d0d947 */ /* 0x000fea0003800000 */
[----:B------:R-:W-:-:S13]  /*2930*/  PLOP3.LUT P0, PT, PT, PT, PT, 0x8, 0x0 ;  /* 0x000000000000781c */ /* 0x000fda0003f0e170 */
.L_x_1398:
        /* <DEDUP_REMOVED lines=115> */
.L_x_1397:
        /* <DEDUP_REMOVED lines=12> */
[C---:B------:R-:W-:Y:S02]  /*3130*/  IADD3 R25, R27.reuse, 0x3, RZ ;  /* 0x000000031b197810 */ /* 0x040fe40007ffe0ff */
        /* <DEDUP_REMOVED lines=48> */
.L_x_1399:
[----:B------:R-:W-:-:S13]  /*3440*/  ISETP.NE.OR P0, PT, R26, RZ, P0 ;  /* 0x000000ff1a00720c */ /* 0x000fda0000705670 */
[----:B------:R-:W-:Y:S05]  /*3450*/  @!P0 BRA `(.L_x_1395) ;  /* 0x00000000007c8947 */ /* 0x000fea0003800000 */
.L_x_1396:
[----:B------:R-:W-:-:S13]  /*3460*/  ISETP.EQ.OR P6, PT, R27, UR7, P3 ;  /* 0x000000071b007c0c */ /* 0x000fda0009fc2670 */
[----:B------:R-:W-:-:S04]  /*3470*/  @!P6 IMAD R21, R42, R27, R43 ;  /* 0x0000001b2a15e224 */ /* 0x000fc800078e022b */
[----:B------:R-:W-:-:S06]  /*3480*/  @!P6 IMAD.WIDE.U32 R20, R21, 0x8, R28 ;  /* 0x000000081514e825 */ /* 0x000fcc00078e001c */
[----:B------:R-:W2:Y:S01]  /*3490*/  @!P6 LDG.E.64 R20, desc[UR8][R20.64] ;  /* 0x000000081414e981 */ /* 0x000ea2000c1e1b00 */
[C---:B------:R-:W-:Y:S02]  /*34a0*/  IADD3 R23, R27.reuse, 0x1, RZ ;  /* 0x000000011b177810 */ /* 0x040fe40007ffe0ff */
[----:B------:R-:W-:Y:S02]  /*34b0*/  IADD3 R25, R27, 0x2, RZ ;  /* 0x000000021b197810 */ /* 0x000fe40007ffe0ff */
        /* <DEDUP_REMOVED lines=25> */
.L_x_1395:
        /* <DEDUP_REMOVED lines=11> */
.L_x_1401:
[----:B------:R-:W-:Y:S05]  /*3700*/  BSYNC B0 ;  /* 0x0000000000007941 */ /* 0x000fea0003800000 */
.L_x_1400:
        /* <DEDUP_REMOVED lines=16> */
.L_x_1392:
[----:B------:R-:W3:Y:S01]  /*3810*/  S2UR UR6, SR_CgaCtaId ;  /* 0x00000000000679c3 */ /* 0x000ee20000008800 */
[----:B------:R-:W-:Y:S01]  /*3820*/  UMOV UR5, 0x400 ;  /* 0x0000040000057882 */ /* 0x000fe20000000000 */
[----:B012---:R-:W-:Y:S01]  /*3830*/  SHF.R.U32.HI R22, RZ, 0x1, R53 ;  /* 0x00000001ff167819 */ /* 0x007fe20000011635 */
[----:B------:R-:W-:-:S04]  /*3840*/  ULDC.64 UR12, c[0x0][0x290] ;  /* 0x0000a400000c7ab9 */ /* 0x000fc80000000a00 */
[----:B------:R-:W-:Y:S01]  /*3850*/  IMAD.WIDE.U32 R22, R22, -0x6db6db6d, RZ ;  /* 0x9249249316167825 */ /* 0x000fe200078e00ff */
[----:B------:R-:W0:Y:S04]  /*3860*/  LDC R25, c[0x0][0x2ac] ;  /* 0x0000ab00ff197b82 */ /* 0x000e280000000800 */
[----:B------:R-:W-:Y:S01]  /*3870*/  SHF.R.U32.HI R22, RZ, 0x2, R23 ;  /* 0x00000002ff167819 */ /* 0x000fe20000011617 */
[----:B---3--:R-:W-:-:S04]  /*3880*/  ULEA UR5, UR6, UR5, 0x18 ;  /* 0x0000000506057291 */ /* 0x008fc8000f8ec03f */
[----:B0-----:R-:W-:-:S05]  /*3890*/  IMAD R22, R25, UR7, R22 ;  /* 0x0000000719167c24 */ /* 0x001fca000f8e0216 */
[----:B------:R-:W-:Y:S01]  /*38a0*/  @!P3 STS.64 [UR5+0x88], R36 ;  /* 0x00008824ff00b988 */ /* 0x000fe20008000a05 */
        /* <DEDUP_REMOVED lines=9> */
[C---:B------:R-:W-:Y:S02]  /*3940*/  ISETP.LT.U32.AND P0, PT, R53.reuse, 0x1c0, !P0 ;  /* 0x000001c03500780c */ /* 0x040fe40004701070 */
[----:B------:R-:W-:Y:S01]  /*3950*/  ISETP.LT.U32.AND P3, PT, R53, 0x1c0, !P3 ;  /* 0x000001c03500780c */ /* 0x000fe20005f61070 */
[----:B------:R-:W0:Y:S01]  /*3960*/  LDS.64 R20, [UR5+0x88] ;  /* 0x00008805ff147984 */ /* 0x000e220008000a00 */
[----:B------:R-:W-:-:S02]  /*3970*/  ULDC UR5, c[0x0][0x2bc] ;  /* 0x0000af0000057ab9 */ /* 0x000fc40000000800 */
[----:B0-----:R-:W-:Y:S01]  /*3980*/  FMUL.FTZ R24, R20, UR5 ;  /* 0x0000000514187c20 */ /* 0x001fe20008410000 */
[----:B------:R-:W-:Y:S01]  /*3990*/  FMUL.FTZ R25, R21, UR5 ;  /* 0x0000000515197c20 */ /* 0x000fe20008410000 */
[----:B------:R-:W-:Y:S07]  /*39a0*/  @!P4 BRA `(.L_x_1402) ;  /* 0x000000000048c947 */ /* 0x000fee0003800000 */
        /* <DEDUP_REMOVED lines=18> */
.L_x_1402:
        /* <DEDUP_REMOVED lines=12> */
[----:B------:R-:W-:Y:S01]  /*3b90*/  FFMA.FTZ R60, R17, R9, -R60 ;  /* 0x00000009113c7223 */ /* 0x000fe2000001083c */
[----:B------:R-:W-:Y:S02]  /*3ba0*/  LEA R22, P5, R20, UR12, 0x2 ;  /* 0x0000000c14167c11 */ /* 0x000fe4000f8a10ff */
[----:B------:R-:W-:Y:S01]  /*3bb0*/  FMUL.FTZ R8, R8, R55 ;  /* 0x0000003708087220 */ /* 0x000fe20000410000 */
[----:B------:R-:W-:Y:S01]  /*3bc0*/  IADD3 R23, R21, R23, RZ ;  /* 0x0000001715177210 */ /* 0x000fe20007ffe0ff */
[----:B------:R-:W-:-:S03]  /*3bd0*/  FMUL.FTZ R9, R60, R55 ;  /* 0x000000373c097220 */ /* 0x000fc60000410000 */
[----:B------:R-:W-:-:S05]  /*3be0*/  LEA.HI.X R23, R20, UR13, R23, 0x2, P5 ;  /* 0x0000000d14177c11 */ /* 0x000fca000a8f1417 */
[----:B------:R0:W-:Y:S02]  /*3bf0*/  STG.E.64 desc[UR8][R22.64], R8 ;  /* 0x0000000816007986 */ /* 0x0001e4000c101b08 */
.L_x_1404:
[----:B------:R-:W-:Y:S05]  /*3c00*/  BSYNC B0 ;  /* 0x0000000000007941 */ /* 0x000fea0003800000 */
.L_x_1403:
[----:B------:R-:W-:Y:S05]  /*3c10*/  @!P4 BRA `(.L_x_1405) ;  /* 0x000000000048c947 */ /* 0x000fea0003800000 */
        /* <DEDUP_REMOVED lines=18> */
.L_x_1405:
[----:B------:R-:W-:Y:S04]  /*3d40*/  BSSY B0, `(.L_x_1406) ;  /* 0x0000013000007945 */ /* 0x000fe80003800000 */
[----:B------:R-:W-:Y:S05]  /*3d50*/  @!P2 BRA `(.L_x_1407) ;  /* 0x000000000044a947 */ /* 0x000fea0003800000 */
[----:B------:R-:W-:Y:S01]  /*3d60*/  ULDC.64 UR12, c[0x0][0x288] ;  /* 0x0000a200000c7ab9 */ /* 0x000fe20000000a00 */
[----:B------:R-:W-:Y:S01]  /*3d70*/  MOV R20, R66 ;  /* 0x0000004200147202 */ /* 0x000fe20000000f00 */
[----:B0-----:R-:W-:Y:S01]  /*3d80*/  IMAD R9, R39, UR12, RZ ;  /* 0x0000000c27097c24 */ /* 0x001fe2000f8e02ff */
        /* <DEDUP_REMOVED lines=10> */
[----:B------:R-:W-:-:S04]  /*3e30*/  IADD3 R9, R21, R9, RZ ;  /* 0x0000000915097210 */ /* 0x000fc80007ffe0ff */
[----:B------:R-:W-:Y:S01]  /*3e40*/  LEA.HI.X R11, R20, UR13, R9, 0x2, P5 ;  /* 0x0000000d140b7c11 */ /* 0x000fe2000a8f1409 */
[----:B------:R-:W-:-:S05]  /*3e50*/  FMUL.FTZ R9, R56, R55 ;  /* 0x0000003738097220 */ /* 0x000fca0000410000 */
[----:B------:R1:W-:Y:S02]  /*3e60*/  STG.E.64 desc[UR8][R10.64], R8 ;  /* 0x000000080a007986 */ /* 0x0003e4000c101b08 */
.L_x_1407:
[----:B------:R-:W-:Y:S05]  /*3e70*/  BSYNC B0 ;  /* 0x0000000000007941 */ /* 0x000fea0003800000 */
.L_x_1406:
[----:B------:R-:W-:Y:S05]  /*3e80*/  @!P4 BRA `(.L_x_1408) ;  /* 0x000000000048c947 */ /* 0x000fea0003800000 */
        /* <DEDUP_REMOVED lines=18> */
.L_x_1408:
[----:B------:R-:W-:Y:S04]  /*3fb0*/  BSSY B0, `(.L_x_1409) ;  /* 0x0000013000007945 */ /* 0x000fe80003800000 */
[----:B------:R-:W-:Y:S05]  /*3fc0*/  @!P0 BRA `(.L_x_1410) ;  /* 0x0000000000448947 */ /* 0x000fea0003800000 */
[----:B------:R-:W-:Y:S01]  /*3fd0*/  ULDC.64 UR12, c[0x0][0x288] ;  /* 0x0000a200000c7ab9 */ /* 0x000fe20000000a00 */
[----:B-1----:R-:W-:Y:S01]  /*3fe0*/  MOV R10, R66 ;  /* 0x00000042000a7202 */ /* 0x002fe20000000f00 */
        /* <DEDUP_REMOVED lines=15> */
.L_x_1410:
[----:B------:R-:W-:Y:S05]  /*40e0*/  BSYNC B0 ;  /* 0x0000000000007941 */ /* 0x000fea0003800000 */
.L_x_1409:
[----:B------:R-:W-:Y:S05]  /*40f0*/  @!P4 BRA `(.L_x_1411) ;  /* 0x000000000048c947 */ /* 0x000fea0003800000 */
[----:B------:R-:W-:Y:S01]  /*4100*/  FFMA.FTZ R18, R63, R16, R18 ;  /* 0x000000103f127223 */ /* 0x000fe20000010012 */
[----:B------:R-:W-:-:S03]  /*4110*/  FFMA.FTZ R19, R62, R17, R19 ;  /* 0x000000113e137223 */ /* 0x000fc60000010013 */
[----:B012---:R-:W-:Y:S01]  /*4120*/  FMUL.FTZ R8, R18, -1.4426950216293334961 ;  /* 0xbfb8aa3b12087820 */ /* 0x007fe20000410000 */
        /* <DEDUP_REMOVED lines=15> */
.L_x_1411:
[----:B------:R-:W-:Y:S04]  /*4220*/  BSSY B0, `(.L_x_1412) ;  /* 0x0000013000007945 */ /* 0x000fe80003800000 */
[----:B------:R-:W-:Y:S05]  /*4230*/  @!P3 BRA `(.L_x_1413) ;  /* 0x000000000044b947 */ /* 0x000fea0003800000 */
[----:B------:R-:W-:Y:S01]  /*4240*/  ULDC.64 UR12, c[0x0][0x288] ;  /* 0x0000a200000c7ab9 */ /* 0x000fe20000000a00 */
[----:B012---:R-:W-:Y:S01]  /*4250*/  MOV R8, R66 ;  /* 0x0000004200087202 */ /* 0x007fe20000000f00 */
        /* <DEDUP_REMOVED lines=15> */
.L_x_1413:
[----:B------:R-:W-:Y:S05]  /*4350*/  BSYNC B0 ;  /* 0x0000000000007941 */ /* 0x000fea0003800000 */
.L_x_1412:
[----:B------:R-:W-:Y:S02]  /*4360*/  IADD3 R45, R42, R45, RZ ;  /* 0x0000002d2a2d7210 */ /* 0x000fe40007ffe0ff */
[----:B------:R-:W-:Y:S02]  /*4370*/  IADD3 R44, R44, 0x1, RZ ;  /* 0x000000012c2c7810 */ /* 0x000fe40007ffe0ff */
[----:B------:R-:W-:-:S13]  /*4380*/  ISETP.GE.AND P0, PT, R45, UR4, PT ;  /* 0x000000042d007c0c */ /* 0x000fda000bf06270 */
[----:B------:R-:W-:Y:S05]  /*4390*/  @!P0 BRA `(.L_x_1414) ;  /* 0xffffffc000088947 */ /* 0x000fea000383ffff */
.L_x_1379:
        /* <DEDUP_REMOVED lines=23> */
.L_x_1416:
[----:B------:R-:W-:Y:S05]  /*4510*/  BSYNC B0 ;  /* 0x0000000000007941 */ /* 0x000fea0003800000 */
.L_x_1415:
[----:B------:R-:W-:Y:S05]  /*4520*/  @P0 EXIT ;  /* 0x000000000000094d */ /* 0x000fea0003800000 */
[----:B------:R-:W-:Y:S05]  /*4530*/  @P2 BRA `(.L_x_1417) ;  /* 0x0000000000202947 */ /* 0x000fea0003800000 */
[----:B------:R-:W-:-:S05]  /*4540*/  IMAD R0, R6, R7, RZ ;  /* 0x0000000706007224 */ /* 0x000fca00078e02ff */
[----:B------:R-:W-:-:S13]  /*4550*/  ISETP.NE.AND P0, PT, R0, -0x1, PT ;  /* 0xffffffff0000780c */ /* 0x000fda0003f05270 */
[----:B------:R-:W-:Y:S05]  /*4560*/  @!P0 BRA `(.L_x_1417) ;  /* 0x0000000000148947 */ /* 0x000fea0003800000 */
.L_x_1418:
[----:B0-----:R-:W4:Y:S04]  /*4570*/  LDG.E.STRONG.GPU R5, desc[UR8][R2.64] ;  /* 0x0000000802057981 */ /* 0x001f28000c1ef900 */
[----:B----4-:R-:W-:Y:S01]  /*4580*/  CCTL.IVALL ;  /* 0x00000000ff00798f */ /* 0x010fe20002000000 */
[----:B------:R-:W-:Y:S05]  /*4590*/  YIELD ;  /* 0x0000000000007946 */ /* 0x000fea0003800000 */
[----:B------:R-:W-:-:S13]  /*45a0*/  ISETP.NE.AND P0, PT, R5, R0, PT ;  /* 0x000000000500720c */ /* 0x000fda0003f05270 */
[----:B------:R-:W-:Y:S05]  /*45b0*/  @P0 BRA `(.L_x_1418) ;  /* 0xfffffffc00ec0947 */ /* 0x000fea000383ffff */
.L_x_1417:
[----:B------:R-:W-:Y:S05]  /*45c0*/  WARPSYNC.ALL ;  /* 0x0000000000007948 */ /* 0x000fea0003800000 */
[----:B------:R-:W4:Y:S08]  /*45d0*/  LDC.64 R22, c[0x0][0x288] ;  /* 0x0000a200ff167b82 */ /* 0x000f300000000a00 */
[----:B------:R-:W-:Y:S01]  /*45e0*/  BAR.SYNC.DEFER_BLOCKING 0x0 ;  /* 0x0000000000007b1d */ /* 0x000fe20000010000 */
[----:B----4-:R-:W-:-:S04]  /*45f0*/  LEA.HI R0, P0, R23, R22, RZ, 0x1 ;  /* 0x0000001617007211 */ /* 0x010fc800078108ff */
[----:B0-----:R-:W-:-:S04]  /*4600*/  IADD3.X R3, RZ, R23, RZ, P0, !PT ;  /* 0x00000017ff037210 */ /* 0x001fc800007fe4ff */
        /* <DEDUP_REMOVED lines=8> */
[----:B---3--:R-:W0:Y:S01]  /*4690*/  LDC.64 R14, c[0x0][0x218] ;  /* 0x00008600ff0e7b82 */ /* 0x008e220000000a00 */
[----:B------:R-:W-:Y:S01]  /*46a0*/  SHF.L.U64.HI R23, R22, 0x2, R23 ;  /* 0x0000000216177819 */ /* 0x000fe20000010217 */
[----:B------:R-:W-:Y:S01]  /*46b0*/  ULDC.64 UR4, c[0x0][0x268] ;  /* 0x00009a0000047ab9 */ /* 0x000fe20000000a00 */
[----:B------:R-:W-:Y:S02]  /*46c0*/  IADD3 R5, R3, R5, RZ ;  /* 0x0000000503057210 */ /* 0x000fe40007ffe0ff */
[----:B------:R-:W-:Y:S02]  /*46d0*/  SHF.L.U64.HI R31, R24, 0x2, R25 ;  /* 0x00000002181f7819 */ /* 0x000fe40000010219 */
[----:B------:R-:W-:Y:S01]  /*46e0*/  LEA.HI R2, P0, R5, R2, RZ, 0x1 ;  /* 0x0000000205027211 */ /* 0x000fe200078108ff */
[----:B------:R-:W3:Y:S03]  /*46f0*/  LDC.64 R16, c[0x0][0x220] ;  /* 0x00008800ff107b82 */ /* 0x000ee60000000a00 */
[----:B------:R-:W-:-:S04]  /*4700*/  IADD3.X R5, RZ, R5, RZ, P0, !PT ;  /* 0x00000005ff057210 */ /* 0x000fc800007fe4ff */
[--C-:B------:R-:W-:Y:S02]  /*4710*/  SHF.R.S64 R27, R2, 0x1, R5.reuse ;  /* 0x00000001021b7819 */ /* 0x100fe40000001005 */
[----:B------:R-:W-:-:S04]  /*4720*/  SHF.R.S32.HI R2, RZ, 0x1, R5 ;  /* 0x00000001ff027819 */ /* 0x000fc80000011405 */
[----:B------:R-:W-:-:S07]  /*4730*/  SHF.L.U64.HI R29, R27, 0x2, R2 ;  /* 0x000000021b1d7819 */ /* 0x000fce0000010202 */
.L_x_1419:
[----:B------:R-:W-:-:S04]  /*4740*/  LEA R6, P0, R53, UR4, 0x2 ;  /* 0x0000000435067c11 */ /* 0x000fc8000f8010ff */
[----:B------:R-:W-:Y:S02]  /*4750*/  LEA.HI.X R7, R53, UR5, R0, 0x2, P0 ;  /* 0x0000000535077c11 */ /* 0x000fe400080f1400 */
[-C--:B-12---:R-:W-:Y:S02]  /*4760*/  LEA R8, P0, R24, R6.reuse, 0x2 ;  /* 0x0000000618087211 */ /* 0x086fe400078010ff */
[-C--:B------:R-:W-:Y:S01]  /*4770*/  LEA R12, P1, R22, R6.reuse, 0x2 ;  /* 0x00000006160c7211 */ /* 0x080fe200078210ff */
[----:B0-----:R-:W2:Y:S01]  /*4780*/  LDG.E R18, desc[UR8][R6.64] ;  /* 0x0000000806127981 */ /* 0x001ea2000c1e1900 */
[----:B------:R-:W-:Y:S02]  /*4790*/  LEA R10, P2, R27, R6, 0x2 ;  /* 0x000000061b0a7211 */ /* 0x000fe400078410ff */
[----:B------:R-:W-:Y:S02]  /*47a0*/  IADD3.X R9, R7, R31, RZ, P0, !PT ;  /* 0x0000001f07097210 */ /* 0x000fe400007fe4ff */
[----:B------:R-:W-:-:S02]  /*47b0*/  IADD3.X R13, R23, R7, RZ, P1, !PT ;  /* 0x00000007170d7210 */ /* 0x000fc40000ffe4ff */
[----:B------:R-:W-:Y:S01]  /*47c0*/  IADD3.X R11, R7, R29, RZ, P2, !PT ;  /* 0x0000001d070b7210 */ /* 0x000fe200017fe4ff */
[----:B------:R-:W2:Y:S04]  /*47d0*/  LDG.E R19, desc[UR8][R8.64] ;  /* 0x0000000808137981 */ /* 0x000ea8000c1e1900 */
[----:B------:R-:W4:Y:S04]  /*47e0*/  LDG.E R20, desc[UR8][R12.64] ;  /* 0x000000080c147981 */ /* 0x000f28000c1e1900 */
[----:B------:R-:W4:Y:S01]  /*47f0*/  LDG.E R21, desc[UR8][R10.64] ;  /* 0x000000080a157981 */ /* 0x000f22000c1e1900 */
[----:B------:R-:W-:-:S02]  /*4800*/  SHF.L.U32 R5, R53, 0x1, RZ ;  /* 0x0000000135057819 */ /* 0x000fc400000006ff */
[----:B------:R-:W-:-:S03]  /*4810*/  IADD3 R53, R53, 0x1c0, RZ ;  /* 0x000001c035357810 */ /* 0x000fc60007ffe0ff */
[----:B0-----:R-:W-:-:S04]  /*4820*/  IMAD.WIDE R2, R5, 0x4, R14 ;  /* 0x0000000405027825 */ /* 0x001fc800078e020e */
[----:B---3--:R-:W-:Y:S01]  /*4830*/  IMAD.WIDE R4, R5, 0x4, R16 ;  /* 0x0000000405047825 */ /* 0x008fe200078e0210 */
[----:B------:R-:W-:Y:S02]  /*4840*/  ISETP.GT.U32.AND P0, PT, R24, R53, PT ;  /* 0x000000351800720c */ /* 0x000fe40003f04070 */
[----:B------:R-:W-:-:S04]  /*4850*/  SHF.R.S32.HI R0, RZ, 0x1f, R53 ;  /* 0x0000001fff007819 */ /* 0x000fc80000011435 */
[----:B------:R-:W-:Y:S01]  /*4860*/  ISETP.GT.AND.EX P0, PT, R25, R0, PT, P0 ;  /* 0x000000001900720c */ /* 0x000fe20003f04300 */
[----:B--2---:R0:W-:Y:S04]  /*4870*/  STG.E.64 desc[UR8][R2.64], R18 ;  /* 0x0000001202007986 */ /* 0x0041e8000c101b08 */
[----:B----4-:R0:W-:Y:S08]  /*4880*/  STG.E.64 desc[UR8][R4.64], R20 ;  /* 0x0000001404007986 */ /* 0x0101f0000c101b08 */
[----:B------:R-:W-:Y:S05]  /*4890*/  @P0 BRA `(.L_x_1419) ;  /* 0xfffffffc00a80947 */ /* 0x000fea000383ffff */
[----:B------:R-:W-:Y:S05]  /*48a0*/  EXIT ;  /* 0x000000000000794d */ /* 0x000fea0003800000 */
.L_x_1420:
        /* <DEDUP_REMOVED lines=13> */
.L_x_3276:


//--------------------- .text._Z35group_norm_nhwc_bwd_one_pass_kernelI11Fp32IOFp32WLi256ELi28ELi448EEv26Group_norm_nhwc_bwd_params --------------------------
	.section	.text._Z35group_norm_nhwc_bwd_one_pass_kernelI11Fp32IOFp32WLi256ELi28ELi448EEv26Group_norm_nhwc_bwd_params,"ax",@progbits
	.align	128
        .global         _Z35group_norm_nhwc_bwd_one_pass_kernelI11Fp32IOFp32WLi256ELi28ELi448EEv26Group_norm_nhwc_bwd_params
        .type           _Z35group_norm_nhwc_bwd_one_pass_kernelI11Fp32IOFp32WLi256ELi28ELi448EEv26Group_norm_nhwc_bwd_params,@function
        .size           _Z35group_norm_nhwc_bwd_one_pass_kernelI11Fp32IOFp32WLi256ELi28ELi448EEv26Group_norm_nhwc_bwd_params,(.L_x_3277 - _Z35group_norm_nhwc_bwd_one_pass_kernelI11Fp32IOFp32WLi256ELi28ELi448EEv26Group_norm_nhwc_bwd_params)
        .other          _Z35group_norm_nhwc_bwd_one_pass_kernelI11Fp32IOFp32WLi256ELi28ELi448EEv26Group_norm_nhwc_bwd_params,@"STO_CUDA_ENTRY STV_DEFAULT"
_Z35group_norm_nhwc_bwd_one_pass_kernelI11Fp32IOFp32WLi256ELi28ELi448EEv26Group_norm_nhwc_bwd_params:
.text._Z35group_norm_nhwc_bwd_one_pass_kernelI11Fp32IOFp32WLi256ELi28ELi448EEv26Group_norm_nhwc_bwd_params:
        /* <DEDUP_REMOVED lines=25> */
[----:B------:R-:W-:Y:S01]  /*0190*/  ULEA.HI UR6, UP0, UR8, UR4, URZ, 0x1 ;  /* 0x0000000408067291 */ /* 0x000fe2000f81083f */
[----:B------:R-:W2:Y:S01]  /*01a0*/  S2UR UR10, SR_CgaCtaId ;  /* 0x00000000000a79c3 */ /* 0x000ea20000008800 */
[----:B------:R-:W-:Y:S01]  /*01b0*/  ULDC.64 UR14, c[0x0][0x290] ;  /* 0x0000a400000e7ab9 */ /* 0x000fe20000000a00 */
[----:B------:R-:W-:Y:S01]  /*01c0*/  UMOV UR5, 0x400 ;  /* 0x0000040000057882 */ /* 0x000fe20000000000 */
[----:B------:R-:W-:Y:S01]  /*01d0*/  UIADD3.X UR8, URZ, UR8, URZ, UP0, !UPT ;  /* 0x000000083f087290 */ /* 0x000fe200087fe43f */
[----:B------:R-:W-:Y:S01]  /*01e0*/  IMAD R60, R2, -0xe, R59 ;  /* 0xfffffff2023c7824 */ /* 0x000fe200078e023b */
[----:B------:R-:W-:-:S02]  /*01f0*/  UMOV UR4, URZ ;  /* 0x0000003f00047c82 */ /* 0x000fc40008000000 */
[----:B------:R-:W-:Y:S02]  /*0200*/  USHF.R.S64 UR6, UR6, 0x1, UR8 ;  /* 0x0000000106067899 */ /* 0x000fe40008001008 */
[----:B------:R-:W-:Y:S01]  /*0210*/  USHF.R.S32.HI UR8, URZ, 0x1, UR8 ;  /* 0x000000013f087899 */ /* 0x000fe20008011408 */
[----:B------:R-:W-:-:S03]  /*0220*/  SHF.L.U32 R60, R60, 0x1, RZ ;  /* 0x000000013c3c7819 */ /* 0x000fc600000006ff */
[----:B------:R-:W-:Y:S01]  /*0230*/  USHF.L.U64.HI UR8, UR6, 0x2, UR8 ;  /* 0x0000000206087899 */ /* 0x000fe20008010208 */
[----:B0-----:R-:W-:-:S05]  /*0240*/  IMAD R58, R5, UR16, R2 ;  /* 0x00000010053a7c24 */ /* 0x001fca000f8e0202 */
[----:B------:R-:W-:Y:S02]  /*0250*/  ISETP.GE.U32.AND P1, PT, R58, UR14, PT ;  /* 0x0000000e3a007c0c */ /* 0x000fe4000bf26070 */
[----:B------:R-:W-:Y:S01]  /*0260*/  SHF.R.S32.HI R57, RZ, 0x1f, R58 ;  /* 0x0000001fff397819 */ /* 0x000fe2000001143a */
[----:B--2---:R-:W-:Y:S02]  /*0270*/  ULEA UR10, UR10, UR5, 0x18 ;  /* 0x000000050a0a7291 */ /* 0x004fe4000f8ec03f */
[----:B------:R-:W-:Y:S01]  /*0280*/  USHF.R.S64 UR5, UR7, 0x1, UR11 ;  /* 0x0000000107057899 */ /* 0x000fe2000800100b */
[----:B------:R-:W-:Y:S01]  /*0290*/  ISETP.GE.AND.EX P1, PT, R57, UR15, PT, P1 ;  /* 0x0000000f39007c0c */ /* 0x000fe2000bf26310 */
[----:B------:R-:W-:Y:S02]  /*02a0*/  USHF.R.S32.HI UR7, URZ, 0x1, UR11 ;  /* 0x000000013f077899 */ /* 0x000fe4000801140b */
[----:B------:R-:W-:Y:S01]  /*02b0*/  LEA R54, R0, UR10, 0x3 ;  /* 0x0000000a00367c11 */ /* 0x000fe2000f8e18ff */
[----:B------:R-:W-:Y:S01]  /*02c0*/  ULDC.U8 UR15, c[0x0][0x2a4] ;  /* 0x0000a900000f7ab9 */ /* 0x000fe20000000000 */
[----:B------:R-:W-:Y:S01]  /*02d0*/  ISETP.LT.U32.AND P1, PT, R59, 0x1c0, !P1 ;  /* 0x000001c03b00780c */ /* 0x000fe20004f21070 */
[----:B-1----:R-:W-:-:S12]  /*02e0*/  USHF.L.U64.HI UR7, UR5, 0x2, UR7 ;  /* 0x0000000205077899 */ /* 0x002fd80008010207 */
.L_x_1472:
[----:B01234-:R-:W0:Y:S01]  /*02f0*/  LDC R6, c[0x0][0x2a0] ;  /* 0x0000a800ff067b82 */ /* 0x01fe220000000800 */
[----:B------:R-:W-:Y:S01]  /*0300*/  ISETP.LE.AND P4, PT, RZ, UR9, PT ;  /* 0x00000009ff007c0c */ /* 0x000fe2000bf83270 */
[----:B------:R-:W-:Y:S01]  /*0310*/  ULDC.64 UR18, c[0x0][0x290] ;  /* 0x0000a40000127ab9 */ /* 0x000fe20000000a00 */
[C---:B------:R-:W-:Y:S01]  /*0320*/  IADD3 R23, R58.reuse, 0x80, RZ ;  /* 0x000000803a177810 */ /* 0x040fe20007ffe0ff */
[----:B------:R-:W-:Y:S01]  /*0330*/  ULDC.64 UR10, c[0x0][0x298] ;  /* 0x0000a600000a7ab9 */ /* 0x000fe20000000a00 */
[----:B------:R-:W-:Y:S02]  /*0340*/  IADD3 R14, R58, 0x20, RZ ;  /* 0x000000203a0e7810 */ /* 0x000fe40007ffe0ff */
[----:B------:R-:W-:Y:S02]  /*0350*/  CS2R R28, SRZ ;  /* 0x00000000001c7805 */ /* 0x000fe4000001ff00 */
[----:B------:R-:W-:Y:S01]  /*0360*/  ISETP.GE.U32.AND P0, PT, R23, UR18, PT ;  /* 0x0000001217007c0c */ /* 0x000fe2000bf06070 */
[----:B------:R-:W1:Y:S01]  /*0370*/  @P1 LDC.64 R8, c[0x0][0x288] ;  /* 0x0000a200ff081b82 */ /* 0x000e620000000a00 */
[----:B------:R-:W-:-:S07]  /*0380*/  SHF.R.S32.HI R21, RZ, 0x1f, R14 ;  /* 0x0000001fff157819 */ /* 0x000fce000001140e */
[----:B------:R-:W2:Y:S01]  /*0390*/  @P1 LDC.64 R30, c[0x0][0x230] ;  /* 0x00008c00ff1e1b82 */ /* 0x000ea20000000a00 */
[----:B0-----:R-:W-:-:S07]  /*03a0*/  IABS R5, R6 ;  /* 0x0000000600057213 */ /* 0x001fce0000000000 */
[----:B------:R-:W0:Y:S01]  /*03b0*/  @P1 LDC.64 R24, c[0x0][0x228] ;  /* 0x00008a00ff181b82 */ /* 0x000e220000000a00 */
[----:B------:R-:W3:Y:S08]  /*03c0*/  I2F.RP R0, R5 ;  /* 0x0000000500007306 */ /* 0x000ef00000209400 */
[----:B---3--:R-:W3:Y:S02]  /*03d0*/  MUFU.RCP R0, R0 ;  /* 0x0000000000007308 */ /* 0x008ee40000001000 */
[----:B---3--:R-:W-:-:S06]  /*03e0*/  IADD3 R2, R0, 0xffffffe, RZ ;  /* 0x0ffffffe00027810 */ /* 0x008fcc0007ffe0ff */
[----:B------:R3:W4:Y:S02]  /*03f0*/  F2I.FTZ.U32.TRUNC.NTZ R3, R2 ;  /* 0x0000000200037305 */ /* 0x000724000021f000 */
[----:B---3--:R-:W-:Y:S01]  /*0400*/  HFMA2.MMA R2, -RZ, RZ, 0, 0 ;  /* 0x00000000ff027435 */ /* 0x008fe200000001ff */
[----:B----4-:R-:W-:-:S05]  /*0410*/  IADD3 R4, RZ, -R3, RZ ;  /* 0x80000003ff047210 */ /* 0x010fca0007ffe0ff */
[----:B------:R-:W-:Y:S01]  /*0420*/  IMAD R7, R4, R5, RZ ;  /* 0x0000000504077224 */ /* 0x000fe200078e02ff */
[----:B------:R-:W-:-:S03]  /*0430*/  IABS R4, UR9 ;  /* 0x0000000900047c13 */ /* 0x000fc60008000000 */
[----:B------:R-:W-:Y:S01]  /*0440*/  IMAD.HI.U32 R3, R3, R7, R2 ;  /* 0x0000000703037227 */ /* 0x000fe200078e0002 */
[----:B------:R-:W-:Y:S02]  /*0450*/  LOP3.LUT R2, R6, UR9, RZ, 0x3c, !PT ;  /* 0x0000000906027c12 */ /* 0x000fe4000f8e3cff */
[----:B------:R-:W-:Y:S02]  /*0460*/  SHF.R.S32.HI R7, RZ, 0x1f, R23 ;  /* 0x0000001fff077819 */ /* 0x000fe40000011417 */
[----:B------:R-:W-:Y:S01]  /*0470*/  ISETP.GE.AND P2, PT, R2, RZ, PT ;  /* 0x000000ff0200720c */ /* 0x000fe20003f46270 */
[----:B------:R-:W-:Y:S01]  /*0480*/  IMAD.HI.U32 R3, R3, R4, RZ ;  /* 0x0000000403037227 */ /* 0x000fe200078e00ff */
[----:B------:R-:W-:-:S04]  /*0490*/  ISETP.GE.AND.EX P0, PT, R7, UR19, PT, P0 ;  /* 0x0000001307007c0c */ /* 0x000fc8000bf06300 */
[----:B------:R-:W-:Y:S02]  /*04a0*/  IADD3 R0, -R3, RZ, RZ ;  /* 0x000000ff03007210 */ /* 0x000fe40007ffe1ff */
[----:B------:R-:W-:-:S03]  /*04b0*/  ISETP.GT.U32.OR P0, PT, R59, 0x1bf, P0 ;  /* 0x000001bf3b00780c */ /* 0x000fc60000704470 */
[----:B------:R-:W-:Y:S01]  /*04c0*/  IMAD R0, R5, R0, R4 ;  /* 0x0000000005007224 */ /* 0x000fe200078e0204 */
[----:B------:R-:W-:-:S04]  /*04d0*/  SHF.R.S32.HI R4, RZ, 0x1f, R60 ;  /* 0x0000001fff047819 */ /* 0x000fc8000001143c */
[----:B------:R-:W-:-:S05]  /*04e0*/  ISETP.GT.U32.AND P3, PT, R5, R0, PT ;  /* 0x000000000500720c */ /* 0x000fca0003f64070 */
[----:B------:R-:W3:Y:S08]  /*04f0*/  @!P0 LDC.64 R10, c[0x0][0x228] ;  /* 0x00008a00ff0a8b82 */ /* 0x000ef00000000a00 */
[----:B------:R-:W-:Y:S02]  /*0500*/  @!P3 IADD3 R0, R0, -R5, RZ ;  /* 0x800000050000b210 */ /* 0x000fe40007ffe0ff */
[----:B------:R-:W-:-:S02]  /*0510*/  @!P3 IADD3 R3, R3, 0x1, RZ ;  /* 0x000000010303b810 */ /* 0x000fc40007ffe0ff */
[CC--:B------:R-:W-:Y:S02]  /*0520*/  ISETP.GE.U32.AND P5, PT, R0.reuse, R5.reuse, PT ;  /* 0x000000050000720c */ /* 0x0c0fe40003fa6070 */
[-C--:B------:R-:W-:Y:S02]  /*0530*/  ISETP.GT.U32.AND P6, PT, R5, R0.reuse, PT ;  /* 0x000000000500720c */ /* 0x080fe40003fc4070 */
[----:B------:R-:W-:Y:S02]  /*0540*/  IADD3 R5, R0, -R5, RZ ;  /* 0x8000000500057210 */ /* 0x000fe40007ffe0ff */
[----:B------:R-:W-:Y:S02]  /*0550*/  ISETP.NE.AND P3, PT, R6, RZ, PT ;  /* 0x000000ff0600720c */ /* 0x000fe40003f65270 */
[----:B------:R-:W-:Y:S02]  /*0560*/  SEL R0, R5, R0, !P6 ;  /* 0x0000000005007207 */ /* 0x000fe40007000000 */
[----:B------:R-:W-:-:S02]  /*0570*/  LOP3.LUT R5, RZ, R6, RZ, 0x33, !PT ;  /* 0x00000006ff057212 */ /* 0x000fc400078e33ff */
[----:B------:R-:W-:Y:S02]  /*0580*/  @!P4 IADD3 R0, -R0, RZ, RZ ;  /* 0x000000ff0000c210 */ /* 0x000fe40007ffe1ff */
[----:B------:R-:W-:Y:S02]  /*0590*/  @P5 IADD3 R3, R3, 0x1, RZ ;  /* 0x0000000103035810 */ /* 0x000fe40007ffe0ff */
[----:B------:R-:W-:Y:S02]  /*05a0*/  SEL R62, R5, R0, !P3 ;  /* 0x00000000053e7207 */ /* 0x000fe40005800000 */
[----:B------:R-:W-:Y:S02]  /*05b0*/  @!P2 IADD3 R3, -R3, RZ, RZ ;  /* 0x000000ff0303a210 */ /* 0x000fe40007ffe1ff */
[----:B------:R-:W-:Y:S01]  /*05c0*/  ISETP.GE.U32.AND P5, PT, R14, UR18, PT ;  /* 0x000000120e007c0c */ /* 0x000fe2000bfa6070 */
[----:B------:R-:W-:Y:S01]  /*05d0*/  IMAD R43, R62, 0x1c, RZ ;  /* 0x0000001c3e2b7824 */ /* 0x000fe200078e02ff */
[----:B------:R-:W-:-:S02]  /*05e0*/  SEL R5, R5, R3, !P3 ;  /* 0x0000000305057207 */ /* 0x000fc40005800000 */
[----:B------:R-:W-:Y:S01]  /*05f0*/  ISETP.GE.AND.EX P5, PT, R21, UR19, PT, P5 ;  /* 0x0000001315007c0c */ /* 0x000fe2000bfa6350 */
[----:B------:R-:W4:Y:S01]  /*0600*/  @!P0 LDC.64 R2, c[0x0][0x288] ;  /* 0x0000a200ff028b82 */ /* 0x000f220000000a00 */
[----:B------:R-:W-:Y:S02]  /*0610*/  IADD3 R64, P2, R60, R43, RZ ;  /* 0x0000002b3c407210 */ /* 0x000fe40007f5e0ff */
[----:B------:R-:W-:Y:S02]  /*0620*/  SHF.R.S32.HI R0, RZ, 0x1f, R5 ;  /* 0x0000001fff007819 */ /* 0x000fe40000011405 */
[----:B------:R-:W-:Y:S02]  /*0630*/  ISETP.GT.U32.OR P5, PT, R59, 0x1bf, P5 ;  /* 0x000001bf3b00780c */ /* 0x000fe40002fa4470 */
[----:B------:R-:W-:Y:S01]  /*0640*/  LEA.HI.X.SX32 R65, R43, R4, 0x1, P2 ;  /* 0x000000042b417211 */ /* 0x000fe200010f0eff */
[----:B------:R-:W-:Y:S01]  /*0650*/  IMAD R4, R0, UR10, RZ ;  /* 0x0000000a00047c24 */ /* 0x000fe2000f8e02ff */
[----:B------:R-:W-:-:S03]  /*0660*/  IADD3 R0, R58, 0x40, RZ ;  /* 0x000000403a007810 */ /* 0x000fc60007ffe0ff */
[----:B------:R-:W-:Y:S01]  /*0670*/  IMAD R67, R5, UR11, R4 ;  /* 0x0000000b05437c24 */ /* 0x000fe2000f8e0204 */
[----:B------:R-:W-:Y:S01]  /*0680*/  ISETP.GE.U32.AND P4, PT, R0, UR18, PT ;  /* 0x0000001200007c0c */ /* 0x000fe2000bf86070 */
[----:B-1----:R-:W-:Y:S01]  /*0690*/  @P1 IMAD R4, R57, R8, RZ ;  /* 0x0000000839041224 */ /* 0x002fe200078e02ff */
[----:B------:R-:W-:Y:S01]  /*06a0*/  SHF.R.S32.HI R15, RZ, 0x1f, R0 ;  /* 0x0000001fff0f7819 */ /* 0x000fe20000011400 */
[----:B------:R-:W-:Y:S01]  /*06b0*/  IMAD.WIDE.U32 R64, R5, UR10, R64 ;  /* 0x0000000a05407c25 */ /* 0x000fe2000f8e0040 */
[----:B------:R-:W-:Y:S01]  /*06c0*/  CS2R R36, SRZ ;  /* 0x0000000000247805 */ /* 0x000fe2000001ff00 */
[----:B------:R-:W1:Y:S01]  /*06d0*/  @!P5 LDC.64 R12, c[0x0][0x288] ;  /* 0x0000a200ff0cdb82 */ /* 0x000e620000000a00 */
[----:B------:R-:W-:Y:S01]  /*06e0*/  ISETP.GE.AND.EX P4, PT, R15, UR19, PT, P4 ;  /* 0x000000130f007c0c */ /* 0x000fe2000bf86340 */
[C---:B------:R-:W-:Y:S01]  /*06f0*/  @P1 IMAD R9, R58.reuse, R9, R4 ;  /* 0x000000093a091224 */ /* 0x040fe200078e0204 */
[----:B------:R-:W-:Y:S01]  /*0700*/  IADD3 R67, R65, R67, RZ ;  /* 0x0000004341437210 */ /* 0x000fe20007ffe0ff */
[----:B------:R-:W-:Y:S01]  /*0710*/  ULDC.64 UR10, c[0x0][0x248] ;  /* 0x00009200000a7ab9 */ /* 0x000fe20000000a00 */
[----:B------:R-:W-:Y:S01]  /*0720*/  @P1 MOV R66, R64 ;  /* 0x0000004000421202 */ /* 0x000fe20000000f00 */
[----:B----4-:R-:W-:Y:S01]  /*0730*/  @!P0 IMAD R6, R7, R2, RZ ;  /* 0x0000000207068224 */ /* 0x010fe200078e02ff */
[----:B------:R-:W-:Y:S01]  /*0740*/  ISETP.GT.U32.OR P4, PT, R59, 0x1bf, P4 ;  /* 0x000001bf3b00780c */ /* 0x000fe20002784470 */
[----:B------:R-:W4:Y:S01]  /*0750*/  @!P0 LDC.64 R4, c[0x0][0x230] ;  /* 0x00008c00ff048b82 */ /* 0x000f220000000a00 */
[----:B------:R-:W-:Y:S01]  /*0760*/  @!P0 MOV R18, R64 ;  /* 0x0000004000128202 */ /* 0x000fe20000000f00 */
[----:B------:R-:W-:Y:S01]  /*0770*/  @P1 IMAD.WIDE.U32 R16, R58, R8, R66 ;  /* 0x000000083a101225 */ /* 0x000fe200078e0042 */
[----:B------:R-:W-:-:S03]  /*0780*/  @!P0 MOV R19, R67 ;  /* 0x0000004300138202 */ /* 0x000fc60000000f00 */
[----:B------:R-:W-:Y:S01]  /*0790*/  @!P0 IMAD R27, R23, R3, R6 ;  /* 0x00000003171b8224 */ /* 0x000fe200078e0206 */
[----:B------:R-:W-:Y:S01]  /*07a0*/  @P1 IADD3 R3, R17, R9, RZ ;  /* 0x0000000911031210 */ /* 0x000fe20007ffe0ff */
[----:B------:R-:W-:Y:S01]  /*07b0*/  @!P0 IMAD.WIDE.U32 R18, R23, R2, R18 ;  /* 0x0000000217128225 */ /* 0x000fe200078e0012 */
[----:B------:R-:W0:Y:S01]  /*07c0*/  @!P5 LDC.64 R8, c[0x0][0x230] ;  /* 0x00008c00ff08db82 */ /* 0x000e220000000a00 */
[C---:B------:R-:W-:Y:S02]  /*07d0*/  @P1 SHF.L.U32 R23, R16.reuse, 0x2, RZ ;  /* 0x0000000210171819 */ /* 0x040fe400000006ff */
[----:B------:R-:W-:Y:S02]  /*07e0*/  @P1 SHF.L.U64.HI R20, R16, 0x2, R3 ;  /* 0x0000000210141819 */ /* 0x000fe40000010203 */
[----:B------:R-:W-:Y:S02]  /*07f0*/  @!P0 IADD3 R17, R19, R27, RZ ;  /* 0x0000001b13118210 */ /* 0x000fe40007ffe0ff */
[----:B--2---:R-:W-:Y:S01]  /*0800*/  @P1 IADD3 R30, P3, R23, R30, RZ ;  /* 0x0000001e171e1210 */ /* 0x004fe20007f7e0ff */
[----:B------:R-:W2:Y:S01]  /*0810*/  @!P4 LDC.64 R2, c[0x0][0x288] ;  /* 0x0000a200ff02cb82 */ /* 0x000ea20000000a00 */
[C---:B------:R-:W-:Y:S01]  /*0820*/  @!P0 SHF.L.U32 R19, R18.reuse, 0x2, RZ ;  /* 0x0000000212138819 */ /* 0x040fe200000006ff */
[----:B-1----:R-:W-:Y:S01]  /*0830*/  @!P5 IMAD R21, R21, R12, RZ ;  /* 0x0000000c1515d224 */ /* 0x002fe200078e02ff */
[----:B------:R-:W-:-:S02]  /*0840*/  @!P0 SHF.L.U64.HI R18, R18, 0x2, R17 ;  /* 0x0000000212128819 */ /* 0x000fc40000010211 */
[----:B------:R-:W-:Y:S01]  /*0850*/  @!P5 MOV R16, R64 ;  /* 0x000000400010d202 */ /* 0x000fe20000000f00 */
[----:B------:R-:W-:Y:S01]  /*0860*/  @!P5 IMAD R21, R14, R13, R21 ;  /* 0x0000000d0e15d224 */ /* 0x000fe200078e0215 */
[----:B------:R-:W-:Y:S01]  /*0870*/  @!P5 MOV R17, R67 ;  /* 0x000000430011d202 */ /* 0x000fe20000000f00 */
[----:B------:R-:W1:Y:S01]  /*0880*/  @!P5 LDC.64 R6, c[0x0][0x228] ;  /* 0x00008a00ff06db82 */ /* 0x000e620000000a00 */
[----:B------:R-:W-:Y:S02]  /*0890*/  @P1 IADD3.X R31, R20, R31, RZ, P3, !PT ;  /* 0x0000001f141f1210 */ /* 0x000fe40001ffe4ff */
[C---:B----4-:R-:W-:Y:S01]  /*08a0*/  @!P0 IADD3 R4, P2, R19.reuse, R4, RZ ;  /* 0x0000000413048210 */ /* 0x050fe20007f5e0ff */
[----:B------:R-:W-:Y:S01]  /*08b0*/  @!P5 IMAD.WIDE.U32 R12, R14, R12, R16 ;  /* 0x0000000c0e0cd225 */ /* 0x000fe200078e0010 */
[----:B---3--:R-:W-:Y:S02]  /*08c0*/  @!P0 IADD3 R10, P3, R19, R10, RZ ;  /* 0x0000000a130a8210 */ /* 0x008fe40007f7e0ff */
[----:B------:R-:W-:-:S02]  /*08d0*/  IADD3 R19, R58, 0xa0, RZ ;  /* 0x000000a03a137810 */ /* 0x000fc40007ffe0ff */
[----:B------:R-:W-:Y:S02]  /*08e0*/  @!P0 IADD3.X R11, R18, R11, RZ, P3, !PT ;  /* 0x0000000b120b8210 */ /* 0x000fe40001ffe4ff */
[----:B------:R-:W-:Y:S02]  /*08f0*/  ISETP.GE.U32.AND P3, PT, R19, UR18, PT ;  /* 0x0000001213007c0c */ /* 0x000fe4000bf66070 */
[----:B------:R-:W-:Y:S02]  /*0900*/  SHF.R.S32.HI R35, RZ, 0x1f, R19 ;  /* 0x0000001fff237819 */ /* 0x000fe40000011413 */
[----:B------:R-:W-:Y:S01]  /*0910*/  @!P5 IADD3 R17, R13, R21, RZ ;  /* 0x000000150d11d210 */ /* 0x000fe20007ffe0ff */
[----:B--2---:R-:W-:Y:S01]  /*0920*/  @!P4 IMAD R15, R15, R2, RZ ;  /* 0x000000020f0fc224 */ /* 0x004fe200078e02ff */
[----:B------:R-:W-:Y:S02]  /*0930*/  ISETP.GE.AND.EX P3, PT, R35, UR19, PT, P3 ;  /* 0x0000001323007c0c */ /* 0x000fe4000bf66330 */
[----:B------:R-:W-:-:S02]  /*0940*/  @!P5 SHF.L.U32 R13, R12, 0x2, RZ ;  /* 0x000000020c0dd819 */ /* 0x000fc400000006ff */
[----:B------:R-:W-:Y:S02]  /*0950*/  @!P0 IADD3.X R5, R18, R5, RZ, P2, !PT ;  /* 0x0000000512058210 */ /* 0x000fe400017fe4ff */
[----:B------:R-:W-:Y:S02]  /*0960*/  ISETP.GT.U32.OR P3, PT, R59, 0x1bf, P3 ;  /* 0x000001bf3b00780c */ /* 0x000fe40001f64470 */
[----:B------:R-:W-:Y:S01]  /*0970*/  @!P5 SHF.L.U64.HI R12, R12, 0x2, R17 ;  /* 0x000000020c0cd819 */ /* 0x000fe20000010211 */
[----:B------:R-:W-:Y:S01]  /*0980*/  @!P4 IMAD R17, R0, R3, R15 ;  /* 0x000000030011c224 */ /* 0x000fe200078e020f */
[----:B0-----:R-:W-:Y:S01]  /*0990*/  @!P5 IADD3 R8, P2, R13, R8, RZ ;  /* 0x000000080d08d210 */ /* 0x001fe20007f5e0ff */
[----:B------:R-:W-:Y:S01]  /*09a0*/  HFMA2.MMA R3, -RZ, RZ, 0, 0 ;  /* 0x00000000ff037435 */ /* 0x000fe200000001ff */
[----:B------:R-:W-:Y:S01]  /*09b0*/  IADD3 R18, R58, 0xc0, RZ ;  /* 0x000000c03a127810 */ /* 0x000fe20007ffe0ff */
[----:B------:R0:W5:Y:S01]  /*09c0*/  @!P0 LDG.E.64 R28, desc[UR12][R4.64] ;  /* 0x0000000c041c8981 */ /* 0x000162000c1e1b00 */
[----:B------:R-:W-:-:S02]  /*09d0*/  @!P5 IADD3.X R9, R12, R9, RZ, P2, !PT ;  /* 0x000000090c09d210 */ /* 0x000fc400017fe4ff */
[----:B------:R-:W-:Y:S02]  /*09e0*/  ISETP.GE.U32.AND P2, PT, R18, UR18, PT ;  /* 0x0000001212007c0c */ /* 0x000fe4000bf46070 */
[----:B------:R-:W-:Y:S01]  /*09f0*/  SHF.R.S32.HI R27, RZ, 0x1f, R18 ;  /* 0x0000001fff1b7819 */ /* 0x000fe20000011412 */
[----:B------:R-:W2:Y:S01]  /*0a00*/  @!P3 LDC.64 R32, c[0x0][0x288] ;  /* 0x0000a200ff20bb82 */ /* 0x000ea20000000a00 */
[----:B------:R-:W-:Y:S01]  /*0a10*/  @P1 IADD3 R24, P6, R23, R24, RZ ;  /* 0x0000001817181210 */ /* 0x000fe20007fde0ff */
[----:B------:R-:W5:Y:S01]  /*0a20*/  @!P5 LDG.E.64 R36, desc[UR12][R8.64] ;  /* 0x0000000c0824d981 */ /* 0x000f62000c1e1b00 */
[----:B------:R-:W-:Y:S02]  /*0a30*/  ISETP.GE.AND.EX P2, PT, R27, UR19, PT, P2 ;  /* 0x000000131b007c0c */ /* 0x000fe4000bf46320 */
[----:B------:R-:W-:Y:S02]  /*0a40*/  @P1 IADD3.X R25, R20, R25, RZ, P6, !PT ;  /* 0x0000001914191210 */ /* 0x000fe400037fe4ff */
[----:B-1----:R-:W-:Y:S01]  /*0a50*/  @!P5 IADD3 R6, P6, R13, R6, RZ ;  /* 0x000000060d06d210 */ /* 0x002fe20007fde0ff */
[----:B------:R-:W1:Y:S01]  /*0a60*/  @!P4 LDC.64 R22, c[0x0][0x228] ;  /* 0x00008a00ff16cb82 */ /* 0x000e620000000a00 */
[----:B------:R-:W-:-:S02]  /*0a70*/  @!P4 MOV R14, R64 ;  /* 0x00000040000ec202 */ /* 0x000fc40000000f00 */
[----:B------:R-:W-:Y:S02]  /*0a80*/  @!P4 MOV R15, R67 ;  /* 0x00000043000fc202 */ /* 0x000fe40000000f00 */
[----:B------:R-:W-:Y:S02]  /*0a90*/  ISETP.GT.U32.OR P2, PT, R59, 0x1bf, P2 ;  /* 0x000001bf3b00780c */ /* 0x000fe40001744470 */
[----:B------:R-:W-:Y:S01]  /*0aa0*/  @!P5 IADD3.X R7, R12, R7, RZ, P6, !PT ;  /* 0x000000070c07d210 */ /* 0x000fe200037fe4ff */
[----:B------:R-:W-:Y:S01]  /*0ab0*/  @!P4 IMAD.WIDE.U32 R14, R0, R2, R14 ;  /* 0x00000002000ec225 */ /* 0x000fe200078e000e */
[----:B------:R-:W3:Y:S01]  /*0ac0*/  @!P4 LDC.64 R12, c[0x0][0x230] ;  /* 0x00008c00ff0ccb82 */ /* 0x000ee20000000a00 */
[----:B------:R-:W-:Y:S02]  /*0ad0*/  MOV R2, RZ ;  /* 0x000000ff00027202 */ /* 0x000fe40000000f00 */
[----:B------:R-:W-:Y:S02]  /*0ae0*/  IADD3 R0, R58, 0xe0, RZ ;  /* 0x000000e03a007810 */ /* 0x000fe40007ffe0ff */
[----:B0-----:R-:W-:-:S02]  /*0af0*/  @!P4 IADD3 R5, R15, R17, RZ ;  /* 0x000000110f05c210 */ /* 0x001fc40007ffe0ff */
[----:B------:R0:W5:Y:S01]  /*0b00*/  @!P0 LDG.E.64 R2, desc[UR12][R10.64] ;  /* 0x0000000c0a028981 */ /* 0x000162000c1e1b00 */
[----:B------:R-:W-:Y:S01]  /*0b10*/  ISETP.GE.U32.AND P0, PT, R0, UR18, PT ;  /* 0x0000001200007c0c */ /* 0x000fe2000bf06070 */
[----:B--2---:R-:W-:Y:S01]  /*0b20*/  @!P3 IMAD R34, R35, R32, RZ ;  /* 0x000000202322b224 */ /* 0x004fe200078e02ff */
[----:B------:R-:W-:Y:S01]  /*0b30*/  SHF.R.S32.HI R4, RZ, 0x1f, R0 ;  /* 0x0000001fff047819 */ /* 0x000fe20000011400 */
[----:B------:R-:W-:Y:S01]  /*0b40*/  UIMAD.WIDE UR10, UR9, 0x8, UR10 ;  /* 0x00000008090a78a5 */ /* 0x000fe2000f8e020a */
[----:B------:R-:W-:Y:S01]  /*0b50*/  @!P4 SHF.L.U64.HI R20, R14, 0x2, R5 ;  /* 0x000000020e14c819 */ /* 0x000fe20000010205 */
[----:B------:R-:W2:Y:S01]  /*0b60*/  @!P3 LDC.64 R16, c[0x0][0x228] ;  /* 0x00008a00ff10bb82 */ /* 0x000ea20000000a00 */
[----:B------:R-:W-:Y:S02]  /*0b70*/  ISETP.GE.AND.EX P0, PT, R4, UR19, PT, P0 ;  /* 0x0000001304007c0c */ /* 0x000fe4000bf06300 */
[----:B------:R-:W-:-:S05]  /*0b80*/  CS2R R4, SRZ ;  /* 0x0000000000047805 */ /* 0x000fca000001ff00 */
[----:B0-----:R-:W0:Y:S01]  /*0b90*/  @!P2 LDC.64 R10, c[0x0][0x288] ;  /* 0x0000a200ff0aab82 */ /* 0x001e220000000a00 */
[----:B------:R4:W5:Y:S01]  /*0ba0*/  @!P5 LDG.E.64 R4, desc[UR12][R6.64] ;  /* 0x0000000c0604d981 */ /* 0x000962000c1e1b00 */
[----:B------:R-:W-:Y:S01]  /*0bb0*/  @!P4 SHF.L.U32 R39, R14, 0x2, RZ ;  /* 0x000000020e27c819 */ /* 0x000fe200000006ff */
[----:B------:R-:W-:-:S03]  /*0bc0*/  @!P3 IMAD R35, R19, R33, R34 ;  /* 0x000000211323b224 */ /* 0x000fc600078e0222 */
[----:B---3--:R-:W-:Y:S02]  /*0bd0*/  @!P4 IADD3 R12, P5, R39, R12, RZ ;  /* 0x0000000c270cc210 */ /* 0x008fe40007fbe0ff */
[----:B------:R-:W-:Y:S01]  /*0be0*/  IADD3 R26, R58, 0x60, RZ ;  /* 0x000000603a1a7810 */ /* 0x000fe20007ffe0ff */
[----:B------:R-:W3:Y:S01]  /*0bf0*/  @!P3 LDC.64 R14, c[0x0][0x230] ;  /* 0x00008c00ff0ebb82 */ /* 0x000ee20000000a00 */
[----:B----4-:R-:W-:Y:S02]  /*0c00*/  @!P3 MOV R6, R64 ;  /* 0x000000400006b202 */ /* 0x010fe40000000f00 */
[----:B------:R-:W-:Y:S02]  /*0c10*/  @!P3 MOV R7, R67 ;  /* 0x000000430007b202 */ /* 0x000fe40000000f00 */
[----:B------:R-:W-:-:S03]  /*0c20*/  @!P4 IADD3.X R13, R20, R13, RZ, P5, !PT ;  /* 0x0000000d140dc210 */ /* 0x000fc60002ffe4ff */
[----:B------:R-:W4:Y:S01]  /*0c30*/  @!P2 LDC.64 R44, c[0x0][0x230] ;  /* 0x00008c00ff2cab82 */ /* 0x000f220000000a00 */
[----:B------:R-:W-:Y:S01]  /*0c40*/  @!P3 IMAD.WIDE.U32 R32, R19, R32, R6 ;  /* 0x000000201320b225 */ /* 0x000fe200078e0006 */
[----:B-1----:R-:W-:-:S04]  /*0c50*/  @!P4 IADD3 R22, P5, R39, R22, RZ ;  /* 0x000000162716c210 */ /* 0x002fc80007fbe0ff */
[----:B------:R-:W-:Y:S01]  /*0c60*/  @!P3 IADD3 R19, R33, R35, RZ ;  /* 0x000000232113b210 */ /* 0x000fe20007ffe0ff */
[----:B0-----:R-:W-:Y:S01]  /*0c70*/  @!P2 IMAD R27, R27, R10, RZ ;  /* 0x0000000a1b1ba224 */ /* 0x001fe200078e02ff */
[----:B------:R-:W-:Y:S01]  /*0c80*/  @!P4 IADD3.X R23, R20, R23, RZ, P5, !PT ;  /* 0x000000171417c210 */ /* 0x000fe20002ffe4ff */
[----:B------:R-:W0:Y:S01]  /*0c90*/  @!P2 LDC.64 R46, c[0x0][0x228] ;  /* 0x00008a00ff2eab82 */ /* 0x000e220000000a00 */
[C---:B------:R-:W-:Y:S02]  /*0ca0*/  @!P3 SHF.L.U32 R7, R32.reuse, 0x2, RZ ;  /* 0x000000022007b819 */ /* 0x040fe400000006ff */
[----:B------:R-:W-:Y:S02]  /*0cb0*/  @!P3 SHF.L.U64.HI R20, R32, 0x2, R19 ;  /* 0x000000022014b819 */ /* 0x000fe40000010213 */
[----:B------:R-:W-:Y:S02]  /*0cc0*/  @!P2 MOV R34, R64 ;  /* 0x000000400022a202 */ /* 0x000fe40000000f00 */
[----:B------:R-:W-:-:S02]  /*0cd0*/  @!P2 MOV R35, R67 ;  /* 0x000000430023a202 */ /* 0x000fc40000000f00 */
[----:B------:R-:W-:Y:S02]  /*0ce0*/  ISETP.GE.U32.AND P6, PT, R26, UR18, PT ;  /* 0x000000121a007c0c */ /* 0x000fe4000bfc6070 */
[----:B------:R-:W-:Y:S02]  /*0cf0*/  SHF.R.S32.HI R21, RZ, 0x1f, R26 ;  /* 0x0000001fff157819 */ /* 0x000fe4000001141a */
[----:B------:R-:W-:Y:S02]  /*0d00*/  MOV R32, UR10 ;  /* 0x0000000a00207c02 */ /* 0x000fe40008000f00 */
[----:B------:R-:W-:Y:S01]  /*0d10*/  MOV R33, UR11 ;  /* 0x0000000b00217c02 */ /* 0x000fe20008000f00 */
[C---:B------:R-:W-:Y:S01]  /*0d20*/  @!P2 IMAD R27, R18.reuse, R11, R27 ;  /* 0x0000000b121ba224 */ /* 0x040fe200078e021b */
[----:B------:R-:W-:Y:S01]  /*0d30*/  ISETP.GE.AND.EX P6, PT, R21, UR19, PT, P6 ;  /* 0x0000001315007c0c */ /* 0x000fe2000bfc6360 */
[----:B------:R-:W-:Y:S02]  /*0d40*/  @!P2 IMAD.WIDE.U32 R10, R18, R10, R34 ;  /* 0x0000000a120aa225 */ /* 0x000fe400078e0022 */
[----:B------:R1:W4:Y:S01]  /*0d50*/  LDG.E.64 R18, desc[UR12][R32.64] ;  /* 0x0000000c20127981 */ /* 0x000322000c1e1b00 */
[----:B------:R-:W-:-:S02]  /*0d60*/  ISETP.GT.U32.OR P6, PT, R59, 0x1bf, P6 ;  /* 0x000001bf3b00780c */ /* 0x000fc400037c4470 */
[----:B------:R-:W-:Y:S02]  /*0d70*/  ISETP.GT.U32.OR P0, PT, R59, 0x1bf, P0 ;  /* 0x000001bf3b00780c */ /* 0x000fe40000704470 */
[----:B---3--:R-:W-:-:S09]  /*0d80*/  @!P3 IADD3 R14, P5, R7, R14, RZ ;  /* 0x0000000e070eb210 */ /* 0x008fd20007fbe0ff */
[----:B------:R-:W3:Y:S01]  /*0d90*/  @!P6 LDC.64 R8, c[0x0][0x288] ;  /* 0x0000a200ff08eb82 */ /* 0x000ee20000000a00 */
[----:B------:R-:W-:Y:S02]  /*0da0*/  @!P3 IADD3.X R15, R20, R15, RZ, P5, !PT ;  /* 0x0000000f140fb210 */ /* 0x000fe40002ffe4ff */
[----:B--2---:R-:W-:-:S05]  /*0db0*/  @!P3 IADD3 R16, P5, R7, R16, RZ ;  /* 0x000000100710b210 */ /* 0x004fca0007fbe0ff */
[----:B------:R-:W2:Y:S01]  /*0dc0*/  @!P0 LDC.64 R6, c[0x0][0x288] ;  /* 0x0000a200ff068b82 */ /* 0x000ea20000000a00 */
[----:B------:R-:W-:Y:S02]  /*0dd0*/  @!P2 IADD3 R11, R11, R27, RZ ;  /* 0x0000001b0b0ba210 */ /* 0x000fe40007ffe0ff */
[C---:B------:R-:W-:Y:S02]  /*0de0*/  @!P2 SHF.L.U32 R27, R10.reuse, 0x2, RZ ;  /* 0x000000020a1ba819 */ /* 0x040fe400000006ff */
[----:B------:R-:W-:-:S03]  /*0df0*/  @!P2 SHF.L.U64.HI R34, R10, 0x2, R11 ;  /* 0x000000020a22a819 */ /* 0x000fc6000001020b */
[----:B------:R-:W1:Y:S01]  /*0e00*/  @!P6 LDC.64 R48, c[0x0][0x230] ;  /* 0x00008c00ff30eb82 */ /* 0x000e620000000a00 */
[----:B------:R-:W-:Y:S02]  /*0e10*/  @!P3 IADD3.X R17, R20, R17, RZ, P5, !PT ;  /* 0x000000111411b210 */ /* 0x000fe40002ffe4ff */
[----:B------:R-:W-:Y:S02]  /*0e20*/  @!P6 MOV R10, R64 ;  /* 0x00000040000ae202 */ /* 0x000fe40000000f00 */
[----:B------:R-:W-:Y:S01]  /*0e30*/  @!P6 MOV R11, R67 ;  /* 0x00000043000be202 */ /* 0x000fe20000000f00 */
[----:B---3--:R-:W-:Y:S02]  /*0e40*/  @!P6 IMAD R35, R21, R8, RZ ;  /* 0x000000081523e224 */ /* 0x008fe400078e02ff */
[----:B------:R-:W3:Y:S02]  /*0e50*/  @!P0 LDC.64 R38, c[0x0][0x230] ;  /* 0x00008c00ff268b82 */ /* 0x000ee40000000a00 */
[----:B------:R-:W-:-:S06]  /*0e60*/  @!P6 IMAD R35, R26, R9, R35 ;  /* 0x000000091a23e224 */ /* 0x000fcc00078e0223 */
[----:B------:R-:W3:Y:S01]  /*0e70*/  @!P6 LDC.64 R20, c[0x0][0x228] ;  /* 0x00008a00ff14eb82 */ /* 0x000ee20000000a00 */
[----:B------:R-:W-:Y:S01]  /*0e80*/  @!P6 IMAD.WIDE.U32 R8, R26, R8, R10 ;  /* 0x000000081a08e225 */ /* 0x000fe200078e000a */
[----:B------:R-:W-:Y:S02]  /*0e90*/  SHF.R.S32.HI R11, RZ, 0x1f, R0 ;  /* 0x0000001fff0b7819 */ /* 0x000fe40000011400 */
[----:B----4-:R-:W-:Y:S02]  /*0ea0*/  @!P2 IADD3 R44, P5, R27, R44, RZ ;  /* 0x0000002c1b2ca210 */ /* 0x010fe40007fbe0ff */
[----:B------:R-:W-:Y:S02]  /*0eb0*/  @!P6 IADD3 R9, R9, R35, RZ ;  /* 0x000000230909e210 */ /* 0x000fe40007ffe0ff */
[----:B------:R-:W4:Y:S01]  /*0ec0*/  @!P0 LDC.64 R40, c[0x0][0x228] ;  /* 0x00008a00ff288b82 */ /* 0x000f220000000a00 */
[----:B--2---:R-:W-:Y:S01]  /*0ed0*/  @!P0 IMAD R26, R11, R6, RZ ;  /* 0x000000060b1a8224 */ /* 0x004fe200078e02ff */
[----:B------:R-:W-:-:S02]  /*0ee0*/  @!P2 IADD3.X R45, R34, R45, RZ, P5, !PT ;  /* 0x0000002d222da210 */ /* 0x000fc40002ffe4ff */
[C---:B------:R-:W-:Y:S02]  /*0ef0*/  @!P6 SHF.L.U32 R11, R8.reuse, 0x2, RZ ;  /* 0x00000002080be819 */ /* 0x040fe400000006ff */
[----:B------:R-:W-:Y:S02]  /*0f00*/  @!P6 SHF.L.U64.HI R10, R8, 0x2, R9 ;  /* 0x00000002080ae819 */ /* 0x000fe40000010209 */
[----:B0-----:R-:W-:Y:S02]  /*0f10*/  @!P2 IADD3 R46, P5, R27, R46, RZ ;  /* 0x0000002e1b2ea210 */ /* 0x001fe40007fbe0ff */
[----:B------:R-:W-:Y:S02]  /*0f20*/  @!P0 MOV R8, R64 ;  /* 0x0000004000088202 */ /* 0x000fe40000000f00 */
[----:B------:R-:W-:Y:S01]  /*0f30*/  @!P0 MOV R9, R67 ;  /* 0x0000004300098202 */ /* 0x000fe20000000f00 */
[----:B------:R-:W-:Y:S01]  /*0f40*/  @!P0 IMAD R27, R0, R7, R26 ;  /* 0x00000007001b8224 */ /* 0x000fe200078e021a */
[----:B------:R-:W-:-:S02]  /*0f50*/  @!P2 IADD3.X R47, R34, R47, RZ, P5, !PT ;  /* 0x0000002f222fa210 */ /* 0x000fc40002ffe4ff */
[----:B-1----:R-:W-:Y:S01]  /*0f60*/  @!P6 IADD3 R48, P5, R11, R48, RZ ;  /* 0x000000300b30e210 */ /* 0x002fe20007fbe0ff */
[----:B------:R-:W-:-:S03]  /*0f70*/  @!P0 IMAD.WIDE.U32 R6, R0, R6, R8 ;  /* 0x0000000600068225 */ /* 0x000fc600078e0008 */
[----:B------:R-:W-:Y:S02]  /*0f80*/  @!P6 IADD3.X R49, R10, R49, RZ, P5, !PT ;  /* 0x000000310a31e210 */ /* 0x000fe40002ffe4ff */
[----:B---3--:R-:W-:Y:S02]  /*0f90*/  @!P6 IADD3 R20, P5, R11, R20, RZ ;  /* 0x000000140b14e210 */ /* 0x008fe40007fbe0ff */
[----:B------:R-:W-:Y:S02]  /*0fa0*/  @!P0 IADD3 R9, R7, R27, RZ ;  /* 0x0000001b07098210 */ /* 0x000fe40007ffe0ff */
[----:B------:R-:W-:Y:S02]  /*0fb0*/  @!P0 SHF.L.U32 R7, R6, 0x2, RZ ;  /* 0x0000000206078819 */ /* 0x000fe400000006ff */
[----:B------:R-:W-:Y:S02]  /*0fc0*/  @!P6 IADD3.X R21, R10, R21, RZ, P5, !PT ;  /* 0x000000150a15e210 */ /* 0x000fe40002ffe4ff */
[----:B------:R-:W-:-:S02]  /*0fd0*/  @!P0 SHF.L.U64.HI R6, R6, 0x2, R9 ;  /* 0x0000000206068819 */ /* 0x000fc40000010209 */
[----:B------:R-:W-:-:S04]  /*0fe0*/  @!P0 IADD3 R38, P5, R7, R38, RZ ;  /* 0x0000002607268210 */ /* 0x000fc80007fbe0ff */
[C---:B------:R-:W-:Y:S02]  /*0ff0*/  @!P0 IADD3.X R39, R6.reuse, R39, RZ, P5, !PT ;  /* 0x0000002706278210 */ /* 0x040fe40002ffe4ff */
[----:B----4-:R-:W-:Y:S02]  /*1000*/  @!P0 IADD3 R40, P5, R7, R40, RZ ;  /* 0x0000002807288210 */ /* 0x010fe40007fbe0ff */
[----:B------:R-:W-:Y:S02]  /*1010*/  CS2R R34, SRZ ;  /* 0x0000000000227805 */ /* 0x000fe4000001ff00 */
[----:B------:R-:W-:Y:S02]  /*1020*/  CS2R R32, SRZ ;  /* 0x0000000000207805 */ /* 0x000fe4000001ff00 */
[----:B------:R-:W-:Y:S02]  /*1030*/  @!P0 IADD3.X R41, R6, R41, RZ, P5, !PT ;  /* 0x0000002906298210 */ /* 0x000fe40002ffe4ff */
[----:B------:R-:W-:Y:S01]  /*1040*/  CS2R R6, SRZ ;  /* 0x0000000000067805 */ /* 0x000fe2000001ff00 */
[----:B------:R0:W5:Y:S05]  /*1050*/  @P1 LDG.E.64 R34, desc[UR12][R30.64] ;  /* 0x0000000c1e221981 */ /* 0x00016a000c1e1b00 */
[----:B------:R1:W5:Y:S04]  /*1060*/  @P1 LDG.E.64 R6, desc[UR12][R24.64] ;  /* 0x0000000c18061981 */ /* 0x000368000c1e1b00 */
[----:B------:R2:W5:Y:S01]  /*1070*/  @!P4 LDG.E.64 R32, desc[UR12][R12.64] ;  /* 0x0000000c0c20c981 */ /* 0x000562000c1e1b00 */
[----:B0-----:R-:W-:-:S02]  /*1080*/  CS2R R30, SRZ ;  /* 0x00000000001e7805 */ /* 0x001fc4000001ff00 */
[----:B-1----:R-:W-:-:S04]  /*1090*/  CS2R R24, SRZ ;  /* 0x0000000000187805 */ /* 0x002fc8000001ff00 */
[----:B------:R-:W5:Y:S01]  /*10a0*/  @!P6 LDG.E.64 R30, desc[UR12][R48.64] ;  /* 0x0000000c301ee981 */ /* 0x000f62000c1e1b00 */
[----:B--2---:R-:W-:-:S03]  /*10b0*/  CS2R R12, SRZ ;  /* 0x00000000000c7805 */ /* 0x004fc6000001ff00 */
[----:B------:R-:W5:Y:S04]  /*10c0*/  @!P2 LDG.E.64 R24, desc[UR12][R44.64] ;  /* 0x0000000c2c18a981 */ /* 0x000f68000c1e1b00 */
[----:B------:R-:W5:Y:S01]  /*10d0*/  @!P2 LDG.E.64 R12, desc[UR12][R46.64] ;  /* 0x0000000c2e0ca981 */ /* 0x000f62000c1e1b00 */
[----:B------:R-:W-:Y:S02]  /*10e0*/  CS2R R8, SRZ ;  /* 0x0000000000087805 */ /* 0x000fe4000001ff00 */
[----:B------:R-:W-:-:S04]  /*10f0*/  CS2R R10, SRZ ;  /* 0x00000000000a7805 */ /* 0x000fc8000001ff00 */
[----:B------:R0:W5:Y:S04]  /*1100*/  @!P4 LDG.E.64 R8, desc[UR12][R22.64] ;  /* 0x0000000c1608c981 */ /* 0x000168000c1e1b00 */
[----:B------:R1:W5:Y:S01]  /*1110*/  @!P3 LDG.E.64 R10, desc[UR12][R16.64] ;  /* 0x0000000c100ab981 */ /* 0x000362000c1e1b00 */
[----:B0-----:R-:W-:Y:S02]  /*1120*/  CS2R R22, SRZ ;  /* 0x0000000000167805 */ /* 0x001fe4000001ff00 */
[----:B-1----:R-:W-:-:S04]  /*1130*/  CS2R R16, SRZ ;  /* 0x0000000000107805 */ /* 0x002fc8000001ff00 */
[----:B------:R-:W5:Y:S04]  /*1140*/  @!P0 LDG.E.64 R22, desc[UR12][R38.64] ;  /* 0x0000000c26168981 */ /* 0x000f68000c1e1b00 */
[----:B------:R-:W5:Y:S01]  /*1150*/  @!P0 LDG.E.64 R16, desc[UR12][R40.64] ;  /* 0x0000000c28108981 */ /* 0x000f62000c1e1b00 */
[----:B------:R-:W-:Y:S01]  /*1160*/  CS2R R26, SRZ ;  /* 0x00000000001a7805 */ /* 0x000fe2000001ff00 */
[----:B------:R-:W-:-:S05]  /*1170*/  UMOV UR14, 0x3f800000 ;  /* 0x3f800000000e7882 */ /* 0x000fca0000000000 */
[----:B------:R0:W5:Y:S01]  /*1180*/  @!P3 LDG.E.64 R26, desc[UR12][R14.64] ;  /* 0x0000000c0e1ab981 */ /* 0x000162000c1e1b00 */
[----:B------:R-:W-:Y:S01]  /*1190*/  BSSY B0, `(.L_x_1422) ;  /* 0x000001c000007945 */ /* 0x000fe20003800000 */
[----:B0-----:R-:W-:-:S06]  /*11a0*/  CS2R R14, SRZ ;  /* 0x00000000000e7805 */ /* 0x001fcc000001ff00 */
[----:B------:R0:W5:Y:S02]  /*11b0*/  @!P6 LDG.E.64 R14, desc[UR12][R20.64] ;  /* 0x0000000c140ee981 */ /* 0x000164000c1e1b00 */
[----:B0-----:R-:W-:Y:S02]  /*11c0*/  CS2R R20, SRZ ;  /* 0x0000000000147805 */ /* 0x001fe4000001ff00 */
[----:B------:R-:W-:-:S13]  /*11d0*/  R2UR UR11, R18 ;  /* 0x00000000120b72ca */ /* 0x000fda00000e0000 */
        /* <DEDUP_REMOVED lines=18> */
[----:B0-----:R-:W-:-:S06]  /*1300*/  IMAD.WIDE R18, R43, 0x4, R18 ;  /* 0x000000042b127825 */ /* 0x001fcc00078e0212 */
[----:B------:R-:W5:Y:S01]  /*1310*/  LDG.E.64 R18, desc[UR12][R18.64] ;  /* 0x0000000c12127981 */ /* 0x000f62000c1e1b00 */
[----:B-1----:R-:W-:-:S04]  /*1320*/  @P0 LEA R38, P2, R43, R38, 0x2 ;  /* 0x000000262b260211 */ /* 0x002fc800078410ff */
[----:B------:R-:W-:-:S05]  /*1330*/  @P0 LEA.HI.X R39, R43, R39, R0, 0x2, P2 ;  /* 0x000000272b270211 */ /* 0x000fca00010f1400 */
[----:B------:R0:W5:Y:S04]  /*1340*/  @P0 LDG.E.64 R20, desc[UR12][R38.64] ;  /* 0x0000000c26140981 */ /* 0x000168000c1e1b00 */
.L_x_1423:
[----:B------:R-:W-:Y:S05]  /*1350*/  BSYNC B0 ;  /* 0x0000000000007941 */ /* 0x000fea0003800000 */
.L_x_1422:
[----:B------:R-:W-:Y:S01]  /*1360*/  ISETP.NE.AND P5, PT, RZ, UR15, PT ;  /* 0x0000000fff007c0c */ /* 0x000fe2000bfa5270 */
[----:B-----5:R-:W-:Y:S01]  /*1370*/  FADD.FTZ R55, R34, -UR11 ;  /* 0x8000000b22377e21 */ /* 0x020fe20008010000 */
[----:B------:R-:W-:Y:S01]  /*1380*/  FADD.FTZ R52, R35, -UR11 ;  /* 0x8000000b23347e21 */ /* 0x000fe20008010000 */
[----:B------:R-:W-:Y:S01]  /*1390*/  FADD.FTZ R50, R37, -UR11 ;  /* 0x8000000b25327e21 */ /* 0x000fe20008010000 */
[----:B------:R-:W-:Y:S01]  /*13a0*/  FADD.FTZ R36, R36, -UR11 ;  /* 0x8000000b24247e21 */ /* 0x000fe20008010000 */
[----:B------:R-:W-:Y:S01]  /*13b0*/  MOV R37, R6 ;  /* 0x0000000600257202 */ /* 0x000fe20000000f00 */
[----:B------:R-:W-:Y:S01]  /*13c0*/  FMUL.FTZ R55, R55, UR14 ;  /* 0x0000000e37377c20 */ /* 0x000fe20008410000 */
[----:B------:R-:W-:Y:S01]  /*13d0*/  MOV R34, R7 ;  /* 0x0000000700227202 */ /* 0x000fe20000000f00 */
[----:B------:R-:W-:Y:S01]  /*13e0*/  FMUL.FTZ R52, R52, UR14 ;  /* 0x0000000e34347c20 */ /* 0x000fe20008410000 */
[----:B------:R-:W-:-:S04]  /*13f0*/  MOV R35, R4 ;  /* 0x0000000400237202 */ /* 0x000fc80000000f00 */
[----:B------:R-:W-:Y:S05]  /*1400*/  @!P5 BRA `(.L_x_1424) ;  /* 0x000000000048d947 */ /* 0x000fea0003800000 */
[----:B------:R-:W-:Y:S01]  /*1410*/  FFMA.FTZ R34, R52, R19, R21 ;  /* 0x0000001334227223 */ /* 0x000fe20000010015 */
[----:B------:R-:W-:-:S03]  /*1420*/  FFMA.FTZ R0, R55, R18, R20 ;  /* 0x0000001237007223 */ /* 0x000fc60000010014 */
[----:B------:R-:W-:Y:S01]  /*1430*/  FMUL.FTZ R40, R34, -1.4426950216293334961 ;  /* 0xbfb8aa3b22287820 */ /* 0x000fe20000410000 */
[----:B------:R-:W-:-:S05]  /*1440*/  FMUL.FTZ R37, R0, -1.4426950216293334961 ;  /* 0xbfb8aa3b00257820 */ /* 0x000fca0000410000 */
[----:B------:R-:W1:Y:S08]  /*1450*/  MUFU.EX2 R40, R40 ;  /* 0x0000002800287308 */ /* 0x000e700000000800 */
[----:B------:R-:W0:Y:S01]  /*1460*/  MUFU.EX2 R37, R37 ;  /* 0x0000002500257308 */ /* 0x000e220000000800 */
[----:B-1----:R-:W-:-:S07]  /*1470*/  FADD.FTZ R41, R40, 1 ;  /* 0x3f80000028297421 */ /* 0x002fce0000010000 */
[----:B------:R-:W1:Y:S01]  /*1480*/  MUFU.RCP R42, R41 ;  /* 0x00000029002a7308 */ /* 0x000e620000001000 */
[----:B0-----:R-:W-:-:S07]  /*1490*/  FADD.FTZ R38, R37, 1 ;  /* 0x3f80000025267421 */ /* 0x001fce0000010000 */
[----:B------:R-:W0:Y:S01]  /*14a0*/  MUFU.RCP R39, R38 ;  /* 0x0000002600277308 */ /* 0x000e220000001000 */
[----:B-1----:R-:W-:-:S04]  /*14b0*/  FADD.FTZ R45, -R42, 1 ;  /* 0x3f8000002a2d7421 */ /* 0x002fc80000010100 */
[----:B------:R-:W-:Y:S01]  /*14c0*/  FFMA.FTZ R45, R34, R45, 1 ;  /* 0x3f800000222d7423 */ /* 0x000fe2000001002d */
[----:B------:R-:W-:Y:S01]  /*14d0*/  FMUL.FTZ R34, R7, R42 ;  /* 0x0000002a07227220 */ /* 0x000fe20000410000 */
[----:B0-----:R-:W-:Y:S01]  /*14e0*/  FADD.FTZ R43, -R39, 1 ;  /* 0x3f800000272b7421 */ /* 0x001fe20000010100 */
[----:B------:R-:W-:Y:S02]  /*14f0*/  FMUL.FTZ R39, R6, R39 ;  /* 0x0000002706277220 */ /* 0x000fe40000410000 */
[----:B------:R-:W-:Y:S01]  /*1500*/  FMUL.FTZ R34, R34, R45 ;  /* 0x0000002d22227220 */ /* 0x000fe20000410000 */
[----:B------:R-:W-:-:S04]  /*1510*/  FFMA.FTZ R0, R0, R43, 1 ;  /* 0x3f80000000007423 */ /* 0x000fc8000001002b */
[----:B------:R-:W-:-:S07]  /*1520*/  FMUL.FTZ R37, R39, R0 ;  /* 0x0000000027257220 */ /* 0x000fce0000410000 */
.L_x_1424:
[----:B0-----:R-:W-:Y:S01]  /*1530*/  FMUL.FTZ R38, R37, R18 ;  /* 0x0000001225267220 */ /* 0x001fe20000410000 */
[----:B------:R-:W-:Y:S01]  /*1540*/  FMUL.FTZ R53, R36, UR14 ;  /* 0x0000000e24357c20 */ /* 0x000fe20008410000 */
[----:B------:R-:W-:Y:S01]  /*1550*/  MOV R0, R5 ;  /* 0x0000000500007202 */ /* 0x000fe20000000f00 */
        /* <DEDUP_REMOVED lines=16> */
[----:B------:R-:W-:Y:S01]  /*1660*/  FMUL.FTZ R38, R5, R44 ;  /* 0x0000002c05267220 */ /* 0x000fe20000410000 */
[----:B-1----:R-:W-:Y:S01]  /*1670*/  FADD.FTZ R45, -R43, 1 ;  /* 0x3f8000002b2d7421 */ /* 0x002fe20000010100 */
[----:B------:R-:W-:-:S03]  /*1680*/  FMUL.FTZ R43, R4, R43 ;  /* 0x0000002b042b7220 */ /* 0x000fc60000410000 */
[----:B------:R-:W-:Y:S01]  /*1690*/  FFMA.FTZ R0, R0, R45, 1 ;  /* 0x3f80000000007423 */ /* 0x000fe2000001002d */
[----:B------:R-:W-:-:S03]  /*16a0*/  FFMA.FTZ R45, R35, R46, 1 ;  /* 0x3f800000232d7423 */ /* 0x000fc6000001002e */
[----:B------:R-:W-:Y:S01]  /*16b0*/  FMUL.FTZ R35, R43, R0 ;  /* 0x000000002b237220 */ /* 0x000fe20000410000 */
[----:B------:R-:W-:-:S07]  /*16c0*/  FMUL.FTZ R0, R38, R45 ;  /* 0x0000002d26007220 */ /* 0x000fce0000410000 */
.L_x_1425:
[----:B------:R-:W-:Y:S01]  /*16d0*/  FFMA.FTZ R40, R52, R39, R41 ;  /* 0x0000002734287223 */ /* 0x000fe20000010029 */
[----:B------:R-:W-:Y:S01]  /*16e0*/  FMUL.FTZ R38, R35, R18 ;  /* 0x0000001223267220 */ /* 0x000fe20000410000 */
[----:B------:R-:W-:Y:S01]  /*16f0*/  FADD.FTZ R41, R39, R36 ;  /* 0x0000002427297221 */ /* 0x000fe20000010000 */
[----:B------:R-:W-:Y:S01]  /*1700*/  FADD.FTZ R51, R32, -UR11 ;  /* 0x8000000b20337e21 */ /* 0x000fe20008010000 */
[----:B------:R-:W-:Y:S01]  /*1710*/  FADD.FTZ R48, R33, -UR11 ;  /* 0x8000000b21307e21 */ /* 0x000fe20008010000 */
[----:B------:R-:W-:Y:S01]  /*1720*/  FFMA.FTZ R39, R53, R38, R40 ;  /* 0x0000002635277223 */ /* 0x000fe20000010028 */
[----:B------:R-:W-:Y:S01]  /*1730*/  FADD.FTZ R38, R41, R38 ;  /* 0x0000002629267221 */ /* 0x000fe20000010000 */
[----:B------:R-:W-:Y:S01]  /*1740*/  MOV R36, R8 ;  /* 0x0000000800247202 */ /* 0x000fe20000000f00 */
[----:B------:R-:W-:Y:S01]  /*1750*/  FMUL.FTZ R51, R51, UR14 ;  /* 0x0000000e33337c20 */ /* 0x000fe20008410000 */
[----:B------:R-:W-:Y:S01]  /*1760*/  MOV R32, R9 ;  /* 0x0000000900207202 */ /* 0x000fe20000000f00 */
        /* <DEDUP_REMOVED lines=21> */
.L_x_1426:
        /* <DEDUP_REMOVED lines=26> */
[----:B-1----:R-:W-:Y:S01]  /*1a60*/  FADD.FTZ R45, -R44, 1 ;  /* 0x3f8000002c2d7421 */ /* 0x002fe20000010100 */
[----:B------:R-:W-:-:S03]  /*1a70*/  FMUL.FTZ R44, R15, R44 ;  /* 0x0000002c0f2c7220 */ /* 0x000fc60000410000 */
[----:B------:R-:W-:Y:S01]  /*1a80*/  FFMA.FTZ R45, R30, R45, 1 ;  /* 0x3f8000001e2d7423 */ /* 0x000fe2000001002d */
[----:B------:R-:W-:-:S03]  /*1a90*/  FMUL.FTZ R30, R31, R68 ;  /* 0x000000441f1e7220 */ /* 0x000fc60000410000 */
[----:B------:R-:W-:-:S07]  /*1aa0*/  FMUL.FTZ R31, R44, R45 ;  /* 0x0000002d2c1f7220 */ /* 0x000fce0000410000 */
.L_x_1427:
[----:B------:R-:W-:Y:S01]  /*1ab0*/  FFMA.FTZ R42, R48, R39, R33 ;  /* 0x00000027302a7223 */ /* 0x000fe20000010021 */
[----:B------:R-:W-:Y:S01]  /*1ac0*/  FMUL.FTZ R40, R30, R18 ;  /* 0x000000121e287220 */ /* 0x000fe20000410000 */
[----:B------:R-:W-:Y:S01]  /*1ad0*/  FADD.FTZ R39, R39, R38 ;  /* 0x0000002627277221 */ /* 0x000fe20000010000 */
[----:B------:R-:W-:Y:S01]  /*1ae0*/  FMUL.FTZ R38, R31, R19 ;  /* 0x000000131f267220 */ /* 0x000fe20000410000 */
[----:B------:R-:W-:Y:S01]  /*1af0*/  FADD.FTZ R47, R28, -UR11 ;  /* 0x8000000b1c2f7e21 */ /* 0x000fe20008010000 */
[----:B------:R-:W-:Y:S01]  /*1b00*/  FFMA.FTZ R33, R49, R40, R42 ;  /* 0x0000002831217223 */ /* 0x000fe2000001002a */
[----:B------:R-:W-:Y:S01]  /*1b10*/  FADD.FTZ R39, R39, R40 ;  /* 0x0000002827277221 */ /* 0x000fe20000010000 */
[----:B------:R-:W-:Y:S01]  /*1b20*/  FADD.FTZ R44, R29, -UR11 ;  /* 0x8000000b1d2c7e21 */ /* 0x000fe20008010000 */
[----:B------:R-:W-:Y:S01]  /*1b30*/  MOV R28, R2 ;  /* 0x00000002001c7202 */ /* 0x000fe20000000f00 */
[----:B------:R-:W-:Y:S01]  /*1b40*/  FFMA.FTZ R40, R46, R38, R33 ;  /* 0x000000262e287223 */ /* 0x000fe20000010021 */
[----:B------:R-:W-:Y:S01]  /*1b50*/  FADD.FTZ R33, R38, R39 ;  /* 0x0000002726217221 */ /* 0x000fe20000010000 */
[----:B------:R-:W-:Y:S01]  /*1b60*/  MOV R29, R3 ;  /* 0x00000003001d7202 */ /* 0x000fe20000000f00 */
[----:B------:R-:W-:Y:S01]  /*1b70*/  FMUL.FTZ R47, R47, UR14 ;  /* 0x0000000e2f2f7c20 */ /* 0x000fe20008410000 */
        /* <DEDUP_REMOVED lines=22> */
.L_x_1428:
[----:B------:R-:W-:Y:S01]  /*1ce0*/  FMUL.FTZ R68, R28, R18 ;  /* 0x000000121c447220 */ /* 0x000fe20000410000 */
[----:B------:R-:W-:Y:S01]  /*1cf0*/  FFMA.FTZ R38, R53, R35, R38 ;  /* 0x0000002335267223 */ /* 0x000fe20000010026 */
[----:B------:R-:W-:Y:S01]  /*1d00*/  FADD.FTZ R37, R42, R35 ;  /* 0x000000232a257221 */ /* 0x000fe20000010000 */
[----:B------:R-:W-:Y:S01]  /*1d10*/  FADD.FTZ R35, RZ, R34 ;  /* 0x00000022ff237221 */ /* 0x000fe20000010000 */
[----:B------:R-:W-:Y:S01]  /*1d20*/  FADD.FTZ R41, R33, R68 ;  /* 0x0000004421297221 */ /* 0x000fe20000010000 */
[----:B------:R-:W-:Y:S01]  /*1d30*/  FFMA.FTZ R33, R52, R34, RZ ;  /* 0x0000002234217223 */ /* 0x000fe200000100ff */
[----:B------:R-:W-:Y:S01]  /*1d40*/  FFMA.FTZ R39, R47, R68, R40 ;  /* 0x000000442f277223 */ /* 0x000fe20000010028 */
[----:B------:R-:W-:Y:S01]  /*1d50*/  FMUL.FTZ R34, R29, R19 ;  /* 0x000000131d227220 */ /* 0x000fe20000410000 */
[----:B------:R-:W-:Y:S01]  /*1d60*/  FADD.FTZ R45, R26, -UR11 ;  /* 0x8000000b1a2d7e21 */ /* 0x000fe20008010000 */
[----:B------:R-:W-:Y:S01]  /*1d70*/  FADD.FTZ R27, R27, -UR11 ;  /* 0x8000000b1b1b7e21 */ /* 0x000fe20008010000 */
[----:B------:R-:W-:Y:S01]  /*1d80*/  FFMA.FTZ R33, R50, R0, R33 ;  /* 0x0000000032217223 */ /* 0x000fe20000010021 */
[----:B------:R-:W-:Y:S01]  /*1d90*/  FADD.FTZ R35, R35, R0 ;  /* 0x0000000023237221 */ /* 0x000fe20000010000 */
[----:B------:R-:W-:Y:S01]  /*1da0*/  FFMA.FTZ R0, R44, R34, R39 ;  /* 0x000000222c007223 */ /* 0x000fe20000010027 */
[----:B------:R-:W-:Y:S01]  /*1db0*/  FADD.FTZ R39, R34, R41 ;  /* 0x0000002922277221 */ /* 0x000fe20000010000 */
[----:B------:R-:W-:Y:S01]  /*1dc0*/  MOV R34, R10 ;  /* 0x0000000a00227202 */ /* 0x000fe20000000f00 */
[----:B------:R-:W-:Y:S01]  /*1dd0*/  FMUL.FTZ R45, R45, UR14 ;  /* 0x0000000e2d2d7c20 */ /* 0x000fe20008410000 */
        /* <DEDUP_REMOVED lines=21> */
.L_x_1429:
[----:B------:R-:W-:Y:S01]  /*1f30*/  FMUL.FTZ R40, R34, R18 ;  /* 0x0000001222287220 */ /* 0x000fe20000410000 */
[----:B------:R-:W-:Y:S01]  /*1f40*/  FADD.FTZ R27, R37, R36 ;  /* 0x00000024251b7221 */ /* 0x000fe20000010000 */
[----:B------:R-:W-:Y:S01]  /*1f50*/  FFMA.FTZ R36, R51, R36, R38 ;  /* 0x0000002433247223 */ /* 0x000fe20000010026 */
[----:B------:R-:W-:Y:S01]  /*1f60*/  FMUL.FTZ R38, R26, R19 ;  /* 0x000000131a267220 */ /* 0x000fe20000410000 */
[----:B------:R-:W-:Y:S01]  /*1f70*/  FFMA.FTZ R37, R45, R40, R0 ;  /* 0x000000282d257223 */ /* 0x000fe20000010000 */
[----:B------:R-:W-:Y:S01]  /*1f80*/  FADD.FTZ R25, R25, -UR11 ;  /* 0x8000000b19197e21 */ /* 0x000fe20008010000 */
[----:B------:R-:W-:Y:S01]  /*1f90*/  FADD.FTZ R39, R39, R40 ;  /* 0x0000002827277221 */ /* 0x000fe20000010000 */
[----:B------:R-:W-:Y:S01]  /*1fa0*/  FADD.FTZ R43, R24, -UR11 ;  /* 0x8000000b182b7e21 */ /* 0x000fe20008010000 */
[----:B------:R-:W-:Y:S01]  /*1fb0*/  FFMA.FTZ R0, R42, R38, R37 ;  /* 0x000000262a007223 */ /* 0x000fe20000010025 */
[----:B------:R-:W-:Y:S01]  /*1fc0*/  FMUL.FTZ R40, R25, UR14 ;  /* 0x0000000e19287c20 */ /* 0x000fe20008410000 */
[----:B------:R-:W-:Y:S01]  /*1fd0*/  FADD.FTZ R37, R38, R39 ;  /* 0x0000002726257221 */ /* 0x000fe20000010000 */
[----:B------:R-:W-:Y:S01]  /*1fe0*/  MOV R24, R12 ;  /* 0x0000000c00187202 */ /* 0x000fe20000000f00 */
[----:B------:R-:W-:Y:S01]  /*1ff0*/  FMUL.FTZ R43, R43, UR14 ;  /* 0x0000000e2b2b7c20 */ /* 0x000fe20008410000 */
[----:B------:R-:W-:Y:S01]  /*2000*/  MOV R25, R13 ;  /* 0x0000000d00197202 */ /* 0x000fe20000000f00 */
        /* <DEDUP_REMOVED lines=19> */
.L_x_1430:
[----:B------:R-:W-:Y:S01]  /*2140*/  FMUL.FTZ R38, R24, R18 ;  /* 0x0000001218267220 */ /* 0x000fe20000410000 */
[----:B------:R-:W-:-:S03]  /*2150*/  FADD.FTZ R22, R22, -UR11 ;  /* 0x8000000b16167e21 */ /* 0x000fc60008010000 */
[----:B------:R-:W-:Y:S01]  /*2160*/  FFMA.FTZ R39, R43, R38, R0 ;  /* 0x000000262b277223 */ /* 0x000fe20000010000 */
[----:B------:R-:W-:Y:S01]  /*2170*/  FADD.FTZ R0, R37, R38 ;  /* 0x0000002625007221 */ /* 0x000fe20000010000 */
[----:B------:R-:W-:Y:S01]  /*2180*/  FMUL.FTZ R37, R25, R19 ;  /* 0x0000001319257220 */ /* 0x000fe20000410000 */
[----:B------:R-:W-:Y:S01]  /*2190*/  FMUL.FTZ R41, R22, UR14 ;  /* 0x0000000e16297c20 */ /* 0x000fe20008410000 */
[----:B------:R-:W-:Y:S02]  /*21a0*/  MOV R22, R16 ;  /* 0x0000001000167202 */ /* 0x000fe40000000f00 */
[----:B------:R-:W-:Y:S01]  /*21b0*/  FFMA.FTZ R38, R40, R37, R39 ;  /* 0x0000002528267223 */ /* 0x000fe20000010027 */
[----:B------:R-:W-:Y:S01]  /*21c0*/  FADD.FTZ R37, R37, R0 ;  /* 0x0000000025257221 */ /* 0x000fe20000010000 */
[----:B------:R-:W-:Y:S01]  /*21d0*/  FADD.FTZ R0, R23, -UR11 ;  /* 0x8000000b17007e21 */ /* 0x000fe20008010000 */
[----:B------:R-:W-:-:S03]  /*21e0*/  MOV R39, R17 ;  /* 0x0000001100277202 */ /* 0x000fc60000000f00 */
        /* <DEDUP_REMOVED lines=20> */
.L_x_1431:
        /* <DEDUP_REMOVED lines=8> */
[----:B------:R-:W0:Y:S01]  /*23b0*/  S2UR UR17, SR_CgaCtaId ;  /* 0x00000000001179c3 */ /* 0x000e220000008800 */
[----:B------:R-:W-:Y:S01]  /*23c0*/  FFMA.FTZ R37, R0, R38, R23 ;  /* 0x0000002600257223 */ /* 0x000fe20000010017 */
[----:B------:R-:W-:Y:S01]  /*23d0*/  FADD.FTZ R23, R38, R61 ;  /* 0x0000003d26177221 */ /* 0x000fe20000010000 */
[----:B------:R-:W-:Y:S01]  /*23e0*/  FFMA.FTZ R33, R46, R31, R33 ;  /* 0x0000001f2e217223 */ /* 0x000fe20000010021 */
[----:B------:R-:W-:Y:S01]  /*23f0*/  FADD.FTZ R27, R27, R28 ;  /* 0x0000001c1b1b7221 */ /* 0x000fe20000010000 */
[----:B------:R-:W-:Y:S01]  /*2400*/  FFMA.FTZ R36, R47, R28, R36 ;  /* 0x0000001c2f247223 */ /* 0x000fe20000010024 */
[----:B------:R-:W1:Y:S01]  /*2410*/  SHFL.DOWN PT, R38, R37, 0x1, 0x1f ;  /* 0x08201f0025267f89 */ /* 0x000e6200000e0000 */
[----:B------:R-:W-:Y:S01]  /*2420*/  FFMA.FTZ R33, R44, R29, R33 ;  /* 0x0000001d2c217223 */ /* 0x000fe20000010021 */
[----:B------:R-:W-:Y:S01]  /*2430*/  UMOV UR11, 0x400 ;  /* 0x00000400000b7882 */ /* 0x000fe20000000000 */
[----:B------:R-:W-:Y:S01]  /*2440*/  FADD.FTZ R27, R27, R34 ;  /* 0x000000221b1b7221 */ /* 0x000fe20000010000 */
[----:B------:R-:W2:Y:S01]  /*2450*/  SHFL.DOWN PT, R68, R23, 0x1, 0x1f ;  /* 0x08201f0017447f89 */ /* 0x000ea200000e0000 */
[----:B------:R-:W-:Y:S01]  /*2460*/  UIADD3 UR10, UR11, 0x90, URZ ;  /* 0x000000900b0a7890 */ /* 0x000fe2000fffe03f */
[----:B------:R-:W-:Y:S01]  /*2470*/  FFMA.FTZ R36, R45, R34, R36 ;  /* 0x000000222d247223 */ /* 0x000fe20000010024 */
[----:B------:R-:W-:Y:S01]  /*2480*/  FFMA.FTZ R33, R42, R26, R33 ;  /* 0x0000001a2a217223 */ /* 0x000fe20000010021 */
[----:B------:R-:W-:Y:S01]  /*2490*/  ISETP.NE.AND P2, PT, R59, RZ, PT ;  /* 0x000000ff3b00720c */ /* 0x000fe20003f45270 */
[----:B------:R-:W-:Y:S01]  /*24a0*/  FADD.FTZ R27, R27, R24 ;  /* 0x000000181b1b7221 */ /* 0x000fe20000010000 */
[----:B------:R-:W-:Y:S01]  /*24b0*/  FFMA.FTZ R36, R43, R24, R36 ;  /* 0x000000182b247223 */ /* 0x000fe20000010024 */
[----:B------:R-:W-:Y:S01]  /*24c0*/  FFMA.FTZ R33, R40, R25, R33 ;  /* 0x0000001928217223 */ /* 0x000fe20000010021 */
[----:B------:R-:W-:Y:S01]  /*24d0*/  BSSY B0, `(.L_x_1432) ;  /* 0x000004b000007945 */ /* 0x000fe20003800000 */
[----:B------:R-:W-:Y:S01]  /*24e0*/  FADD.FTZ R34, R27, R22 ;  /* 0x000000161b227221 */ /* 0x000fe20000010000 */
[----:B------:R-:W-:Y:S01]  /*24f0*/  ISETP.GT.U32.AND P3, PT, R59, 0xd, PT ;  /* 0x0000000d3b00780c */ /* 0x000fe20003f64070 */
[----:B------:R-:W-:Y:S01]  /*2500*/  FFMA.FTZ R33, R0, R39, R33 ;  /* 0x0000002700217223 */ /* 0x000fe20000010021 */
[----:B0-----:R-:W-:Y:S01]  /*2510*/  ULEA UR10, UR17, UR10, 0x18 ;  /* 0x0000000a110a7291 */ /* 0x001fe2000f8ec03f */
[----:B-1----:R-:W-:-:S05]  /*2520*/  @!P0 FADD.FTZ R37, R37, R38 ;  /* 0x0000002625258221 */ /* 0x002fca0000010000 */
[----:B------:R-:W-:Y:S01]  /*2530*/  LEA R61, R59, UR10, 0x4 ;  /* 0x0000000a3b3d7c11 */ /* 0x000fe2000f8e20ff */
[----:B--2---:R-:W-:Y:S01]  /*2540*/  @!P0 FADD.FTZ R23, R23, R68 ;  /* 0x0000004417178221 */ /* 0x004fe20000010000 */
        /* <DEDUP_REMOVED lines=14> */
[----:B------:R-:W-:Y:S01]  /*2630*/  FADD.FTZ R38, R35, R32 ;  /* 0x0000002023267221 */ /* 0x000fe20000010000 */
[----:B-1----:R-:W-:-:S03]  /*2640*/  @!P0 FADD.FTZ R23, R23, R68 ;  /* 0x0000004417178221 */ /* 0x002fc60000010000 */
[----:B------:R-:W0:Y:S01]  /*2650*/  SHFL.DOWN PT, R30, R37, 0x10, 0x1f ;  /* 0x0a001f00251e7f89 */ /* 0x000e2200000e0000 */
[----:B------:R-:W-:Y:S01]  /*2660*/  ISETP.GT.AND P0, PT, R56, 0xf, PT ;  /* 0x0000000f3800780c */ /* 0x000fe20003f04270 */
[----:B------:R-:W-:Y:S02]  /*2670*/  FADD.FTZ R38, R38, R31 ;  /* 0x0000001f26267221 */ /* 0x000fe40000010000 */
[----:B------:R-:W1:Y:S02]  /*2680*/  SHFL.DOWN PT, R32, R23, 0x10, 0x1f ;  /* 0x0a001f0017207f89 */ /* 0x000e6400000e0000 */
[----:B------:R-:W-:-:S04]  /*2690*/  FADD.FTZ R31, R38, R29 ;  /* 0x0000001d261f7221 */ /* 0x000fc80000010000 */
[----:B------:R-:W-:-:S04]  /*26a0*/  FADD.FTZ R28, R31, R26 ;  /* 0x0000001a1f1c7221 */ /* 0x000fc80000010000 */
[----:B------:R-:W-:-:S04]  /*26b0*/  FADD.FTZ R28, R28, R25 ;  /* 0x000000191c1c7221 */ /* 0x000fc80000010000 */
[----:B------:R-:W-:Y:S01]  /*26c0*/  FADD.FTZ R35, R28, R39 ;  /* 0x000000271c237221 */ /* 0x000fe20000010000 */
[----:B0-----:R-:W-:Y:S01]  /*26d0*/  @!P0 FADD.FTZ R37, R37, R30 ;  /* 0x0000001e25258221 */ /* 0x001fe20000010000 */
[----:B-1----:R-:W-:Y:S01]  /*26e0*/  @!P0 FADD.FTZ R23, R23, R32 ;  /* 0x0000002017178221 */ /* 0x002fe20000010000 */
[----:B------:R-:W-:Y:S01]  /*26f0*/  ISETP.NE.AND P0, PT, R56, RZ, PT ;  /* 0x000000ff3800720c */ /* 0x000fe20003f05270 */
[----:B------:R-:W-:Y:S02]  /*2700*/  FFMA.FTZ R32, R41, R22, R36 ;  /* 0x0000001629207223 */ /* 0x000fe40000010024 */
[----:B------:R-:W-:-:S03]  /*2710*/  MOV R22, R37 ;  /* 0x0000002500167202 */ /* 0x000fc60000000f00 */
        /* <DEDUP_REMOVED lines=9> */
[----:B0-----:R-:W-:-:S02]  /*27b0*/  FADD.FTZ R22, R23, R37 ;  /* 0x0000002517167221 */ /* 0x001fc40000010000 */
[----:B------:R-:W0:Y:S01]  /*27c0*/  LDS.128 R36, [UR10+0x40] ;  /* 0x0000400aff247984 */ /* 0x000e220008000c00 */
[----:B--2---:R-:W-:Y:S01]  /*27d0*/  FADD.FTZ R63, R63, R28 ;  /* 0x0000001c3f3f7221 */ /* 0x004fe20000010000 */
[----:B------:R-:W-:-:S03]  /*27e0*/  FADD.FTZ R22, R22, R29 ;  /* 0x0000001d16167221 */ /* 0x000fc60000010000 */
[----:B------:R-:W-:Y:S01]  /*27f0*/  FADD.FTZ R63, R63, R30 ;  /* 0x0000001e3f3f7221 */ /* 0x000fe20000010000 */
[----:B------:R-:W-:Y:S02]  /*2800*/  FADD.FTZ R22, R22, R31 ;  /* 0x0000001f16167221 */ /* 0x000fe40000010000 */
[----:B------:R-:W1:Y:S01]  /*2810*/  LDS.128 R28, [UR10+0x50] ;  /* 0x0000500aff1c7984 */ /* 0x000e620008000c00 */
[----:B---3--:R-:W-:Y:S01]  /*2820*/  FADD.FTZ R63, R63, R24 ;  /* 0x000000183f3f7221 */ /* 0x008fe20000010000 */
        /* <DEDUP_REMOVED lines=21> */
.L_x_1433:
[----:B------:R-:W-:Y:S05]  /*2980*/  BSYNC B0 ;  /* 0x0000000000007941 */ /* 0x000fea0003800000 */
.L_x_1432:
        /* <DEDUP_REMOVED lines=14> */
[----:B------:R-:W-:Y:S01]  /*2a70*/  FADD.FTZ R38, R38, R31 ;  /* 0x0000001f26267221 */ /* 0x000fe20000010000 */
[----:B---3--:R-:W-:Y:S01]  /*2a80*/  FADD.FTZ R63, R63, R24 ;  /* 0x000000183f3f7221 */ /* 0x008fe20000010000 */
        /* <DEDUP_REMOVED lines=142> */
.L_x_1435:
[----:B------:R-:W-:Y:S05]  /*3370*/  BSYNC B0 ;  /* 0x0000000000007941 */ /* 0x000fea0003800000 */
.L_x_1434:
        /* <DEDUP_REMOVED lines=20> */
.L_x_1437:
[----:B------:R-:W-:Y:S05]  /*34c0*/  BSYNC B0 ;  /* 0x0000000000007941 */ /* 0x000fea0003800000 */
.L_x_1436:
[----:B------:R-:W-:Y:S05]  /*34d0*/  @!P0 BRA `(.L_x_1438) ;  /* 0x0000001000908947 */ /* 0x000fea0003800000 */
[----:B0-2---:R-:W0:Y:S01]  /*34e0*/  LDC R33, c[0x0][0x10] ;  /* 0x00000400ff217b82 */ /* 0x005e220000000800 */
        /* <DEDUP_REMOVED lines=32> */
.L_x_1440:
[----:B------:R-:W2:Y:S04]  /*36f0*/  LDG.E.STRONG.GPU R26, desc[UR12][R24.64] ;  /* 0x0000000c181a7981 */ /* 0x000ea8000c1ef900 */
[----:B--2---:R-:W-:Y:S01]  /*3700*/  CCTL.IVALL ;  /* 0x00000000ff00798f */ /* 0x004fe20002000000 */
[----:B------:R-:W-:Y:S05]  /*3710*/  YIELD ;  /* 0x0000000000007946 */ /* 0x000fea0003800000 */
[----:B------:R-:W-:-:S13]  /*3720*/  ISETP.NE.AND P0, PT, R26, R29, PT ;  /* 0x0000001d1a00720c */ /* 0x000fda0003f05270 */
[----:B------:R-:W-:Y:S05]  /*3730*/  @P0 BRA `(.L_x_1440) ;  /* 0xfffffffc00ec0947 */ /* 0x000fea000383ffff */
.L_x_1439:
        /* <DEDUP_REMOVED lines=17> */
.L_x_1444:
        /* <DEDUP_REMOVED lines=8> */
[----:B------:R-:W-:-:S11]  /*38d0*/  IADD3 R30, R35, 0x3, RZ ;  /* 0x00000003231e7810 */ /* 0x000fd60007ffe0ff */
[----:B0-----:R-:W-:-:S04]  /*38e0*/  @!P4 IMAD R27, R33, R29, R32 ;  /* 0x0000001d211bc224 */ /* 0x001fc800078e0220 */
[----:B------:R-:W-:-:S06]  /*38f0*/  @!P4 IMAD.WIDE.U32 R26, R27, 0x8, R38 ;  /* 0x000000081b1ac825 */ /* 0x000fcc00078e0026 */
[----:B------:R-:W3:Y:S01]  /*3900*/  @!P4 LDG.E.64 R26, desc[UR12][R26.64] ;  /* 0x0000000c1a1ac981 */ /* 0x000ee2000c1e1b00 */
[----:B--2---:R-:W-:Y:S01]  /*3910*/  @!P6 FADD.FTZ R23, R23, R25 ;  /* 0x000000191717e221 */ /* 0x004fe20000010000 */
[----:B------:R-:W-:Y:S02]  /*3920*/  @!P3 IMAD R25, R33, R28, R32 ;  /* 0x0000001c2119b224 */ /* 0x000fe400078e0220 */
[----:B------:R-:W-:Y:S01]  /*3930*/  @!P6 FADD.FTZ R22, R22, R24 ;  /* 0x000000181616e221 */ /* 0x000fe20000010000 */
[----:B------:R-:W-:Y:S01]  /*3940*/  ISETP.EQ.OR P6, PT, R30, UR16, P2 ;  /* 0x000000101e007c0c */ /* 0x000fe200097c2670 */
[----:B------:R-:W-:-:S06]  /*3950*/  @!P3 IMAD.WIDE.U32 R24, R25, 0x8, R38 ;  /* 0x000000081918b825 */ /* 0x000fcc00078e0026 */
[----:B------:R-:W2:Y:S06]  /*3960*/  @!P3 LDG.E.64 R24, desc[UR12][R24.64] ;  /* 0x0000000c1818b981 */ /* 0x000eac000c1e1b00 */
[----:B------:R-:W-:-:S04]  /*3970*/  @!P6 IMAD R29, R33, R30, R32 ;  /* 0x0000001e211de224 */ /* 0x000fc800078e0220 */
        /* <DEDUP_REMOVED lines=96> */
.L_x_1443:
[----:B------:R-:W-:-:S13]  /*3f80*/  ISETP.GT.AND P3, PT, R34, 0x4, PT ;  /* 0x000000042200780c */ /* 0x000fda0003f64270 */
[----:B------:R-:W-:Y:S05]  /*3f90*/  @!P3 BRA `(.L_x_1445) ;  /* 0x0000000000ecb947 */ /* 0x000fea0003800000 */
[C---:B------:R-:W-:Y:S02]  /*3fa0*/  IADD3 R27, R35.reuse, 0x1, RZ ;  /* 0x00000001231b7810 */ /* 0x040fe40007ffe0ff */
[----:B------:R-:W-:Y:S02]  /*3fb0*/  ISETP.EQ.OR P0, PT, R35, UR16, P2 ;  /* 0x0000001023007c0c */ /* 0x000fe40009702670 */
[----:B------:R-:W-:Y:S02]  /*3fc0*/  ISETP.EQ.OR P4, PT, R27, UR16, P2 ;  /* 0x000000101b007c0c */ /* 0x000fe40009782670 */
[C---:B------:R-:W-:Y:S02]  /*3fd0*/  IADD3 R29, R35.reuse, 0x2, RZ ;  /* 0x00000002231d7810 */ /* 0x040fe40007ffe0ff */
[----:B------:R-:W-:Y:S02]  /*3fe0*/  IADD3 R30, R35, 0x3, RZ ;  /* 0x00000003231e7810 */ /* 0x000fe40007ffe0ff */
[----:B------:R-:W-:-:S02]  /*3ff0*/  ISETP.EQ.OR P6, PT, R29, UR16, P2 ;  /* 0x000000101d007c0c */ /* 0x000fc400097c2670 */
[----:B------:R-:W-:-:S03]  /*4000*/  ISETP.EQ.OR P3, PT, R30, UR16, P2 ;  /* 0x000000101e007c0c */ /* 0x000fc60009762670 */
[--C-:B------:R-:W-:Y:S02]  /*4010*/  @!P0 IMAD R25, R35, R33, R32.reuse ;  /* 0x0000002123198224 */ /* 0x100fe400078e0220 */
[----:B------:R-:W-:Y:S02]  /*4020*/  @!P4 IMAD R27, R33, R27, R32 ;  /* 0x0000001b211bc224 */ /* 0x000fe400078e0220 */
[----:B------:R-:W-:-:S04]  /*4030*/  @!P0 IMAD.WIDE.U32 R24, R25, 0x8, R38 ;  /* 0x0000000819188825 */ /* 0x000fc800078e0026 */
[----:B------:R-:W-:Y:S02]  /*4040*/  @!P4 IMAD.WIDE.U32 R26, R27, 0x8, R38 ;  /* 0x000000081b1ac825 */ /* 0x000fe400078e0026 */
[----:B------:R-:W2:Y:S02]  /*4050*/  @!P0 LDG.E.64 R24, desc[UR12][R24.64] ;  /* 0x0000000c18188981 */ /* 0x000ea4000c1e1b00 */
[C-C-:B------:R-:W-:Y:S02]  /*4060*/  @!P6 IMAD R29, R33.reuse, R29, R32.reuse ;  /* 0x0000001d211de224 */ /* 0x140fe400078e0220 */
[----:B------:R-:W-:Y:S01]  /*4070*/  @!P3 IMAD R31, R33, R30, R32 ;  /* 0x0000001e211fb224 */ /* 0x000fe200078e0220 */
[----:B------:R-:W3:Y:S01]  /*4080*/  @!P4 LDG.E.64 R26, desc[UR12][R26.64] ;  /* 0x0000000c1a1ac981 */ /* 0x000ee2000c1e1b00 */
[----:B------:R-:W-:-:S04]  /*4090*/  @!P6 IMAD.WIDE.U32 R28, R29, 0x8, R38 ;  /* 0x000000081d1ce825 */ /* 0x000fc800078e0026 */
[----:B------:R-:W-:Y:S02]  /*40a0*/  @!P3 IMAD.WIDE.U32 R30, R31, 0x8, R38 ;  /* 0x000000081f1eb825 */ /* 0x000fe400078e0026 */
[----:B------:R-:W4:Y:S04]  /*40b0*/  @!P6 LDG.E.64 R28, desc[UR12][R28.64] ;  /* 0x0000000c1c1ce981 */ /* 0x000f28000c1e1b00 */
[----:B------:R-:W5:Y:S01]  /*40c0*/  @!P3 LDG.E.64 R30, desc[UR12][R30.64] ;  /* 0x0000000c1e1eb981 */ /* 0x000f62000c1e1b00 */
[----:B------:R-:W-:-:S04]  /*40d0*/  IADD3 R35, R35, 0x4, RZ ;  /* 0x0000000423237810 */ /* 0x000fc80007ffe0ff */
[----:B------:R-:W-:Y:S01]  /*40e0*/  IADD3 R37, R35, 0x3, RZ ;  /* 0x0000000323257810 */ /* 0x000fe20007ffe0ff */
[----:B--2---:R-:W-:Y:S01]  /*40f0*/  @!P0 FADD.FTZ R22, R22, R24 ;  /* 0x0000001816168221 */ /* 0x004fe20000010000 */
[----:B------:R-:W-:Y:S01]  /*4100*/  @!P0 FADD.FTZ R23, R23, R25 ;  /* 0x0000001917178221 */ /* 0x000fe20000010000 */
[C---:B------:R-:W-:Y:S02]  /*4110*/  IADD3 R24, R35.reuse, 0x1, RZ ;  /* 0x0000000123187810 */ /* 0x040fe40007ffe0ff */
[----:B------:R-:W-:Y:S01]  /*4120*/  ISETP.EQ.OR P0, PT, R35, UR16, P2 ;  /* 0x0000001023007c0c */ /* 0x000fe20009702670 */
[----:B---3--:R-:W-:Y:S01]  /*4130*/  @!P4 FADD.FTZ R22, R22, R26 ;  /* 0x0000001a1616c221 */ /* 0x008fe20000010000 */
[----:B------:R-:W-:Y:S01]  /*4140*/  @!P4 FADD.FTZ R23, R23, R27 ;  /* 0x0000001b1717c221 */ /* 0x000fe20000010000 */
[----:B------:R-:W-:Y:S02]  /*4150*/  IADD3 R26, R35, 0x2, RZ ;  /* 0x00000002231a7810 */ /* 0x000fe40007ffe0ff */
[----:B------:R-:W-:Y:S01]  /*4160*/  ISETP.EQ.OR P4, PT, R24, UR16, P2 ;  /* 0x0000001018007c0c */ /* 0x000fe20009782670 */
[----:B----4-:R-:W-:Y:S01]  /*4170*/  @!P6 FADD.FTZ R22, R22, R28 ;  /* 0x0000001c1616e221 */ /* 0x010fe20000010000 */
[----:B------:R-:W-:Y:S01]  /*4180*/  @!P6 FADD.FTZ R23, R23, R29 ;  /* 0x0000001d1717e221 */ /* 0x000fe20000010000 */
[----:B------:R-:W-:-:S02]  /*4190*/  ISETP.EQ.OR P6, PT, R26, UR16, P2 ;  /* 0x000000101a007c0c */ /* 0x000fc400097c2670 */
[----:B-----5:R-:W-:Y:S01]  /*41a0*/  @!P3 FADD.FTZ R22, R22, R30 ;  /* 0x0000001e1616b221 */ /* 0x020fe20000010000 */
[----:B------:R-:W-:Y:S01]  /*41b0*/  @!P3 FADD.FTZ R23, R23, R31 ;  /* 0x0000001f1717b221 */ /* 0x000fe20000010000 */
[----:B------:R-:W-:Y:S01]  /*41c0*/  ISETP.EQ.OR P3, PT, R37, UR16, P2 ;  /* 0x0000001025007c0c */ /* 0x000fe20009762670 */
[----:B------:R-:W-:-:S05]  /*41d0*/  @!P0 IMAD R25, R33, R35, R32 ;  /* 0x0000002321198224 */ /* 0x000fca00078e0220 */
[----:B------:R-:W-:Y:S02]  /*41e0*/  @!P4 IMAD R27, R33, R24, R32 ;  /* 0x00000018211bc224 */ /* 0x000fe400078e0220 */
[----:B------:R-:W-:-:S04]  /*41f0*/  @!P0 IMAD.WIDE.U32 R24, R25, 0x8, R38 ;  /* 0x0000000819188825 */ /* 0x000fc800078e0026 */
[----:B------:R-:W-:Y:S02]  /*4200*/  @!P6 IMAD R29, R33, R26, R32 ;  /* 0x0000001a211de224 */ /* 0x000fe400078e0220 */
[--C-:B------:R-:W-:Y:S01]  /*4210*/  @!P4 IMAD.WIDE.U32 R26, R27, 0x8, R38.reuse ;  /* 0x000000081b1ac825 */ /* 0x100fe200078e0026 */
[----:B------:R-:W2:Y:S03]  /*4220*/  @!P0 LDG.E.64 R24, desc[UR12][R24.64] ;  /* 0x0000000c18188981 */ /* 0x000ea6000c1e1b00 */
[----:B------:R-:W-:Y:S02]  /*4230*/  @!P6 IMAD.WIDE.U32 R28, R29, 0x8, R38 ;  /* 0x000000081d1ce825 */ /* 0x000fe400078e0026 */
[----:B------:R-:W3:Y:S02]  /*4240*/  @!P4 LDG.E.64 R26, desc[UR12][R26.64] ;  /* 0x0000000c1a1ac981 */ /* 0x000ee4000c1e1b00 */
[----:B------:R-:W-:-:S02]  /*4250*/  @!P3 IMAD R31, R33, R37, R32 ;  /* 0x00000025211fb224 */ /* 0x000fc400078e0220 */
[----:B------:R-:W4:Y:S02]  /*4260*/  @!P6 LDG.E.64 R28, desc[UR12][R28.64] ;  /* 0x0000000c1c1ce981 */ /* 0x000f24000c1e1b00 */
[----:B------:R-:W-:-:S06]  /*4270*/  @!P3 IMAD.WIDE.U32 R30, R31, 0x8, R38 ;  /* 0x000000081f1eb825 */ /* 0x000fcc00078e0026 */
[----:B------:R-:W5:Y:S01]  /*4280*/  @!P3 LDG.E.64 R30, desc[UR12][R30.64] ;  /* 0x0000000c1e1eb981 */ /* 0x000f62000c1e1b00 */
[----:B------:R-:W-:Y:S02]  /*4290*/  IADD3 R34, R34, -0x4, RZ ;  /* 0xfffffffc22227810 */ /* 0x000fe40007ffe0ff */
[----:B------:R-:W-:Y:S02]  /*42a0*/  IADD3 R35, R35, 0x4, RZ ;  /* 0x0000000423237810 */ /* 0x000fe40007ffe0ff */
[----:B------:R-:W-:Y:S01]  /*42b0*/  IADD3 R34, R34, -0x4, RZ ;  /* 0xfffffffc22227810 */ /* 0x000fe20007ffe0ff */
[----:B--2---:R-:W-:Y:S01]  /*42c0*/  @!P0 FADD.FTZ R22, R22, R24 ;  /* 0x0000001816168221 */ /* 0x004fe20000010000 */
[----:B------:R-:W-:-:S03]  /*42d0*/  @!P0 FADD.FTZ R23, R23, R25 ;  /* 0x0000001917178221 */ /* 0x000fc60000010000 */
[----:B---3--:R-:W-:Y:S01]  /*42e0*/  @!P4 FADD.FTZ R22, R22, R26 ;  /* 0x0000001a1616c221 */ /* 0x008fe20000010000 */
[----:B------:R-:W-:-:S03]  /*42f0*/  @!P4 FADD.FTZ R23, R23, R27 ;  /* 0x0000001b1717c221 */ /* 0x000fc60000010000 */
[----:B----4-:R-:W-:Y:S01]  /*4300*/  @!P6 FADD.FTZ R22, R22, R28 ;  /* 0x0000001c1616e221 */ /* 0x010fe20000010000 */
[----:B------:R-:W-:Y:S01]  /*4310*/  @!P6 FADD.FTZ R23, R23, R29 ;  /* 0x0000001d1717e221 */ /* 0x000fe20000010000 */
[----:B------:R-:W-:Y:S02]  /*4320*/  PLOP3.LUT P0, PT, PT, PT, PT, 0x8, 0x0 ;  /* 0x000000000000781c */ /* 0x000fe40003f0e170 */
[----:B-----5:R-:W-:Y:S01]  /*4330*/  @!P3 FADD.FTZ R22, R22, R30 ;  /* 0x0000001e1616b221 */ /* 0x020fe20000010000 */
[----:B------:R-:W-:-:S10]  /*4340*/  @!P3 FADD.FTZ R23, R23, R31 ;  /* 0x0000001f1717b221 */ /* 0x000fd40000010000 */
.L_x_1445:
[----:B------:R-:W-:-:S13]  /*4350*/  ISETP.NE.OR P0, PT, R34, RZ, P0 ;  /* 0x000000ff2200720c */ /* 0x000fda0000705670 */
[----:B------:R-:W-:Y:S05]  /*4360*/  @!P0 BRA `(.L_x_1441) ;  /* 0x00000000007c8947 */ /* 0x000fea0003800000 */
.L_x_1442:
[C---:B------:R-:W-:Y:S02]  /*4370*/  ISETP.EQ.OR P4, PT, R35.reuse, UR16, P2 ;  /* 0x0000001023007c0c */ /* 0x040fe40009782670 */
[C---:B------:R-:W-:Y:S02]  /*4380*/  IADD3 R27, R35.reuse, 0x1, RZ ;  /* 0x00000001231b7810 */ /* 0x040fe40007ffe0ff */
[----:B------:R-:W-:Y:S02]  /*4390*/  IADD3 R29, R35, 0x2, RZ ;  /* 0x00000002231d7810 */ /* 0x000fe40007ffe0ff */
[----:B------:R-:W-:Y:S02]  /*43a0*/  ISETP.EQ.OR P6, PT, R27, UR16, P2 ;  /* 0x000000101b007c0c */ /* 0x000fe400097c2670 */
[----:B------:R-:W-:Y:S02]  /*43b0*/  ISETP.EQ.OR P3, PT, R29, UR16, P2 ;  /* 0x000000101d007c0c */ /* 0x000fe40009762670 */
[----:B------:R-:W-:-:S03]  /*43c0*/  IADD3 R31, R35, 0x3, RZ ;  /* 0x00000003231f7810 */ /* 0x000fc60007ffe0ff */
[----:B------:R-:W-:Y:S01]  /*43d0*/  @!P4 IMAD R25, R33, R35, R32 ;  /* 0x000000232119c224 */ /* 0x000fe200078e0220 */
[----:B------:R-:W-:-:S03]  /*43e0*/  ISETP.EQ.OR P0, PT, R31, UR16, P2 ;  /* 0x000000101f007c0c */ /* 0x000fc60009702670 */
[----:B------:R-:W-:-:S04]  /*43f0*/  @!P4 IMAD.WIDE.U32 R24, R25, 0x8, R38 ;  /* 0x000000081918c825 */ /* 0x000fc800078e0026 */
[C-C-:B------:R-:W-:Y:S02]  /*4400*/  @!P6 IMAD R27, R33.reuse, R27, R32.reuse ;  /* 0x0000001b211be224 */ /* 0x140fe400078e0220 */
[----:B------:R-:W2:Y:S01]  /*4410*/  @!P4 LDG.E.64 R24, desc[UR12][R24.64] ;  /* 0x0000000c1818c981 */ /* 0x000ea2000c1e1b00 */
[----:B------:R-:W-:Y:S02]  /*4420*/  @!P3 IMAD R29, R33, R29, R32 ;  /* 0x0000001d211db224 */ /* 0x000fe400078e0220 */
[----:B------:R-:W-:-:S04]  /*4430*/  @!P6 IMAD.WIDE.U32 R26, R27, 0x8, R38 ;  /* 0x000000081b1ae825 */ /* 0x000fc800078e0026 */
[----:B------:R-:W-:Y:S02]  /*4440*/  @!P3 IMAD.WIDE.U32 R28, R29, 0x8, R38 ;  /* 0x000000081d1cb825 */ /* 0x000fe400078e0026 */
[----:B------:R-:W3:Y:S02]  /*4450*/  @!P6 LDG.E.64 R26, desc[UR12][R26.64] ;  /* 0x0000000c1a1ae981 */ /* 0x000ee4000c1e1b00 */
[----:B------:R-:W-:Y:S02]  /*4460*/  @!P0 IMAD R31, R33, R31, R32 ;  /* 0x0000001f211f8224 */ /* 0x000fe400078e0220 */
[----:B------:R-:W4:Y:S02]  /*4470*/  @!P3 LDG.E.64 R28, desc[UR12][R28.64] ;  /* 0x0000000c1c1cb981 */ /* 0x000f24000c1e1b00 */
[----:B------:R-:W-:-:S06]  /*4480*/  @!P0 IMAD.WIDE.U32 R30, R31, 0x8, R38 ;  /* 0x000000081f1e8825 */ /* 0x000fcc00078e0026 */
[----:B------:R-:W5:Y:S01]  /*4490*/  @!P0 LDG.E.64 R30, desc[UR12][R30.64] ;  /* 0x0000000c1e1e8981 */ /* 0x000f62000c1e1b00 */
        /* <DEDUP_REMOVED lines=8> */
[----:B------:R-:W-:-:S03]  /*4520*/  @!P3 FADD.FTZ R23, R23, R29 ;  /* 0x0000001d1717b221 */ /* 0x000fc60000010000 */
[----:B-----5:R-:W-:Y:S01]  /*4530*/  @!P0 FADD.FTZ R22, R22, R30 ;  /* 0x0000001e16168221 */ /* 0x020fe20000010000 */
[----:B------:R-:W-:Y:S02]  /*4540*/  @!P0 FADD.FTZ R23, R23, R31 ;  /* 0x0000001f17178221 */ /* 0x000fe40000010000 */
[----:B------:R-:W-:Y:S05]  /*4550*/  @P4 BRA `(.L_x_1442) ;  /* 0xfffffffc00844947 */ /* 0x000fea000383ffff */
.L_x_1441:
        /* <DEDUP_REMOVED lines=11> */
.L_x_1447:
[----:B------:R-:W-:Y:S05]  /*4610*/  BSYNC B0 ;  /* 0x0000000000007941 */ /* 0x000fea0003800000 */
.L_x_1446:
        /* <DEDUP_REMOVED lines=16> */
.L_x_1438:
[----:B------:R-:W1:Y:S01]  /*4720*/  S2UR UR11, SR_CgaCtaId ;  /* 0x00000000000b79c3 */ /* 0x000e620000008800 */
[----:B------:R-:W-:Y:S01]  /*4730*/  UMOV UR10, 0x400 ;  /* 0x00000400000a7882 */ /* 0x000fe20000000000 */
[C---:B0-2---:R-:W-:Y:S01]  /*4740*/  IADD3 R33, R58.reuse, 0x20, RZ ;  /* 0x000000203a217810 */ /* 0x045fe20007ffe0ff */
[----:B------:R-:W-:Y:S01]  /*4750*/  ULDC.64 UR18, c[0x0][0x290] ;  /* 0x0000a40000127ab9 */ /* 0x000fe20000000a00 */
[----:B------:R-:W-:Y:S02]  /*4760*/  IADD3 R29, R58, 0x40, RZ ;  /* 0x000000403a1d7810 */ /* 0x000fe40007ffe0ff */
[----:B------:R-:W-:Y:S02]  /*4770*/  ISETP.GE.U32.AND P0, PT, R33, UR18, PT ;  /* 0x0000001221007c0c */ /* 0x000fe4000bf06070 */
[----:B------:R-:W-:Y:S02]  /*4780*/  SHF.R.S32.HI R32, RZ, 0x1f, R33 ;  /* 0x0000001fff207819 */ /* 0x000fe40000011421 */
[----:B------:R-:W-:-:S02]  /*4790*/  SHF.R.S32.HI R28, RZ, 0x1f, R29 ;  /* 0x0000001fff1c7819 */ /* 0x000fc4000001141d */
[----:B------:R-:W-:Y:S02]  /*47a0*/  ISETP.GE.AND.EX P0, PT, R32, UR19, PT, P0 ;  /* 0x0000001320007c0c */ /* 0x000fe4000bf06300 */
[C---:B------:R-:W-:Y:S02]  /*47b0*/  IADD3 R27, R58.reuse, 0x60, RZ ;  /* 0x000000603a1b7810 */ /* 0x040fe40007ffe0ff */
[----:B------:R-:W-:Y:S02]  /*47c0*/  ISETP.GT.U32.OR P0, PT, R59, 0x1bf, P0 ;  /* 0x000001bf3b00780c */ /* 0x000fe40000704470 */
[----:B------:R-:W-:Y:S01]  /*47d0*/  IADD3 R26, R58, 0x80, RZ ;  /* 0x000000803a1a7810 */ /* 0x000fe20007ffe0ff */
[----:B-1----:R-:W-:-:S09]  /*47e0*/  ULEA UR10, UR11, UR10, 0x18 ;  /* 0x0000000a0b0a7291 */ /* 0x002fd2000f8ec03f */
[----:B------:R-:W-:Y:S01]  /*47f0*/  @!P2 STS.64 [UR10+0x88], R22 ;  /* 0x00008816ff00a988 */ /* 0x000fe20008000a0a */
[----:B------:R-:W-:Y:S01]  /*4800*/  BAR.SYNC.DEFER_BLOCKING 0x0 ;  /* 0x0000000000007b1d */ /* 0x000fe20000010000 */
[----:B------:R-:W-:-:S04]  /*4810*/  ISETP.GE.U32.AND P2, PT, R29, UR18, PT ;  /* 0x000000121d007c0c */ /* 0x000fc8000bf46070 */
[----:B------:R-:W-:-:S04]  /*4820*/  ISETP.GE.AND.EX P2, PT, R28, UR19, PT, P2 ;  /* 0x000000131c007c0c */ /* 0x000fc8000bf46320 */
[----:B------:R-:W-:Y:S01]  /*4830*/  ISETP.GT.U32.OR P2, PT, R59, 0x1bf, P2 ;  /* 0x000001bf3b00780c */ /* 0x000fe20001744470 */
[----:B------:R-:W0:Y:S01]  /*4840*/  LDS.64 R24, [UR10+0x88] ;  /* 0x0000880aff187984 */ /* 0x000e220008000a00 */
[----:B------:R-:W-:Y:S02]  /*4850*/  ULDC UR10, c[0x0][0x2bc] ;  /* 0x0000af00000a7ab9 */ /* 0x000fe40000000800 */
        /* <DEDUP_REMOVED lines=21> */
.L_x_1448:
        /* <DEDUP_REMOVED lines=19> */
.L_x_1450:
[----:B------:R-:W-:Y:S05]  /*4ae0*/  BSYNC B0 ;  /* 0x0000000000007941 */ /* 0x000fea0003800000 */
.L_x_1449:
        /* <DEDUP_REMOVED lines=19> */
.L_x_1451:
[----:B------:R-:W-:Y:S04]  /*4c20*/  BSSY B0, `(.L_x_1452) ;  /* 0x0000013000007945 */ /* 0x000fe80003800000 */
[----:B------:R-:W-:Y:S05]  /*4c30*/  @P0 BRA `(.L_x_1453) ;  /* 0x0000000000440947 */ /* 0x000fea0003800000 */
[----:B------:R-:W-:Y:S01]  /*4c40*/  ULDC.64 UR10, c[0x0][0x288] ;  /* 0x0000a200000a7ab9 */ /* 0x000fe20000000a00 */
[----:B0-----:R-:W-:Y:S01]  /*4c50*/  MOV R6, R64 ;  /* 0x0000004000067202 */ /* 0x001fe20000000f00 */
[----:B------:R-:W-:Y:S01]  /*4c60*/  IMAD R32, R32, UR10, RZ ;  /* 0x0000000a20207c24 */ /* 0x000fe2000f8e02ff */
[----:B------:R-:W-:Y:S01]  /*4c70*/  MOV R7, R67 ;  /* 0x0000004300077202 */ /* 0x000fe20000000f00 */
[-CC-:B------:R-:W-:Y:S01]  /*4c80*/  FFMA.FTZ R53, R53, R30.reuse, R31.reuse ;  /* 0x0000001e35357223 */ /* 0x180fe2000001001f */
[----:B------:R-:W-:Y:S01]  /*4c90*/  FFMA.FTZ R50, R50, R30, R31 ;  /* 0x0000001e32327223 */ /* 0x000fe2000001001f */
[----:B------:R-:W-:-:S04]  /*4ca0*/  IMAD.WIDE.U32 R6, R33, UR10, R6 ;  /* 0x0000000a21067c25 */ /* 0x000fc8000f8e0006 */
[----:B------:R-:W-:Y:S01]  /*4cb0*/  FFMA.FTZ R22, R18, R4, -R53 ;  /* 0x0000000412167223 */ /* 0x000fe20000010835 */
[----:B------:R-:W-:Y:S01]  /*4cc0*/  FFMA.FTZ R23, R19, R5, -R50 ;  /* 0x0000000513177223 */ /* 0x000fe20000010832 */
[----:B------:R-:W-:Y:S01]  /*4cd0*/  IMAD R33, R33, UR11, R32 ;  /* 0x0000000b21217c24 */ /* 0x000fe2000f8e0220 */
[----:B------:R-:W-:Y:S01]  /*4ce0*/  ULDC.64 UR10, c[0x0][0x210] ;  /* 0x00008400000a7ab9 */ /* 0x000fe20000000a00 */
[----:B------:R-:W-:Y:S01]  /*4cf0*/  FMUL.FTZ R22, R22, UR14 ;  /* 0x0000000e16167c20 */ /* 0x000fe20008410000 */
[----:B------:R-:W-:Y:S01]  /*4d00*/  LEA R4, P0, R6, UR10, 0x2 ;  /* 0x0000000a06047c11 */ /* 0x000fe2000f8010ff */
[----:B------:R-:W-:Y:S01]  /*4d10*/  FMUL.FTZ R23, R23, UR14 ;  /* 0x0000000e17177c20 */ /* 0x000fe20008410000 */
[----:B------:R-:W-:-:S04]  /*4d20*/  IADD3 R33, R7, R33, RZ ;  /* 0x0000002107217210 */ /* 0x000fc80007ffe0ff */
[----:B------:R-:W-:-:S05]  /*4d30*/  LEA.HI.X R5, R6, UR11, R33, 0x2, P0 ;  /* 0x0000000b06057c11 */ /* 0x000fca00080f1421 */
[----:B------:R1:W-:Y:S02]  /*4d40*/  STG.E.64 desc[UR12][R4.64], R22 ;  /* 0x0000001604007986 */ /* 0x0003e4000c101b0c */
.L_x_1453:
[----:B------:R-:W-:Y:S05]  /*4d50*/  BSYNC B0 ;  /* 0x0000000000007941 */ /* 0x000fea0003800000 */
.L_x_1452:
[----:B------:R-:W-:Y:S05]  /*4d60*/  @!P5 BRA `(.L_x_1454) ;  /* 0x000000000048d947 */ /* 0x000fea0003800000 */
[----:B-1----:R-:W-:Y:S01]  /*4d70*/  FFMA.FTZ R4, R51, R18, R20 ;  /* 0x0000001233047223 */ /* 0x002fe20000010014 */
        /* <DEDUP_REMOVED lines=17> */
.L_x_1454:
[----:B------:R-:W-:Y:S04]  /*4e90*/  BSSY B0, `(.L_x_1455) ;  /* 0x0000013000007945 */ /* 0x000fe80003800000 */
[----:B------:R-:W-:Y:S05]  /*4ea0*/  @P2 BRA `(.L_x_1456) ;  /* 0x0000000000442947 */ /* 0x000fea0003800000 */
[----:B------:R-:W-:Y:S01]  /*4eb0*/  ULDC.64 UR10, c[0x0][0x288] ;  /* 0x0000a200000a7ab9 */ /* 0x000fe20000000a00 */
[----:B-1----:R-:W-:Y:S01]  /*4ec0*/  MOV R4, R64 ;  /* 0x0000004000047202 */ /* 0x002fe20000000f00 */
        /* <DEDUP_REMOVED lines=10> */
[----:B0-----:R-:W-:Y:S01]  /*4f70*/  LEA R6, P0, R4, UR10, 0x2 ;  /* 0x0000000a04067c11 */ /* 0x001fe2000f8010ff */
[----:B------:R-:W-:Y:S01]  /*4f80*/  FMUL.FTZ R9, R9, UR14 ;  /* 0x0000000e09097c20 */ /* 0x000fe20008410000 */
[----:B------:R-:W-:-:S04]  /*4f90*/  IADD3 R29, R5, R29, RZ ;  /* 0x0000001d051d7210 */ /* 0x000fc80007ffe0ff */
[----:B------:R-:W-:-:S05]  /*4fa0*/  LEA.HI.X R7, R4, UR11, R29, 0x2, P0 ;  /* 0x0000000b04077c11 */ /* 0x000fca00080f141d */
[----:B------:R2:W-:Y:S02]  /*4fb0*/  STG.E.64 desc[UR12][R6.64], R8 ;  /* 0x0000000806007986 */ /* 0x0005e4000c101b0c */
.L_x_1456:
[----:B------:R-:W-:Y:S05]  /*4fc0*/  BSYNC B0 ;  /* 0x0000000000007941 */ /* 0x000fea0003800000 */
.L_x_1455:
[C---:B------:R-:W-:Y:S02]  /*4fd0*/  IADD3 R28, R58.reuse, 0xa0, RZ ;  /* 0x000000a03a1c7810 */ /* 0x040fe40007ffe0ff */
[C---:B0-----:R-:W-:Y:S02]  /*4fe0*/  IADD3 R24, R58.reuse, 0xc0, RZ ;  /* 0x000000c03a187810 */ /* 0x041fe40007ffe0ff */
[----:B-1----:R-:W-:Y:S02]  /*4ff0*/  IADD3 R22, R58, 0xe0, RZ ;  /* 0x000000e03a167810 */ /* 0x002fe40007ffe0ff */
[----:B------:R-:W-:Y:S02]  /*5000*/  ISETP.GE.U32.AND P6, PT, R27, UR18, PT ;  /* 0x000000121b007c0c */ /* 0x000fe4000bfc6070 */
[----:B------:R-:W-:Y:S02]  /*5010*/  ISETP.GE.U32.AND P0, PT, R26, UR18, PT ;  /* 0x000000121a007c0c */ /* 0x000fe4000bf06070 */
[----:B------:R-:W-:-:S02]  /*5020*/  ISETP.GE.U32.AND P2, PT, R28, UR18, PT ;  /* 0x000000121c007c0c */ /* 0x000fc4000bf46070 */
[----:B------:R-:W-:Y:S02]  /*5030*/  ISETP.GE.U32.AND P3, PT, R24, UR18, PT ;  /* 0x0000001218007c0c */ /* 0x000fe4000bf66070 */
[----:B------:R-:W-:Y:S02]  /*5040*/  ISETP.GE.U32.AND P4, PT, R22, UR18, PT ;  /* 0x0000001216007c0c */ /* 0x000fe4000bf86070 */
[----:B------:R-:W-:Y:S02]  /*5050*/  SHF.R.S32.HI R35, RZ, 0x1f, R27 ;  /* 0x0000001fff237819 */ /* 0x000fe4000001141b */
[----:B------:R-:W-:Y:S02]  /*5060*/  SHF.R.S32.HI R32, RZ, 0x1f, R26 ;  /* 0x0000001fff207819 */ /* 0x000fe4000001141a */
[----:B------:R-:W-:Y:S02]  /*5070*/  SHF.R.S32.HI R29, RZ, 0x1f, R28 ;  /* 0x0000001fff1d7819 */ /* 0x000fe4000001141c */
[----:B------:R-:W-:-:S02]  /*5080*/  SHF.R.S32.HI R25, RZ, 0x1f, R24 ;  /* 0x0000001fff197819 */ /* 0x000fc40000011418 */
[----:B------:R-:W-:Y:S02]  /*5090*/  SHF.R.S32.HI R23, RZ, 0x1f, R22 ;  /* 0x0000001fff177819 */ /* 0x000fe40000011416 */
[----:B------:R-:W-:Y:S02]  /*50a0*/  ISETP.GE.AND.EX P6, PT, R35, UR19, PT, P6 ;  /* 0x0000001323007c0c */ /* 0x000fe4000bfc6360 */
[----:B------:R-:W-:Y:S02]  /*50b0*/  ISETP.GE.AND.EX P0, PT, R32, UR19, PT, P0 ;  /* 0x0000001320007c0c */ /* 0x000fe4000bf06300 */
[----:B------:R-:W-:Y:S02]  /*50c0*/  ISETP.GE.AND.EX P2, PT, R29, UR19, PT, P2 ;  /* 0x000000131d007c0c */ /* 0x000fe4000bf46320 */
[----:B------:R-:W-:Y:S02]  /*50d0*/  ISETP.GE.AND.EX P3, PT, R25, UR19, PT, P3 ;  /* 0x0000001319007c0c */ /* 0x000fe4000bf66330 */
[----:B------:R-:W-:-:S02]  /*50e0*/  ISETP.GE.AND.EX P4, PT, R23, UR19, PT, P4 ;  /* 0x0000001317007c0c */ /* 0x000fc4000bf86340 */
[C---:B------:R-:W-:Y:S02]  /*50f0*/  ISETP.GT.U32.OR P6, PT, R59.reuse, 0x1bf, P6 ;  /* 0x000001bf3b00780c */ /* 0x040fe400037c4470 */
[C---:B------:R-:W-:Y:S02]  /*5100*/  ISETP.GT.U32.OR P0, PT, R59.reuse, 0x1bf, P0 ;  /* 0x000001bf3b00780c */ /* 0x040fe40000704470 */
[C---:B------:R-:W-:Y:S02]  /*5110*/  ISETP.GT.U32.OR P2, PT, R59.reuse, 0x1bf, P2 ;  /* 0x000001bf3b00780c */ /* 0x040fe40001744470 */
[C---:B------:R-:W-:Y:S02]  /*5120*/  ISETP.GT.U32.OR P3, PT, R59.reuse, 0x1bf, P3 ;  /* 0x000001bf3b00780c */ /* 0x040fe40001f64470 */
[----:B------:R-:W-:Y:S01]  /*5130*/  ISETP.GT.U32.OR P4, PT, R59, 0x1bf, P4 ;  /* 0x000001bf3b00780c */ /* 0x000fe20002784470 */
[----:B------:R-:W-:-:S12]  /*5140*/  @!P5 BRA `(.L_x_1457) ;  /* 0x000000000048d947 */ /* 0x000fd80003800000 */
[----:B------:R-:W-:Y:S01]  /*5150*/  FFMA.FTZ R4, R49, R18, R20 ;  /* 0x0000001231047223 */ /* 0x000fe20000010014 */
[----:B------:R-:W-:-:S03]  /*5160*/  FFMA.FTZ R5, R46, R19, R21 ;  /* 0x000000132e057223 */ /* 0x000fc60000010015 */
[----:B--2---:R-:W-:Y:S01]  /*5170*/  FMUL.FTZ R6, R4, -1.4426950216293334961 ;  /* 0xbfb8aa3b04067820 */ /* 0x004fe20000410000 */
        /* <DEDUP_REMOVED lines=15> */
.L_x_1457:
[----:B------:R-:W-:Y:S04]  /*5270*/  BSSY B0, `(.L_x_1458) ;  /* 0x0000013000007945 */ /* 0x000fe80003800000 */
[----:B------:R-:W-:Y:S05]  /*5280*/  @P6 BRA `(.L_x_1459) ;  /* 0x0000000000446947 */ /* 0x000fea0003800000 */
[----:B------:R-:W-:Y:S01]  /*5290*/  ULDC.64 UR10, c[0x0][0x288] ;  /* 0x0000a200000a7ab9 */ /* 0x000fe20000000a00 */
[----:B------:R-:W-:Y:S01]  /*52a0*/  MOV R4, R64 ;  /* 0x0000004000047202 */ /* 0x000fe20000000f00 */
[----:B--2---:R-:W-:Y:S01]  /*52b0*/  IMAD R6, R35, UR10, RZ ;  /* 0x0000000a23067c24 */ /* 0x004fe2000f8e02ff */
        /* <DEDUP_REMOVED lines=14> */
.L_x_1459:
[----:B------:R-:W-:Y:S05]  /*53a0*/  BSYNC B0 ;  /* 0x0000000000007941 */ /* 0x000fea0003800000 */
.L_x_1458:
[----:B------:R-:W-:Y:S05]  /*53b0*/  @!P5 BRA `(.L_x_1460) ;  /* 0x000000000048d947 */ /* 0x000fea0003800000 */
[----:B------:R-:W-:Y:S01]  /*53c0*/  FFMA.FTZ R4, R47, R18, R20 ;  /* 0x000000122f047223 */ /* 0x000fe20000010014 */
[----:B------:R-:W-:-:S03]  /*53d0*/  FFMA.FTZ R5, R44, R19, R21 ;  /* 0x000000132c057223 */ /* 0x000fc60000010015 */
[----:B0-2---:R-:W-:Y:S01]  /*53e0*/  FMUL.FTZ R6, R4, -1.4426950216293334961 ;  /* 0xbfb8aa3b04067820 */ /* 0x005fe20000410000 */
        /* <DEDUP_REMOVED lines=15> */
.L_x_1460:
[----:B------:R-:W-:Y:S04]  /*54e0*/  BSSY B0, `(.L_x_1461) ;  /* 0x0000013000007945 */ /* 0x000fe80003800000 */
[----:B------:R-:W-:Y:S05]  /*54f0*/  @P0 BRA `(.L_x_1462) ;  /* 0x0000000000440947 */ /* 0x000fea0003800000 */
[----:B------:R-:W-:Y:S01]  /*5500*/  ULDC.64 UR10, c[0x0][0x288] ;  /* 0x0000a200000a7ab9 */ /* 0x000fe20000000a00 */
[----:B------:R-:W-:Y:S01]  /*5510*/  MOV R4, R64 ;  /* 0x0000004000047202 */ /* 0x000fe20000000f00 */
[----:B0-2---:R-:W-:Y:S01]  /*5520*/  IMAD R7, R32, UR10, RZ ;  /* 0x0000000a20077c24 */ /* 0x005fe2000f8e02ff */
        /* <DEDUP_REMOVED lines=9> */
[C---:B------:R-:W-:Y:S01]  /*55c0*/  LEA R2, P0, R4.reuse, UR10, 0x2 ;  /* 0x0000000a04027c11 */ /* 0x040fe2000f8010ff */
[----:B------:R-:W-:Y:S02]  /*55d0*/  FMUL.FTZ R6, R47, UR14 ;  /* 0x0000000e2f067c20 */ /* 0x000fe40008410000 */
[----:B------:R-:W-:Y:S01]  /*55e0*/  FMUL.FTZ R7, R7, UR14 ;  /* 0x0000000e07077c20 */ /* 0x000fe20008410000 */
[----:B------:R-:W-:-:S05]  /*55f0*/  LEA.HI.X R3, R4, UR11, R5, 0x2, P0 ;  /* 0x0000000b04037c11 */ /* 0x000fca00080f1405 */
[----:B------:R1:W-:Y:S04]  /*5600*/  STG.E.64 desc[UR12][R2.64], R6 ;  /* 0x0000000602007986 */ /* 0x0003e8000c101b0c */
.L_x_1462:
[----:B------:R-:W-:Y:S05]  /*5610*/  BSYNC B0 ;  /* 0x0000000000007941 */ /* 0x000fea0003800000 */
.L_x_1461:
[----:B------:R-:W-:Y:S05]  /*5620*/  @!P5 BRA `(.L_x_1463) ;  /* 0x000000000048d947 */ /* 0x000fea0003800000 */
[----:B-1----:R-:W-:Y:S01]  /*5630*/  FFMA.FTZ R2, R45, R18, R20 ;  /* 0x000000122d027223 */ /* 0x002fe20000010014 */
[----:B------:R-:W-:-:S03]  /*5640*/  FFMA.FTZ R3, R42, R19, R21 ;  /* 0x000000132a037223 */ /* 0x000fc60000010015 */
[----:B------:R-:W-:Y:S01]  /*5650*/  FMUL.FTZ R4, R2, -1.4426950216293334961 ;  /* 0xbfb8aa3b02047820 */ /* 0x000fe20000410000 */
[----:B0-2---:R-:W-:-:S05]  /*5660*/  FMUL.FTZ R6, R3, -1.4426950216293334961 ;  /* 0xbfb8aa3b03067820 */ /* 0x005fca0000410000 */
        /* <DEDUP_REMOVED lines=14> */
.L_x_1463:
        /* <DEDUP_REMOVED lines=12> */
[----:B0-2---:R-:W-:Y:S01]  /*5810*/  FFMA.FTZ R7, R19, R11, -R42 ;  /* 0x0000000b13077223 */ /* 0x005fe2000001082a */
[----:B------:R-:W-:Y:S02]  /*5820*/  LEA R4, P0, R2, UR10, 0x2 ;  /* 0x0000000a02047c11 */ /* 0x000fe4000f8010ff */
[----:B------:R-:W-:Y:S01]  /*5830*/  FMUL.FTZ R6, R45, UR14 ;  /* 0x0000000e2d067c20 */ /* 0x000fe20008410000 */
[----:B------:R-:W-:Y:S01]  /*5840*/  IADD3 R29, R3, R29, RZ ;  /* 0x0000001d031d7210 */ /* 0x000fe20007ffe0ff */
[----:B------:R-:W-:-:S03]  /*5850*/  FMUL.FTZ R7, R7, UR14 ;  /* 0x0000000e07077c20 */ /* 0x000fc60008410000 */
[----:B------:R-:W-:-:S05]  /*5860*/  LEA.HI.X R5, R2, UR11, R29, 0x2, P0 ;  /* 0x0000000b02057c11 */ /* 0x000fca00080f141d */
[----:B------:R3:W-:Y:S02]  /*5870*/  STG.E.64 desc[UR12][R4.64], R6 ;  /* 0x0000000604007986 */ /* 0x0007e4000c101b0c */
.L_x_1465:
[----:B------:R-:W-:Y:S05]  /*5880*/  BSYNC B0 ;  /* 0x0000000000007941 */ /* 0x000fea0003800000 */
.L_x_1464:
[----:B------:R-:W-:Y:S05]  /*5890*/  @!P5 BRA `(.L_x_1466) ;  /* 0x000000000048d947 */ /* 0x000fea0003800000 */
[----:B-1----:R-:W-:Y:S01]  /*58a0*/  FFMA.FTZ R2, R43, R18, R20 ;  /* 0x000000122b027223 */ /* 0x002fe20000010014 */
[----:B------:R-:W-:-:S03]  /*58b0*/  FFMA.FTZ R3, R40, R19, R21 ;  /* 0x0000001328037223 */ /* 0x000fc60000010015 */
[----:B---3--:R-:W-:Y:S01]  /*58c0*/  FMUL.FTZ R4, R2, -1.4426950216293334961 ;  /* 0xbfb8aa3b02047820 */ /* 0x008fe20000410000 */
        /* <DEDUP_REMOVED lines=15> */
.L_x_1466:
        /* <DEDUP_REMOVED lines=9> */
[----:B---3--:R-:W-:Y:S01]  /*5a50*/  IMAD.WIDE.U32 R4, R24, UR10, R2 ;  /* 0x0000000a18047c25 */ /* 0x008fe2000f8e0002 */
        /* <DEDUP_REMOVED lines=9> */
.L_x_1468:
[----:B------:R-:W-:Y:S05]  /*5af0*/  BSYNC B0 ;  /* 0x0000000000007941 */ /* 0x000fea0003800000 */
.L_x_1467:
[----:B------:R-:W-:Y:S05]  /*5b00*/  @!P5 BRA `(.L_x_1469) ;  /* 0x000000000048d947 */ /* 0x000fea0003800000 */
[----:B------:R-:W-:Y:S01]  /*5b10*/  FFMA.FTZ R20, R41, R18, R20 ;  /* 0x0000001229147223 */ /* 0x000fe20000010014 */
[----:B------:R-:W-:-:S03]  /*5b20*/  FFMA.FTZ R21, R0, R19, R21 ;  /* 0x0000001300157223 */ /* 0x000fc60000010015 */
[----:B-1--4-:R-:W-:Y:S01]  /*5b30*/  FMUL.FTZ R2, R20, -1.4426950216293334961 ;  /* 0xbfb8aa3b14027820 */ /* 0x012fe20000410000 */
[----:B---3--:R-:W-:-:S05]  /*5b40*/  FMUL.FTZ R4, R21, -1.4426950216293334961 ;  /* 0xbfb8aa3b15047820 */ /* 0x008fca0000410000 */
[----:B------:R-:W1:Y:S08]  /*5b50*/  MUFU.EX2 R2, R2 ;  /* 0x0000000200027308 */ /* 0x000e700000000800 */
[----:B------:R-:W3:Y:S01]  /*5b60*/  MUFU.EX2 R4, R4 ;  /* 0x0000000400047308 */ /* 0x000ee20000000800 */
[----:B-1----:R-:W-:-:S07]  /*5b70*/  FADD.FTZ R3, R2, 1 ;  /* 0x3f80000002037421 */ /* 0x002fce0000010000 */
[----:B------:R-:W1:Y:S01]  /*5b80*/  MUFU.RCP R3, R3 ;  /* 0x0000000300037308 */ /* 0x000e620000001000 */
[----:B---3--:R-:W-:-:S07]  /*5b90*/  FADD.FTZ R5, R4, 1 ;  /* 0x3f80000004057421 */ /* 0x008fce0000010000 */
[----:B0-2---:R-:W0:Y:S01]  /*5ba0*/  MUFU.RCP R6, R5 ;  /* 0x0000000500067308 */ /* 0x005e220000001000 */
        /* <DEDUP_REMOVED lines=8> */
.L_x_1469:
[----:B------:R-:W-:Y:S04]  /*5c30*/  BSSY B0, `(.L_x_1470) ;  /* 0x0000012000007945 */ /* 0x000fe80003800000 */
        /* <DEDUP_REMOVED lines=9> */
[----:B------:R-:W-:Y:S01]  /*5cd0*/  IMAD R23, R22, UR11, R23 ;  /* 0x0000000b16177c24 */ /* 0x000fe2000f8e0217 */
[----:B------:R-:W-:Y:S01]  /*5ce0*/  ULDC.64 UR10, c[0x0][0x210] ;  /* 0x00008400000a7ab9 */ /* 0x000fe20000000a00 */
[----:B---3--:R-:W-:Y:S01]  /*5cf0*/  FMUL.FTZ R4, R41, UR14 ;  /* 0x0000000e29047c20 */ /* 0x008fe20008410000 */
[----:B-1--4-:R-:W-:Y:S01]  /*5d00*/  LEA R2, P0, R64, UR10, 0x2 ;  /* 0x0000000a40027c11 */ /* 0x012fe2000f8010ff */
[----:B------:R-:W-:Y:S01]  /*5d10*/  FMUL.FTZ R5, R0, UR14 ;  /* 0x0000000e00057c20 */ /* 0x000fe20008410000 */
[----:B------:R-:W-:-:S04]  /*5d20*/  IADD3 R23, R65, R23, RZ ;  /* 0x0000001741177210 */ /* 0x000fc80007ffe0ff */
[----:B------:R-:W-:-:S05]  /*5d30*/  LEA.HI.X R3, R64, UR11, R23, 0x2, P0 ;  /* 0x0000000b40037c11 */ /* 0x000fca00080f1417 */
[----:B------:R1:W-:Y:S02]  /*5d40*/  STG.E.64 desc[UR12][R2.64], R4 ;  /* 0x0000000402007986 */ /* 0x0003e4000c101b0c */
.L_x_1471:
[----:B------:R-:W-:Y:S05]  /*5d50*/  BSYNC B0 ;  /* 0x0000000000007941 */ /* 0x000fea0003800000 */
.L_x_1470:
[----:B------:R-:W-:Y:S01]  /*5d60*/  ULDC UR11, c[0x0][0x2a0] ;  /* 0x0000a800000b7ab9 */ /* 0x000fe20000000800 */
[----:B------:R-:W-:Y:S01]  /*5d70*/  ULDC UR14, c[0x0][0x270] ;  /* 0x00009c00000e7ab9 */ /* 0x000fe20000000800 */
[----:B------:R-:W-:Y:S01]  /*5d80*/  ULDC UR10, c[0x0][0x10] ;  /* 0x00000400000a7ab9 */ /* 0x000fe20000000800 */
[----:B------:R-:W-:Y:S02]  /*5d90*/  UIMAD UR11, UR11, UR14, URZ ;  /* 0x0000000e0b0b72a4 */ /* 0x000fe4000f8e023f */
[----:B------:R-:W-:Y:S02]  /*5da0*/  UIADD3 UR9, UR10, UR9, URZ ;  /* 0x000000090a097290 */ /* 0x000fe4000fffe03f */
[----:B------:R-:W-:Y:S02]  /*5db0*/  UIADD3 UR4, UR4, 0x1, URZ ;  /* 0x0000000104047890 */ /* 0x000fe4000fffe03f */
[----:B------:R-:W-:-:S06]  /*5dc0*/  UISETP.GE.AND UP0, UPT, UR9, UR11, UPT ;  /* 0x0000000b0900728c */ /* 0x000fcc000bf06270 */
[----:B------:R-:W-:-:S13]  /*5dd0*/  PLOP3.LUT P0, PT, PT, PT, UP0, 0x80, 0x0 ;  /* 0x000000000000781c */ /* 0x000fda0003f0f008 */
[----:B------:R-:W-:Y:S05]  /*5de0*/  @!P0 BRA `(.L_x_1472) ;  /* 0xffffffa400408947 */ /* 0x000fea000383ffff */
.L_x_1421:
[----:B-1-3--:R-:W1:Y:S01]  /*5df0*/  LDC R4, c[0x0][0xc] ;  /* 0x00000300ff047b82 */ /* 0x00ae620000000800 */
[----:B------:R-:W-:Y:S01]  /*5e00*/  ISETP.NE.AND P1, PT, R59, RZ, PT ;  /* 0x000000ff3b00720c */ /* 0x000fe20003f25270 */
[----:B------:R-:W-:Y:S06]  /*5e10*/  BSSY B0, `(.L_x_1473) ;  /* 0x0000011000007945 */ /* 0x000fec0003800000 */
[----:B0-2-4-:R-:W0:Y:S08]  /*5e20*/  LDC R7, c[0x0][0x10] ;  /* 0x00000400ff077b82 */ /* 0x015e300000000800 */
        /* <DEDUP_REMOVED lines=15> */
.L_x_1474:
[----:B------:R-:W-:Y:S05]  /*5f20*/  BSYNC B0 ;  /* 0x0000000000007941 */ /* 0x000fea0003800000 */
.L_x_1473:
        /* <DEDUP_REMOVED lines=11> */
.L_x_1476:
[----:B------:R-:W2:Y:S04]  /*5fe0*/  LDG.E.STRONG.GPU R5, desc[UR12][R2.64] ;  /* 0x0000000c02057981 */ /* 0x000ea8000c1ef900 */
[----:B--2---:R-:W-:Y:S01]  /*5ff0*/  CCTL.IVALL ;  /* 0x00000000ff00798f */ /* 0x004fe20002000000 */
[----:B------:R-:W-:Y:S05]  /*6000*/  YIELD ;  /* 0x0000000000007946 */ /* 0x000fea0003800000 */
[----:B------:R-:W-:-:S13]  /*6010*/  ISETP.NE.AND P0, PT, R5, R0, PT ;  /* 0x000000000500720c */ /* 0x000fda0003f05270 */
[----:B------:R-:W-:Y:S05]  /*6020*/  @P0 BRA `(.L_x_1476) ;  /* 0xfffffffc00ec0947 */ /* 0x000fea000383ffff */
.L_x_1475:
        /* <DEDUP_REMOVED lines=24> */
.L_x_1477:
        /* <DEDUP_REMOVED lines=23> */
.L_x_1478:
        /* <DEDUP_REMOVED lines=14> */
.L_x_3277:


//--------------------- .text._Z35group_norm_nhwc_bwd_one_pass_kernelI11Fp32IOFp32WLi512ELi28ELi448EEv26Group_norm_nhwc_bwd_params --------------------------
	.section	.text._Z35group_norm_nhwc_bwd_one_pass_kernelI11Fp32IOFp32WLi512ELi28ELi448EEv26Group_norm_nhwc_bwd_params,"ax",@progbits
	.align	128
        .global         _Z35group_norm_nhwc_bwd_one_pass_kernelI11Fp32IOFp32WLi512ELi28ELi448EEv26Group_norm_nhwc_bwd_params
        .type           _Z35group_norm_nhwc_bwd_one_pass_kernelI11Fp32IOFp32WLi512ELi28ELi448EEv26Group_norm_nhwc_bwd_params,@function
        .size           _Z35group_norm_nhwc_bwd_one_pass_kernelI11Fp32IOFp32WLi512ELi28ELi448EEv26Group_norm_nhwc_bwd_params,(.L_x_3278 - _Z35group_norm_nhwc_bwd_one_pass_kernelI11Fp32IOFp32WLi512ELi28ELi448EEv26Group_norm_nhwc_bwd_params)
        .other          _Z35group_norm_nhwc_bwd_one_pass_kernelI11Fp32IOFp32WLi512ELi28ELi448EEv26Group_norm_nhwc_bwd_params,@"STO_CUDA_ENTRY STV_DEFAULT"
_Z35group_norm_nhwc_bwd_one_pass_kernelI11Fp32IOFp32WLi512ELi28ELi448EEv26Group_norm_nhwc_bwd_params:
.text._Z35group_norm_nhwc_bwd_one_pass_kernelI11Fp32IOFp32WLi512ELi28ELi448EEv26Group_norm_nhwc_bwd_params:
        /* <DEDUP_REMOVED lines=11> */
[----:B------:R-:W-:Y:S01]  /*00b0*/  SHF.R.U32.HI R2, RZ, 0x1, R87 ;  /* 0x00000001ff027819 */ /* 0x000fe20000011657 */
[----:B------:R-:W-:Y:S01]  /*00c0*/  ULDC.64 UR10, c[0x0][0x290] ;  /* 0x0000a400000a7ab9 */ /* 0x000fe20000000a00 */
[----:B------:R-:W-:Y:S01]  /*00d0*/  ISETP.GE.U32.AND P4, PT, R87, 0x1c0, PT ;  /* 0x000001c05700780c */ /* 0x000fe20003f86070 */
[----:B------:R-:W1:Y:S01]  /*00e0*/  S2R R70, SR_LANEID ;  /* 0x0000000000467919 */ /* 0x000e620000000000 */
[----:B------:R-:W-:Y:S01]  /*00f0*/  LOP3.LUT R89, R89, 0xfffffeff, RZ, 0xc0, !PT ;  /* 0xfffffeff59597812 */ /* 0x000fe200078ec0ff */
[----:B------:R-:W-:Y:S01]  /*0100*/  IMAD.WIDE.U32 R2, R2, -0x6db6db6d, RZ ;  /* 0x9249249302027825 */ /* 0x000fe200078e00ff */
[----:B------:R-:W-:Y:S01]  /*0110*/  UMOV UR5, 0x400 ;  /* 0x0000040000057882 */ /* 0x000fe20000000000 */
[----:B------:R-:W2:Y:S01]  /*0120*/  S2UR UR6, SR_CgaCtaId ;  /* 0x00000000000679c3 */ /* 0x000ea20000008800 */
[----:B------:R-:W-:Y:S01]  /*0130*/  HFMA2.MMA R76, -RZ, RZ, 0, 0 ;  /* 0x00000000ff4c7435 */ /* 0x000fe200000001ff */
[----:B------:R-:W-:-:S02]  /*0140*/  MOV R81, R79 ;  /* 0x0000004f00517202 */ /* 0x000fc40000000f00 */
[----:B------:R-:W-:-:S04]  /*0150*/  SHF.R.U32.HI R88, RZ, 0x2, R3 ;  /* 0x00000002ff587819 */ /* 0x000fc80000011603 */
[----:B------:R-:W3:Y:S01]  /*0160*/  LDC R74, c[0x0][0x10] ;  /* 0x00000400ff4a7b82 */ /* 0x000ee20000000800 */
[----:B0-----:R-:W-:-:S07]  /*0170*/  IMAD R86, R5, UR7, R88 ;  /* 0x0000000705567c24 */ /* 0x001fce000f8e0258 */
[----:B------:R-:W0:Y:S01]  /*0180*/  LDC R72, c[0x0][0xc] ;  /* 0x00000300ff487b82 */ /* 0x000e220000000800 */
[----:B------:R-:W-:Y:S01]  /*0190*/  IMAD R88, R88, -0xe, R87 ;  /* 0xfffffff258587824 */ /* 0x000fe200078e0257 */
[C---:B------:R-:W-:Y:S02]  /*01a0*/  IADD3 R0, R86.reuse, 0x60, RZ ;  /* 0x0000006056007810 */ /* 0x040fe40007ffe0ff */
[----:B------:R-:W-:Y:S01]  /*01b0*/  IADD3 R2, R86, 0x80, RZ ;  /* 0x0000008056027810 */ /* 0x000fe20007ffe0ff */
[----:B--2---:R-:W-:Y:S01]  /*01c0*/  ULEA UR5, UR6, UR5, 0x18 ;  /* 0x0000000506057291 */ /* 0x004fe2000f8ec03f */
[----:B------:R-:W-:Y:S02]  /*01d0*/  ISETP.LT.U32.AND P0, PT, R0, UR10, PT ;  /* 0x0000000a00007c0c */ /* 0x000fe4000bf01070 */
[----:B------:R-:W-:Y:S02]  /*01e0*/  SHF.R.S32.HI R0, RZ, 0x1f, R0 ;  /* 0x0000001fff007819 */ /* 0x000fe40000011400 */
[----:B------:R-:W-:-:S02]  /*01f0*/  ISETP.LT.U32.AND P1, PT, R2, UR10, PT ;  /* 0x0000000a02007c0c */ /* 0x000fc4000bf21070 */
[----:B------:R-:W-:Y:S01]  /*0200*/  ISETP.LT.AND.EX P0, PT, R0, UR11, !P4, P0 ;  /* 0x0000000b00007c0c */ /* 0x000fe2000e701300 */
[----:B---3--:R-:W-:Y:S01]  /*0210*/  IMAD R85, R74, UR7, R79 ;  /* 0x000000074a557c24 */ /* 0x008fe2000f8e024f */
[----:B------:R-:W-:Y:S02]  /*0220*/  SHF.R.S32.HI R2, RZ, 0x1f, R2 ;  /* 0x0000001fff027819 */ /* 0x000fe40000011402 */
[----:B------:R-:W-:Y:S02]  /*0230*/  IADD3 R3, R86, 0xa0, RZ ;  /* 0x000000a056037810 */ /* 0x000fe40007ffe0ff */
[----:B------:R-:W-:Y:S02]  /*0240*/  ISETP.LT.AND.EX P1, PT, R2, UR11, !P4, P1 ;  /* 0x0000000b02007c0c */ /* 0x000fe4000e721310 */
[----:B------:R-:W-:Y:S02]  /*0250*/  ISETP.LT.U32.AND P2, PT, R3, UR10, PT ;  /* 0x0000000a03007c0c */ /* 0x000fe4000bf41070 */
[----:B------:R-:W-:-:S02]  /*0260*/  SHF.R.S32.HI R3, RZ, 0x1f, R3 ;  /* 0x0000001fff037819 */ /* 0x000fc40000011403 */
[----:B------:R-:W-:Y:S02]  /*0270*/  IADD3 R0, R86, 0xc0, RZ ;  /* 0x000000c056007810 */ /* 0x000fe40007ffe0ff */
[----:B------:R-:W-:Y:S02]  /*0280*/  @P0 LOP3.LUT R89, R89, 0x100, RZ, 0xfc, !PT ;  /* 0x0000010059590812 */ /* 0x000fe400078efcff */
[----:B------:R-:W-:Y:S02]  /*0290*/  ISETP.LT.AND.EX P0, PT, R3, UR11, !P4, P2 ;  /* 0x0000000b03007c0c */ /* 0x000fe4000e701320 */
[----:B------:R-:W-:Y:S02]  /*02a0*/  LOP3.LUT R89, R89, 0xffffff7f, RZ, 0xc0, !PT ;  /* 0xffffff7f59597812 */ /* 0x000fe400078ec0ff */
[----:B------:R-:W-:Y:S02]  /*02b0*/  ISETP.LT.U32.AND P2, PT, R0, UR10, PT ;  /* 0x0000000a00007c0c */ /* 0x000fe4000bf41070 */
[----:B------:R-:W-:-:S02]  /*02c0*/  SHF.R.S32.HI R0, RZ, 0x1f, R0 ;  /* 0x0000001fff007819 */ /* 0x000fc40000011400 */
[----:B------:R-:W-:Y:S02]  /*02d0*/  @P1 LOP3.LUT R89, R89, 0x80, RZ, 0xfc, !PT ;  /* 0x0000008059591812 */ /* 0x000fe400078efcff */
[----:B------:R-:W-:Y:S02]  /*02e0*/  IADD3 R2, R86, 0xe0, RZ ;  /* 0x000000e056027810 */ /* 0x000fe40007ffe0ff */
        /* <DEDUP_REMOVED lines=11> */
[----:B------:R-:W-:Y:S02]  /*03a0*/  ISETP.LT.AND.EX P0, PT, R3, UR11, !P4, P0 ;  /* 0x0000000b03007c0c */ /* 0x000fe4000e701300 */
[----:B------:R-:W-:Y:S02]  /*03b0*/  LOP3.LUT R89, R89, 0xffffffef, RZ, 0xc0, !PT ;  /* 0xffffffef59597812 */ /* 0x000fe400078ec0ff */
[----:B------:R-:W-:Y:S02]  /*03c0*/  IADD3 R0, R86, 0x120, RZ ;  /* 0x0000012056007810 */ /* 0x000fe40007ffe0ff */
[----:B------:R-:W-:Y:S02]  /*03d0*/  @P1 LOP3.LUT R89, R89, 0x10, RZ, 0xfc, !PT ;  /* 0x0000001059591812 */ /* 0x000fe400078efcff */
[----:B------:R-:W-:-:S02]  /*03e0*/  SHF.R.S32.HI R3, RZ, 0x1f, R0 ;  /* 0x0000001fff037819 */ /* 0x000fc40000011400 */
[----:B------:R-:W-:Y:S02]  /*03f0*/  LOP3.LUT R89, R89, 0xfffffff7, RZ, 0xc0, !PT ;  /* 0xfffffff759597812 */ /* 0x000fe400078ec0ff */
[----:B------:R-:W-:Y:S02]  /*0400*/  IADD3 R2, R86, 0x140, RZ ;  /* 0x0000014056027810 */ /* 0x000fe40007ffe0ff */
[----:B------:R-:W-:Y:S02]  /*0410*/  @P0 LOP3.LUT R89, R89, 0x8, RZ, 0xfc, !PT ;  /* 0x0000000859590812 */ /* 0x000fe400078efcff */
[----:B------:R-:W-:Y:S02]  /*0420*/  ISETP.LT.U32.AND P0, PT, R0, UR10, PT ;  /* 0x0000000a00007c0c */ /* 0x000fe4000bf01070 */
[----:B------:R-:W-:Y:S02]  /*0430*/  IADD3 R0, R86, 0x160, RZ ;  /* 0x0000016056007810 */ /* 0x000fe40007ffe0ff */
[----:B------:R-:W-:-:S02]  /*0440*/  ISETP.LT.AND.EX P0, PT, R3, UR11, !P4, P0 ;  /* 0x0000000b03007c0c */ /* 0x000fc4000e701300 */
[----:B------:R-:W-:Y:S02]  /*0450*/  SHF.R.S32.HI R3, RZ, 0x1f, R2 ;  /* 0x0000001fff037819 */ /* 0x000fe40000011402 */
[----:B------:R-:W-:Y:S02]  /*0460*/  ISETP.LT.U32.AND P1, PT, R2, UR10, PT ;  /* 0x0000000a02007c0c */ /* 0x000fe4000bf21070 */
[----:B------:R-:W-:Y:S02]  /*0470*/  SHF.R.S32.HI R2, RZ, 0x1f, R0 ;  /* 0x0000001fff027819 */ /* 0x000fe40000011400 */
[----:B------:R-:W-:Y:S02]  /*0480*/  ISETP.LT.U32.AND P2, PT, R0, UR10, PT ;  /* 0x0000000a00007c0c */ /* 0x000fe4000bf41070 */
[----:B------:R-:W-:Y:S02]  /*0490*/  ISETP.LT.AND.EX P1, PT, R3, UR11, !P4, P1 ;  /* 0x0000000b03007c0c */ /* 0x000fe4000e721310 */
[----:B------:R-:W-:-:S02]  /*04a0*/  ISETP.LT.AND.EX P2, PT, R2, UR11, !P4, P2 ;  /* 0x0000000b02007c0c */ /* 0x000fc4000e741320 */
[----:B------:R-:W-:Y:S01]  /*04b0*/  SHF.R.S32.HI R77, RZ, 0x1f, R86 ;  /* 0x0000001fff4d7819 */ /* 0x000fe20000011456 */
[----:B------:R-:W2:Y:S01]  /*04c0*/  LDC.64 R2, c[0x0][0x288] ;  /* 0x0000a200ff027b82 */ /* 0x000ea20000000a00 */
[C---:B------:R-:W-:Y:S02]  /*04d0*/  ISETP.LT.U32.AND P3, PT, R86.reuse, UR10, PT ;  /* 0x0000000a56007c0c */ /* 0x040fe4000bf61070 */
[----:B------:R-:W-:Y:S02]  /*04e0*/  LOP3.LUT R89, R89, 0xfffffdff, RZ, 0xc0, !PT ;  /* 0xfffffdff59597812 */ /* 0x000fe400078ec0ff */
[----:B------:R-:W-:Y:S02]  /*04f0*/  ISETP.LT.AND.EX P3, PT, R77, UR11, !P4, P3 ;  /* 0x0000000b4d007c0c */ /* 0x000fe4000e761330 */
[C---:B------:R-:W-:Y:S02]  /*0500*/  IADD3 R84, R86.reuse, 0x20, RZ ;  /* 0x0000002056547810 */ /* 0x040fe40007ffe0ff */
[----:B------:R-:W-:-:S02]  /*0510*/  IADD3 R82, R86, 0x40, RZ ;  /* 0x0000004056527810 */ /* 0x000fc40007ffe0ff */
[----:B------:R-:W-:Y:S02]  /*0520*/  SHF.R.S32.HI R75, RZ, 0x1f, R84 ;  /* 0x0000001fff4b7819 */ /* 0x000fe40000011454 */
[----:B------:R-:W-:Y:S02]  /*0530*/  SHF.R.S32.HI R73, RZ, 0x1f, R82 ;  /* 0x0000001fff497819 */ /* 0x000fe40000011452 */
[----:B------:R-:W-:Y:S02]  /*0540*/  ISETP.LT.U32.AND P5, PT, R82, UR10, PT ;  /* 0x0000000a52007c0c */ /* 0x000fe4000bfa1070 */
[----:B------:R-:W-:Y:S02]  /*0550*/  SHF.R.S32.HI R0, RZ, 0x1f, R87 ;  /* 0x0000001fff007819 */ /* 0x000fe40000011457 */
[----:B------:R-:W-:Y:S02]  /*0560*/  @P3 LOP3.LUT R89, R89, 0x200, RZ, 0xfc, !PT ;  /* 0x0000020059593812 */ /* 0x000fe400078efcff */
[----:B------:R-:W-:Y:S01]  /*0570*/  ISETP.LT.U32.AND P3, PT, R84, UR10, PT ;  /* 0x0000000a54007c0c */ /* 0x000fe2000bf61070 */
[----:B------:R-:W-:Y:S01]  /*0580*/  ULDC.U8 UR10, c[0x0][0x2a4] ;  /* 0x0000a900000a7ab9 */ /* 0x000fe20000000000 */
[----:B------:R-:W-:-:S02]  /*0590*/  LEA.HI R0, R0, R87, RZ, 0x5 ;  /* 0x0000005700007211 */ /* 0x000fc400078f28ff */
[----:B------:R-:W-:Y:S02]  /*05a0*/  ISETP.LT.AND.EX P3, PT, R75, UR11, !P4, P3 ;  /* 0x0000000b4b007c0c */ /* 0x000fe4000e761330 */
[----:B------:R-:W-:Y:S02]  /*05b0*/  ISETP.LT.AND.EX P4, PT, R73, UR11, !P4, P5 ;  /* 0x0000000b49007c0c */ /* 0x000fe4000e781350 */
[C---:B--2---:R-:W-:Y:S02]  /*05c0*/  LEA.HI R4, P5, R3.reuse, R2, RZ, 0x1 ;  /* 0x0000000203047211 */ /* 0x044fe400078b08ff */
[-C--:B------:R-:W-:Y:S02]  /*05d0*/  LEA R7, R3, R3.reuse, 0x1 ;  /* 0x0000000303077211 */ /* 0x080fe400078e08ff */
[----:B------:R-:W-:Y:S01]  /*05e0*/  IADD3.X R5, RZ, R3, RZ, P5, !PT ;  /* 0x00000003ff057210 */ /* 0x000fe20002ffe4ff */
[----:B------:R-:W-:Y:S01]  /*05f0*/  IMAD.WIDE.U32 R2, R2, 0x3, RZ ;  /* 0x0000000302027825 */ /* 0x000fe200078e00ff */
[----:B------:R-:W-:-:S02]  /*0600*/  SHF.R.S32.HI R0, RZ, 0x5, R0 ;  /* 0x00000005ff007819 */ /* 0x000fc40000011400 */
[----:B0-----:R-:W-:Y:S02]  /*0610*/  LOP3.LUT R83, R72, 0x3, RZ, 0xc0, !PT ;  /* 0x0000000348537812 */ /* 0x001fe400078ec0ff */
[----:B------:R-:W-:Y:S02]  /*0620*/  IADD3 R3, R3, R7, RZ ;  /* 0x0000000703037210 */ /* 0x000fe40007ffe0ff */
[----:B------:R-:W-:Y:S02]  /*0630*/  SHF.R.S64 R4, R4, 0x1, R5 ;  /* 0x0000000104047819 */ /* 0x000fe40000001005 */
[----:B------:R-:W-:Y:S02]  /*0640*/  LEA.HI R7, P5, R3, R2, RZ, 0x1 ;  /* 0x0000000203077211 */ /* 0x000fe400078b08ff */
[----:B------:R-:W-:Y:S02]  /*0650*/  LEA R2, R0, UR5, 0x3 ;  /* 0x0000000500027c11 */ /* 0x000fe4000f8e18ff */
[----:B------:R-:W-:-:S02]  /*0660*/  IADD3.X R6, RZ, R3, RZ, P5, !PT ;  /* 0x00000003ff067210 */ /* 0x000fc40002ffe4ff */
[----:B------:R-:W-:Y:S02]  /*0670*/  SHF.R.S32.HI R3, RZ, 0x1, R5 ;  /* 0x00000001ff037819 */ /* 0x000fe40000011405 */
[----:B------:R-:W-:Y:S02]  /*0680*/  IADD3 R80, R86, 0x1e0, RZ ;  /* 0x000001e056507810 */ /* 0x000fe40007ffe0ff */
[--C-:B------:R-:W-:Y:S02]  /*0690*/  SHF.R.S64 R7, R7, 0x1, R6.reuse ;  /* 0x0000000107077819 */ /* 0x100fe40000001006 */
[----:B------:R-:W-:Y:S02]  /*06a0*/  SHF.R.S32.HI R0, RZ, 0x1, R6 ;  /* 0x00000001ff007819 */ /* 0x000fe40000011406 */
[----:B------:R-:W-:Y:S02]  /*06b0*/  IADD3 R78, -R83, R72, RZ ;  /* 0x00000048534e7210 */ /* 0x000fe40007ffe1ff */
[----:B------:R-:W-:-:S02]  /*06c0*/  SHF.L.U32 R88, R88, 0x1, RZ ;  /* 0x0000000158587819 */ /* 0x000fc400000006ff */
[----:B------:R-:W-:Y:S02]  /*06d0*/  SHF.L.U64.HI R68, R4, 0x2, R3 ;  /* 0x0000000204447819 */ /* 0x000fe40000010203 */
[----:B------:R-:W-:Y:S02]  /*06e0*/  SHF.R.S32.HI R71, RZ, 0x1f, R80 ;  /* 0x0000001fff477819 */ /* 0x000fe40000011450 */
[----:B-1----:R-:W-:-:S07]  /*06f0*/  SHF.L.U64.HI R69, R7, 0x2, R0 ;  /* 0x0000000207457819 */ /* 0x002fce0000010200 */
.L_x_1562:
[----:B01----:R-:W0:Y:S01]  /*0700*/  LDC R10, c[0x0][0x2a0] ;  /* 0x0000a800ff0a7b82 */ /* 0x003e220000000800 */
[----:B------:R-:W-:Y:S01]  /*0710*/  LOP3.LUT P6, RZ, R89, 0x200, RZ, 0xc0, !PT ;  /* 0x0000020059ff7812 */ /* 0x000fe200078cc0ff */
[----:B------:R-:W-:Y:S01]  /*0720*/  ULDC.64 UR12, c[0x0][0x298] ;  /* 0x0000a600000c7ab9 */ /* 0x000fe20000000a00 */
[----:B------:R-:W-:Y:S02]  /*0730*/  P2R R12, PR, RZ, 0x8 ;  /* 0x00000008ff0c7803 */ /* 0x000fe40000000000 */
[C---:B------:R-:W-:Y:S02]  /*0740*/  IADD3 R13, R86.reuse, 0x60, RZ ;  /* 0x00000060560d7810 */ /* 0x040fe40007ffe0ff */
[C---:B------:R-:W-:Y:S01]  /*0750*/  IADD3 R17, R86.reuse, 0x180, RZ ;  /* 0x0000018056117810 */ /* 0x040fe20007ffe0ff */
[----:B------:R-:W1:Y:S01]  /*0760*/  @P3 LDC.64 R22, c[0x0][0x230] ;  /* 0x00008c00ff163b82 */ /* 0x000e620000000a00 */
[----:B------:R-:W-:-:S07]  /*0770*/  IADD3 R19, R86, 0x1a0, RZ ;  /* 0x000001a056137810 */ /* 0x000fce0007ffe0ff */
[----:B--2---:R-:W2:Y:S01]  /*0780*/  @P6 LDC.64 R58, c[0x0][0x230] ;  /* 0x00008c00ff3a6b82 */ /* 0x004ea20000000a00 */
        /* <DEDUP_REMOVED lines=11> */
[----:B------:R-:W-:Y:S01]  /*0840*/  IMAD R3, R6, R5, RZ ;  /* 0x0000000506037224 */ /* 0x000fe200078e02ff */
[----:B------:R-:W-:-:S03]  /*0850*/  IABS R6, R81 ;  /* 0x0000005100067213 */ /* 0x000fc60000000000 */
[----:B------:R-:W-:-:S06]  /*0860*/  IMAD.HI.U32 R9, R9, R3, R8 ;  /* 0x0000000309097227 */ /* 0x000fcc00078e0008 */
        /* <DEDUP_REMOVED lines=10> */
[----:B------:R-:W-:-:S11]  /*0910*/  LOP3.LUT R0, R81, R10, RZ, 0x3c, !PT ;  /* 0x0000000a51007212 */ /* 0x000fd600078e3cff */
[----:B------:R-:W-:Y:S02]  /*0920*/  @P5 IADD3 R9, R9, 0x1, RZ ;  /* 0x0000000109095810 */ /* 0x000fe40007ffe0ff */
[----:B------:R-:W-:-:S13]  /*0930*/  ISETP.GE.AND P5, PT, R81, RZ, PT ;  /* 0x000000ff5100720c */ /* 0x000fda0003fa6270 */
[----:B------:R-:W-:Y:S02]  /*0940*/  @!P5 IADD3 R3, -R3, RZ, RZ ;  /* 0x000000ff0303d210 */ /* 0x000fe40007ffe1ff */
[----:B------:R-:W-:Y:S02]  /*0950*/  ISETP.GE.AND P5, PT, R0, RZ, PT ;  /* 0x000000ff0000720c */ /* 0x000fe40003fa6270 */
[----:B------:R-:W-:-:S11]  /*0960*/  LOP3.LUT R0, RZ, R10, RZ, 0x33, !PT ;  /* 0x0000000aff007212 */ /* 0x000fd600078e33ff */
[----:B------:R-:W-:Y:S02]  /*0970*/  @!P5 IADD3 R9, -R9, RZ, RZ ;  /* 0x000000ff0909d210 */ /* 0x000fe40007ffe1ff */
[----:B------:R-:W-:Y:S02]  /*0980*/  ISETP.NE.AND P5, PT, R10, RZ, PT ;  /* 0x000000ff0a00720c */ /* 0x000fe40003fa5270 */
[----:B------:R-:W1:Y:S02]  /*0990*/  @P6 LDC.64 R10, c[0x0][0x288] ;  /* 0x0000a200ff0a6b82 */ /* 0x000e640000000a00 */
[C---:B------:R-:W-:Y:S02]  /*09a0*/  SEL R120, R0.reuse, R3, !P5 ;  /* 0x0000000300787207 */ /* 0x040fe40006800000 */
[----:B------:R-:W-:-:S03]  /*09b0*/  SEL R9, R0, R9, !P5 ;  /* 0x0000000900097207 */ /* 0x000fc60006800000 */
[----:B------:R-:W-:Y:S01]  /*09c0*/  IMAD R3, R120, 0x1c, RZ ;  /* 0x0000001c78037824 */ /* 0x000fe200078e02ff */
[----:B------:R-:W-:-:S04]  /*09d0*/  SHF.R.S32.HI R0, RZ, 0x1f, R9 ;  /* 0x0000001fff007819 */ /* 0x000fc80000011409 */
[----:B------:R-:W-:Y:S01]  /*09e0*/  SHF.R.S32.HI R5, RZ, 0x1f, R3 ;  /* 0x0000001fff057819 */ /* 0x000fe20000011403 */
[----:B------:R-:W-:Y:S01]  /*09f0*/  IMAD R0, R0, UR12, RZ ;  /* 0x0000000c00007c24 */ /* 0x000fe2000f8e02ff */
[----:B------:R-:W-:-:S03]  /*0a00*/  IADD3 R122, P5, R88, R3, RZ ;  /* 0x00000003587a7210 */ /* 0x000fc60007fbe0ff */
[----:B------:R-:W-:Y:S01]  /*0a10*/  IMAD R125, R9, UR13, R0 ;  /* 0x0000000d097d7c24 */ /* 0x000fe2000f8e0200 */
[----:B------:R-:W-:-:S03]  /*0a20*/  LEA.HI.X.SX32 R123, R88, R5, 0x1, P5 ;  /* 0x00000005587b7211 */ /* 0x000fc600028f0eff */
[----:B------:R-:W-:Y:S01]  /*0a30*/  IMAD.WIDE.U32 R122, R9, UR12, R122 ;  /* 0x0000000c097a7c25 */ /* 0x000fe2000f8e007a */
[----:B------:R-:W-:-:S03]  /*0a40*/  ULDC.64 UR12, c[0x0][0x290] ;  /* 0x0000a400000c7ab9 */ /* 0x000fc60000000a00 */
[----:B-1----:R-:W-:Y:S01]  /*0a50*/  @P6 IMAD R0, R77, R10, RZ ;  /* 0x0000000a4d006224 */ /* 0x002fe200078e02ff */
[----:B------:R-:W-:Y:S02]  /*0a60*/  IADD3 R125, R123, R125, RZ ;  /* 0x0000007d7b7d7210 */ /* 0x000fe40007ffe0ff */
[----:B------:R-:W-:Y:S01]  /*0a70*/  @P6 MOV R124, R122 ;  /* 0x0000007a007c6202 */ /* 0x000fe20000000f00 */
[----:B------:R-:W-:-:S04]  /*0a80*/  @P6 IMAD R5, R86, R11, R0 ;  /* 0x0000000b56056224 */ /* 0x000fc800078e0200 */
[----:B------:R-:W-:Y:S02]  /*0a90*/  @P6 IMAD.WIDE.U32 R8, R86, R10, R124 ;  /* 0x0000000a56086225 */ /* 0x000fe400078e007c */
[----:B------:R-:W1:Y:S03]  /*0aa0*/  @P6 LDC.64 R10, c[0x0][0x228] ;  /* 0x00008a00ff0a6b82 */ /* 0x000e660000000a00 */
[----:B------:R-:W-:Y:S02]  /*0ab0*/  @P6 IADD3 R5, R9, R5, RZ ;  /* 0x0000000509056210 */ /* 0x000fe40007ffe0ff */
[C---:B------:R-:W-:Y:S02]  /*0ac0*/  @P6 SHF.L.U32 R57, R8.reuse, 0x2, RZ ;  /* 0x0000000208396819 */ /* 0x040fe400000006ff */
[----:B------:R-:W-:Y:S02]  /*0ad0*/  @P6 SHF.L.U64.HI R8, R8, 0x2, R5 ;  /* 0x0000000208086819 */ /* 0x000fe40000010205 */
[----:B--2---:R-:W-:-:S02]  /*0ae0*/  @P6 IADD3 R58, P5, R57, R58, RZ ;  /* 0x0000003a393a6210 */ /* 0x004fc40007fbe0ff */
        /* <DEDUP_REMOVED lines=21> */
[----:B------:R-:W-:Y:S02]  /*0c40*/  @P4 MOV R8, R122 ;  /* 0x0000007a00084202 */ /* 0x000fe40000000f00 */
[----:B------:R-:W-:-:S13]  /*0c50*/  LOP3.LUT P3, RZ, R89, 0x100, RZ, 0xc0, !PT ;  /* 0x0000010059ff7812 */ /* 0x000fda000786c0ff */
[----:B------:R-:W3:Y:S01]  /*0c60*/  @P3 LDC.64 R64, c[0x0][0x230] ;  /* 0x00008c00ff403b82 */ /* 0x000ee20000000a00 */
[-C--:B-1----:R-:W-:Y:S02]  /*0c70*/  @P4 IMAD R0, R73, R10.reuse, RZ ;  /* 0x0000000a49004224 */ /* 0x082fe400078e02ff */
[----:B------:R-:W-:-:S04]  /*0c80*/  @P4 IMAD.WIDE.U32 R8, R82, R10, R8 ;  /* 0x0000000a52084225 */ /* 0x000fc800078e0008 */
[----:B------:R-:W-:Y:S01]  /*0c90*/  @P4 IMAD R5, R82, R11, R0 ;  /* 0x0000000b52054224 */ /* 0x000fe200078e0200 */
[C---:B------:R-:W-:Y:S01]  /*0ca0*/  @P4 SHF.L.U32 R27, R8.reuse, 0x2, RZ ;  /* 0x00000002081b4819 */ /* 0x040fe200000006ff */
[----:B------:R-:W1:Y:S03]  /*0cb0*/  @P4 LDC.64 R10, c[0x0][0x228] ;  /* 0x00008a00ff0a4b82 */ /* 0x000e660000000a00 */
[----:B------:R-:W-:Y:S02]  /*0cc0*/  @P4 IADD3 R5, R9, R5, RZ ;  /* 0x0000000509054210 */ /* 0x000fe40007ffe0ff */
[----:B0-----:R-:W-:Y:S02]  /*0cd0*/  @P4 IADD3 R24, P5, R27, R24, RZ ;  /* 0x000000181b184210 */ /* 0x001fe40007fbe0ff */
[----:B------:R-:W-:Y:S02]  /*0ce0*/  @P4 SHF.L.U64.HI R8, R8, 0x2, R5 ;  /* 0x0000000208084819 */ /* 0x000fe40000010205 */
[----:B------:R-:W-:-:S02]  /*0cf0*/  SHF.R.S32.HI R5, RZ, 0x1f, R13 ;  /* 0x0000001fff057819 */ /* 0x000fc4000001140d */
[----:B------:R-:W-:Y:S02]  /*0d00*/  @P4 IADD3.X R25, R8, R25, RZ, P5, !PT ;  /* 0x0000001908194210 */ /* 0x000fe40002ffe4ff */
[----:B------:R-:W-:Y:S02]  /*0d10*/  @P3 MOV R9, R125 ;  /* 0x0000007d00093202 */ /* 0x000fe40000000f00 */
[----:B-1----:R-:W-:-:S04]  /*0d20*/  @P4 IADD3 R26, P5, R27, R10, RZ ;  /* 0x0000000a1b1a4210 */ /* 0x002fc80007fbe0ff */
[----:B------:R-:W-:Y:S02]  /*0d30*/  @P4 IADD3.X R27, R8, R11, RZ, P5, !PT ;  /* 0x0000000b081b4210 */ /* 0x000fe40002ffe4ff */
[----:B------:R-:W0:Y:S01]  /*0d40*/  @P3 LDC.64 R10, c[0x0][0x288] ;  /* 0x0000a200ff0a3b82 */ /* 0x000e220000000a00 */
[----:B------:R-:W-:Y:S01]  /*0d50*/  @P3 MOV R8, R122 ;  /* 0x0000007a00083202 */ /* 0x000fe20000000f00 */
[----:B0-----:R-:W-:-:S04]  /*0d60*/  @P3 IMAD R0, R5, R10, RZ ;  /* 0x0000000a05003224 */ /* 0x001fc800078e02ff */
[----:B------:R-:W-:-:S04]  /*0d70*/  @P3 IMAD.WIDE.U32 R8, R13, R10, R8 ;  /* 0x0000000a0d083225 */ /* 0x000fc800078e0008 */
[----:B------:R-:W-:Y:S01]  /*0d80*/  @P3 IMAD R5, R13, R11, R0 ;  /* 0x0000000b0d053224 */ /* 0x000fe200078e0200 */
[----:B------:R-:W-:Y:S01]  /*0d90*/  @P3 SHF.L.U32 R63, R8, 0x2, RZ ;  /* 0x00000002083f3819 */ /* 0x000fe200000006ff */
[----:B------:R-:W0:Y:S01]  /*0da0*/  @P3 LDC.64 R10, c[0x0][0x228] ;  /* 0x00008a00ff0a3b82 */ /* 0x000e220000000a00 */
[----:B------:R-:W-:Y:S02]  /*0db0*/  IADD3 R13, R86, 0x80, RZ ;  /* 0x00000080560d7810 */ /* 0x000fe40007ffe0ff */
[----:B------:R-:W-:Y:S02]  /*0dc0*/  @P3 IADD3 R5, R9, R5, RZ ;  /* 0x0000000509053210 */ /* 0x000fe40007ffe0ff */
[----:B---3--:R-:W-:Y:S02]  /*0dd0*/  @P3 IADD3 R64, P5, R63, R64, RZ ;  /* 0x000000403f403210 */ /* 0x008fe40007fbe0ff */
[----:B------:R-:W-:Y:S02]  /*0de0*/  @P3 SHF.L.U64.HI R8, R8, 0x2, R5 ;  /* 0x0000000208083819 */ /* 0x000fe40000010205 */
[----:B------:R-:W-:-:S02]  /*0df0*/  SHF.R.S32.HI R5, RZ, 0x1f, R13 ;  /* 0x0000001fff057819 */ /* 0x000fc4000001140d */
[----:B------:R-:W-:Y:S02]  /*0e00*/  @P3 IADD3.X R65, R8, R65, RZ, P5, !PT ;  /* 0x0000004108413210 */ /* 0x000fe40002ffe4ff */
[----:B------:R-:W-:Y:S02]  /*0e10*/  @P6 MOV R9, R125 ;  /* 0x0000007d00096202 */ /* 0x000fe40000000f00 */
[----:B0-----:R-:W-:-:S04]  /*0e20*/  @P3 IADD3 R62, P5, R63, R10, RZ ;  /* 0x0000000a3f3e3210 */ /* 0x001fc80007fbe0ff */
[----:B------:R-:W-:Y:S02]  /*0e30*/  @P3 IADD3.X R63, R8, R11, RZ, P5, !PT ;  /* 0x0000000b083f3210 */ /* 0x000fe40002ffe4ff */
[----:B------:R-:W0:Y:S01]  /*0e40*/  @P6 LDC.64 R10, c[0x0][0x288] ;  /* 0x0000a200ff0a6b82 */ /* 0x000e220000000a00 */
[----:B------:R-:W-:Y:S02]  /*0e50*/  @P6 MOV R8, R122 ;  /* 0x0000007a00086202 */ /* 0x000fe40000000f00 */
[----:B------:R-:W-:-:S13]  /*0e60*/  LOP3.LUT P3, RZ, R89, 0x40, RZ, 0xc0, !PT ;  /* 0x0000004059ff7812 */ /* 0x000fda000786c0ff */
[----:B------:R-:W1:Y:S01]  /*0e70*/  @P3 LDC.64 R30, c[0x0][0x230] ;  /* 0x00008c00ff1e3b82 */ /* 0x000e620000000a00 */
[-C--:B0-----:R-:W-:Y:S02]  /*0e80*/  @P6 IMAD R0, R5, R10.reuse, RZ ;  /* 0x0000000a05006224 */ /* 0x081fe400078e02ff */
[----:B------:R-:W-:-:S04]  /*0e90*/  @P6 IMAD.WIDE.U32 R8, R13, R10, R8 ;  /* 0x0000000a0d086225 */ /* 0x000fc800078e0008 */
[----:B------:R-:W-:Y:S01]  /*0ea0*/  @P6 IMAD R5, R13, R11, R0 ;  /* 0x0000000b0d056224 */ /* 0x000fe200078e0200 */
[----:B------:R-:W-:Y:S01]  /*0eb0*/  @P6 SHF.L.U32 R67, R8, 0x2, RZ ;  /* 0x0000000208436819 */ /* 0x000fe200000006ff */
[----:B------:R-:W0:Y:S01]  /*0ec0*/  @P6 LDC.64 R10, c[0x0][0x228] ;  /* 0x00008a00ff0a6b82 */ /* 0x000e220000000a00 */
[----:B------:R-:W-:Y:S02]  /*0ed0*/  IADD3 R13, R86, 0xa0, RZ ;  /* 0x000000a0560d7810 */ /* 0x000fe40007ffe0ff */
[----:B------:R-:W-:Y:S02]  /*0ee0*/  @P6 IADD3 R5, R9, R5, RZ ;  /* 0x0000000509056210 */ /* 0x000fe40007ffe0ff */
[----:B--2---:R-:W-:Y:S02]  /*0ef0*/  @P6 IADD3 R28, P5, R67, R28, RZ ;  /* 0x0000001c431c6210 */ /* 0x004fe40007fbe0ff */
        /* <DEDUP_REMOVED lines=9> */
[----:B------:R-:W2:Y:S01]  /*0f90*/  @P6 LDC.64 R92, c[0x0][0x230] ;  /* 0x00008c00ff5c6b82 */ /* 0x000ea20000000a00 */
[-C--:B0-----:R-:W-:Y:S02]  /*0fa0*/  @P3 IMAD R0, R5, R10.reuse, RZ ;  /* 0x0000000a05003224 */ /* 0x081fe400078e02ff */
[----:B------:R-:W-:-:S04]  /*0fb0*/  @P3 IMAD.WIDE.U32 R8, R13, R10, R8 ;  /* 0x0000000a0d083225 */ /* 0x000fc800078e0008 */
[----:B------:R-:W-:Y:S01]  /*0fc0*/  @P3 IMAD R5, R13, R11, R0 ;  /* 0x0000000b0d053224 */ /* 0x000fe200078e0200 */
[----:B------:R-:W-:Y:S01]  /*0fd0*/  @P3 SHF.L.U32 R33, R8, 0x2, RZ ;  /* 0x0000000208213819 */ /* 0x000fe200000006ff */
[----:B------:R-:W0:Y:S01]  /*0fe0*/  @P3 LDC.64 R10, c[0x0][0x228] ;  /* 0x00008a00ff0a3b82 */ /* 0x000e220000000a00 */
[----:B------:R-:W-:Y:S02]  /*0ff0*/  IADD3 R13, R86, 0xc0, RZ ;  /* 0x000000c0560d7810 */ /* 0x000fe40007ffe0ff */
[----:B------:R-:W-:Y:S02]  /*1000*/  @P3 IADD3 R5, R9, R5, RZ ;  /* 0x0000000509053210 */ /* 0x000fe40007ffe0ff */
[----:B-1----:R-:W-:Y:S02]  /*1010*/  @P3 IADD3 R30, P5, R33, R30, RZ ;  /* 0x0000001e211e3210 */ /* 0x002fe40007fbe0ff */
        /* <DEDUP_REMOVED lines=44> */
[----:B0-----:R-:W-:-:S07]  /*12e0*/  @P0 IMAD R0, R5, R10, RZ ;  /* 0x0000000a05000224 */ /* 0x001fce00078e02ff */
[----:B------:R-:W0:Y:S01]  /*12f0*/  @P3 LDC.64 R104, c[0x0][0x228] ;  /* 0x00008a00ff683b82 */ /* 0x000e220000000a00 */
[----:B------:R-:W-:-:S04]  /*1300*/  @P0 IMAD.WIDE.U32 R8, R13, R10, R8 ;  /* 0x0000000a0d080225 */ /* 0x000fc800078e0008 */
[----:B------:R-:W-:Y:S01]  /*1310*/  @P0 IMAD R5, R13, R11, R0 ;  /* 0x0000000b0d050224 */ /* 0x000fe200078e0200 */
[----:B------:R-:W-:Y:S02]  /*1320*/  @P0 SHF.L.U32 R39, R8, 0x2, RZ ;  /* 0x0000000208270819 */ /* 0x000fe400000006ff */
[----:B------:R-:W2:Y:S01]  /*1330*/  @P0 LDC.64 R10, c[0x0][0x228] ;  /* 0x00008a00ff0a0b82 */ /* 0x000ea20000000a00 */
[----:B------:R-:W-:Y:S02]  /*1340*/  IADD3 R13, R86, 0x140, RZ ;  /* 0x00000140560d7810 */ /* 0x000fe40007ffe0ff */
[----:B------:R-:W-:Y:S02]  /*1350*/  @P0 IADD3 R5, R9, R5, RZ ;  /* 0x0000000509050210 */ /* 0x000fe40007ffe0ff */
[----:B----4-:R-:W-:Y:S02]  /*1360*/  @P0 IADD3 R36, P5, R39, R36, RZ ;  /* 0x0000002427240210 */ /* 0x010fe40007fbe0ff */
[----:B------:R-:W-:-:S02]  /*1370*/  @P0 SHF.L.U64.HI R8, R8, 0x2, R5 ;  /* 0x0000000208080819 */ /* 0x000fc40000010205 */
[----:B------:R-:W-:Y:S02]  /*1380*/  SHF.R.S32.HI R5, RZ, 0x1f, R13 ;  /* 0x0000001fff057819 */ /* 0x000fe4000001140d */
[----:B------:R-:W-:Y:S02]  /*1390*/  @P0 IADD3.X R37, R8, R37, RZ, P5, !PT ;  /* 0x0000002508250210 */ /* 0x000fe40002ffe4ff */
[----:B------:R-:W-:Y:S02]  /*13a0*/  @P1 MOV R9, R125 ;  /* 0x0000007d00091202 */ /* 0x000fe40000000f00 */
[----:B------:R-:W-:Y:S02]  /*13b0*/  P2R R0, PR, RZ, 0x1 ;  /* 0x00000001ff007803 */ /* 0x000fe40000000000 */
[----:B--2---:R-:W-:-:S04]  /*13c0*/  @P0 IADD3 R38, P5, R39, R10, RZ ;  /* 0x0000000a27260210 */ /* 0x004fc80007fbe0ff */
[----:B------:R-:W-:Y:S02]  /*13d0*/  @P0 IADD3.X R39, R8, R11, RZ, P5, !PT ;  /* 0x0000000b08270210 */ /* 0x000fe40002ffe4ff */
[----:B------:R-:W2:Y:S01]  /*13e0*/  @P1 LDC.64 R10, c[0x0][0x288] ;  /* 0x0000a200ff0a1b82 */ /* 0x000ea20000000a00 */
[----:B------:R-:W-:Y:S01]  /*13f0*/  @P1 MOV R8, R122 ;  /* 0x0000007a00081202 */ /* 0x000fe20000000f00 */
[----:B--2---:R-:W-:-:S04]  /*1400*/  @P1 IMAD R6, R5, R10, RZ ;  /* 0x0000000a05061224 */ /* 0x004fc800078e02ff */
[----:B------:R-:W-:-:S04]  /*1410*/  @P1 IMAD.WIDE.U32 R8, R13, R10, R8 ;  /* 0x0000000a0d081225 */ /* 0x000fc800078e0008 */
[----:B------:R-:W-:Y:S01]  /*1420*/  @P1 IMAD R5, R13, R11, R6 ;  /* 0x0000000b0d051224 */ /* 0x000fe200078e0206 */
[----:B------:R-:W-:Y:S01]  /*1430*/  @P1 SHF.L.U32 R41, R8, 0x2, RZ ;  /* 0x0000000208291819 */ /* 0x000fe200000006ff */
[----:B------:R-:W2:Y:S01]  /*1440*/  @P1 LDC.64 R10, c[0x0][0x228] ;  /* 0x00008a00ff0a1b82 */ /* 0x000ea20000000a00 */
[----:B------:R-:W-:Y:S02]  /*1450*/  IADD3 R13, R86, 0x160, RZ ;  /* 0x00000160560d7810 */ /* 0x000fe40007ffe0ff */
[----:B------:R-:W-:Y:S02]  /*1460*/  @P1 IADD3 R5, R9, R5, RZ ;  /* 0x0000000509051210 */ /* 0x000fe40007ffe0ff */
[----:B------:R-:W-:Y:S02]  /*1470*/  @P1 IADD3 R108, P5, R41, R108, RZ ;  /* 0x0000006c296c1210 */ /* 0x000fe40007fbe0ff */
[----:B------:R-:W-:Y:S02]  /*1480*/  @P1 SHF.L.U64.HI R8, R8, 0x2, R5 ;  /* 0x0000000208081819 */ /* 0x000fe40000010205 */
[----:B------:R-:W-:-:S02]  /*1490*/  SHF.R.S32.HI R9, RZ, 0x1f, R13 ;  /* 0x0000001fff097819 */ /* 0x000fc4000001140d */
[----:B------:R-:W-:Y:S02]  /*14a0*/  @P1 IADD3.X R109, R8, R109, RZ, P5, !PT ;  /* 0x0000006d086d1210 */ /* 0x000fe40002ffe4ff */
[----:B------:R-:W-:Y:S02]  /*14b0*/  P2R R5, PR, RZ, 0x2 ;  /* 0x00000002ff057803 */ /* 0x000fe40000000000 */
[----:B--2---:R-:W-:-:S04]  /*14c0*/  @P1 IADD3 R40, P5, R41, R10, RZ ;  /* 0x0000000a29281210 */ /* 0x004fc80007fbe0ff */
[----:B------:R-:W-:Y:S02]  /*14d0*/  @P1 IADD3.X R41, R8, R11, RZ, P5, !PT ;  /* 0x0000000b08291210 */ /* 0x000fe40002ffe4ff */
[----:B------:R-:W2:Y:S01]  /*14e0*/  @P2 LDC.64 R10, c[0x0][0x288] ;  /* 0x0000a200ff0a2b82 */ /* 0x000ea20000000a00 */
[----:B------:R-:W-:Y:S01]  /*14f0*/  @P2 MOV R8, R122 ;  /* 0x0000007a00082202 */ /* 0x000fe20000000f00 */
[----:B--2---:R-:W-:Y:S01]  /*1500*/  @P2 IMAD R6, R9, R10, RZ ;  /* 0x0000000a09062224 */ /* 0x004fe200078e02ff */
[----:B------:R-:W-:-:S03]  /*1510*/  @P2 MOV R9, R125 ;  /* 0x0000007d00092202 */ /* 0x000fc60000000f00 */
[C---:B------:R-:W-:Y:S01]  /*1520*/  @P2 IMAD R11, R13.reuse, R11, R6 ;  /* 0x0000000b0d0b2224 */ /* 0x040fe200078e0206 */
[----:B------:R-:W-:Y:S01]  /*1530*/  P2R R6, PR, RZ, 0x4 ;  /* 0x00000004ff067803 */ /* 0x000fe20000000000 */
[----:B------:R-:W-:Y:S02]  /*1540*/  @P2 IMAD.WIDE.U32 R8, R13, R10, R8 ;  /* 0x0000000a0d082225 */ /* 0x000fe400078e0008 */
[----:B------:R-:W2:Y:S03]  /*1550*/  LDC R13, c[0x0][0x2ac] ;  /* 0x0000ab00ff0d7b82 */ /* 0x000ea60000000800 */
[----:B------:R-:W-:Y:S02]  /*1560*/  @P2 IADD3 R9, R9, R11, RZ ;  /* 0x0000000b09092210 */ /* 0x000fe40007ffe0ff */
[C---:B------:R-:W-:Y:S02]  /*1570*/  @P2 SHF.L.U32 R103, R8.reuse, 0x2, RZ ;  /* 0x0000000208672819 */ /* 0x040fe400000006ff */
[----:B------:R-:W-:Y:S01]  /*1580*/  @P2 SHF.L.U64.HI R8, R8, 0x2, R9 ;  /* 0x0000000208082819 */ /* 0x000fe20000010209 */
[----:B------:R-:W3:Y:S01]  /*1590*/  @P2 LDC.64 R10, c[0x0][0x228] ;  /* 0x00008a00ff0a2b82 */ /* 0x000ee20000000a00 */
[----:B------:R-:W-:-:S04]  /*15a0*/  @P2 IADD3 R42, P5, R103, R42, RZ ;  /* 0x0000002a672a2210 */ /* 0x000fc80007fbe0ff */
[----:B------:R-:W-:Y:S02]  /*15b0*/  @P2 IADD3.X R43, R8, R43, RZ, P5, !PT ;  /* 0x0000002b082b2210 */ /* 0x000fe40002ffe4ff */
[----:B---3--:R-:W-:-:S04]  /*15c0*/  @P2 IADD3 R102, P5, R103, R10, RZ ;  /* 0x0000000a67662210 */ /* 0x008fc80007fbe0ff */
[----:B------:R-:W-:Y:S02]  /*15d0*/  @P2 IADD3.X R103, R8, R11, RZ, P5, !PT ;  /* 0x0000000b08672210 */ /* 0x000fe40002ffe4ff */
[----:B------:R-:W-:Y:S02]  /*15e0*/  SHF.R.U32.HI R8, RZ, 0x1, R87 ;  /* 0x00000001ff087819 */ /* 0x000fe40000011657 */
[----:B------:R-:W-:-:S03]  /*15f0*/  SHF.R.S32.HI R11, RZ, 0x1f, R17 ;  /* 0x0000001fff0b7819 */ /* 0x000fc60000011411 */
[----:B------:R-:W-:-:S05]  /*1600*/  IMAD.WIDE.U32 R8, R8, -0x6db6db6d, RZ ;  /* 0x9249249308087825 */ /* 0x000fca00078e00ff */
[----:B------:R-:W-:-:S05]  /*1610*/  SHF.R.U32.HI R8, RZ, 0x2, R9 ;  /* 0x00000002ff087819 */ /* 0x000fca0000011609 */
[----:B--2---:R-:W-:-:S05]  /*1620*/  IMAD R13, R13, UR7, R8 ;  /* 0x000000070d0d7c24 */ /* 0x004fca000f8e0208 */
[----:B------:R-:W-:-:S04]  /*1630*/  IADD3 R8, R13, 0x180, RZ ;  /* 0x000001800d087810 */ /* 0x000fc80007ffe0ff */
[----:B------:R-:W-:Y:S02]  /*1640*/  SHF.R.S32.HI R9, RZ, 0x1f, R8 ;  /* 0x0000001fff097819 */ /* 0x000fe40000011408 */
[----:B------:R-:W-:-:S04]  /*1650*/  ISETP.GE.U32.AND P5, PT, R8, UR12, PT ;  /* 0x0000000c08007c0c */ /* 0x000fc8000bfa6070 */
[----:B------:R-:W-:-:S04]  /*1660*/  ISETP.GE.AND.EX P5, PT, R9, UR13, PT, P5 ;  /* 0x0000000d09007c0c */ /* 0x000fc8000bfa6350 */
[----:B------:R-:W-:-:S13]  /*1670*/  ISETP.LT.U32.AND P2, PT, R87, 0x1c0, !P5 ;  /* 0x000001c05700780c */ /* 0x000fda0006f41070 */
[----:B------:R-:W2:Y:S08]  /*1680*/  @P2 LDC.64 R8, c[0x0][0x288] ;  /* 0x0000a200ff082b82 */ /* 0x000eb00000000a00 */
[----:B------:R-:W3:Y:S01]  /*1690*/  @P2 LDC.64 R52, c[0x0][0x230] ;  /* 0x00008c00ff342b82 */ /* 0x000ee20000000a00 */
[----:B--2---:R-:W-:Y:S01]  /*16a0*/  @P2 IMAD R10, R11, R8, RZ ;  /* 0x000000080b0a2224 */ /* 0x004fe200078e02ff */
[----:B------:R-:W-:-:S03]  /*16b0*/  @P2 MOV R11, R125 ;  /* 0x0000007d000b2202 */ /* 0x000fc60000000f00 */
[----:B------:R-:W-:Y:S01]  /*16c0*/  @P2 IMAD R15, R17, R9, R10 ;  /* 0x00000009110f2224 */ /* 0x000fe200078e020a */
[----:B------:R-:W-:-:S05]  /*16d0*/  @P2 MOV R10, R122 ;  /* 0x0000007a000a2202 */ /* 0x000fca0000000f00 */
[----:B------:R-:W-:Y:S02]  /*16e0*/  @P2 IMAD.WIDE.U32 R8, R17, R8, R10 ;  /* 0x0000000811082225 */ /* 0x000fe400078e000a */
[----:B------:R-:W2:Y:S03]  /*16f0*/  @P2 LDC.64 R10, c[0x0][0x228] ;  /* 0x00008a00ff0a2b82 */ /* 0x000ea60000000a00 */
[----:B------:R-:W-:Y:S02]  /*1700*/  @P2 IADD3 R9, R9, R15, RZ ;  /* 0x0000000f09092210 */ /* 0x000fe40007ffe0ff */
[C---:B------:R-:W-:Y:S02]  /*1710*/  @P2 SHF.L.U32 R15, R8.reuse, 0x2, RZ ;  /* 0x00000002080f2819 */ /* 0x040fe400000006ff */
[----:B------:R-:W-:Y:S02]  /*1720*/  @P2 SHF.L.U64.HI R8, R8, 0x2, R9 ;  /* 0x0000000208082819 */ /* 0x000fe40000010209 */
[----:B---3--:R-:W-:-:S04]  /*1730*/  @P2 IADD3 R52, P5, R15, R52, RZ ;  /* 0x000000340f342210 */ /* 0x008fc80007fbe0ff */
[----:B------:R-:W-:Y:S02]  /*1740*/  @P2 IADD3.X R53, R8, R53, RZ, P5, !PT ;  /* 0x0000003508352210 */ /* 0x000fe40002ffe4ff */
[----:B--2---:R-:W-:-:S04]  /*1750*/  @P2 IADD3 R14, P5, R15, R10, RZ ;  /* 0x0000000a0f0e2210 */ /* 0x004fc80007fbe0ff */
[----:B------:R-:W-:Y:S02]  /*1760*/  @P2 IADD3.X R15, R8, R11, RZ, P5, !PT ;  /* 0x0000000b080f2210 */ /* 0x000fe40002ffe4ff */
[----:B------:R-:W-:Y:S02]  /*1770*/  IADD3 R8, R13, 0x1a0, RZ ;  /* 0x000001a00d087810 */ /* 0x000fe40007ffe0ff */
[----:B------:R-:W-:Y:S02]  /*1780*/  SHF.R.S32.HI R11, RZ, 0x1f, R19 ;  /* 0x0000001fff0b7819 */ /* 0x000fe40000011413 */
        /* <DEDUP_REMOVED lines=10> */
[----:B------:R-:W-:Y:S01]  /*1830*/  @P1 IMAD.WIDE.U32 R8, R19, R8, R10 ;  /* 0x0000000813081225 */ /* 0x000fe200078e000a */
[----:B------:R-:W-:-:S04]  /*1840*/  IADD3 R19, R86, 0x1c0, RZ ;  /* 0x000001c056137810 */ /* 0x000fc80007ffe0ff */
[----:B------:R-:W-:Y:S02]  /*1850*/  @P1 IADD3 R11, R9, R17, RZ ;  /* 0x00000011090b1210 */ /* 0x000fe40007ffe0ff */
[----:B------:R-:W2:Y:S01]  /*1860*/  @P1 LDC.64 R16, c[0x0][0x228] ;  /* 0x00008a00ff101b82 */ /* 0x000ea20000000a00 */
[C---:B------:R-:W-:Y:S02]  /*1870*/  @P1 SHF.L.U32 R9, R8.reuse, 0x2, RZ ;  /* 0x0000000208091819 */ /* 0x040fe400000006ff */
[----:B------:R-:W-:Y:S02]  /*1880*/  @P1 SHF.L.U64.HI R8, R8, 0x2, R11 ;  /* 0x0000000208081819 */ /* 0x000fe4000001020b */
[----:B---3--:R-:W-:Y:S02]  /*1890*/  @P1 IADD3 R98, P5, R9, R98, RZ ;  /* 0x0000006209621210 */ /* 0x008fe40007fbe0ff */
[----:B------:R-:W-:Y:S02]  /*18a0*/  SHF.R.S32.HI R11, RZ, 0x1f, R19 ;  /* 0x0000001fff0b7819 */ /* 0x000fe40000011413 */
[----:B------:R-:W-:-:S02]  /*18b0*/  @P1 IADD3.X R99, R8, R99, RZ, P5, !PT ;  /* 0x0000006308631210 */ /* 0x000fc40002ffe4ff */
[----:B--2---:R-:W-:-:S04]  /*18c0*/  @P1 IADD3 R16, P5, R9, R16, RZ ;  /* 0x0000001009101210 */ /* 0x004fc80007fbe0ff */
[----:B------:R-:W-:Y:S02]  /*18d0*/  @P1 IADD3.X R17, R8, R17, RZ, P5, !PT ;  /* 0x0000001108111210 */ /* 0x000fe40002ffe4ff */
[C---:B------:R-:W-:Y:S02]  /*18e0*/  IADD3 R8, R13.reuse, 0x1c0, RZ ;  /* 0x000001c00d087810 */ /* 0x040fe40007ffe0ff */
[----:B------:R-:W-:Y:S02]  /*18f0*/  IADD3 R13, R13, 0x1e0, RZ ;  /* 0x000001e00d0d7810 */ /* 0x000fe40007ffe0ff */
[----:B------:R-:W-:Y:S02]  /*1900*/  SHF.R.S32.HI R9, RZ, 0x1f, R8 ;  /* 0x0000001fff097819 */ /* 0x000fe40000011408 */
[----:B------:R-:W-:-:S04]  /*1910*/  ISETP.GE.U32.AND P5, PT, R8, UR12, PT ;  /* 0x0000000c08007c0c */ /* 0x000fc8000bfa6070 */
[----:B------:R-:W-:-:S04]  /*1920*/  ISETP.GE.AND.EX P5, PT, R9, UR13, PT, P5 ;  /* 0x0000000d09007c0c */ /* 0x000fc8000bfa6350 */
[----:B------:R-:W-:-:S13]  /*1930*/  ISETP.LT.U32.AND P5, PT, R87, 0x1c0, !P5 ;  /* 0x000001c05700780c */ /* 0x000fda0006fa1070 */
[----:B------:R-:W2:Y:S08]  /*1940*/  @P5 LDC.64 R8, c[0x0][0x288] ;  /* 0x0000a200ff085b82 */ /* 0x000eb00000000a00 */
[----:B------:R-:W3:Y:S08]  /*1950*/  @P5 LDC.64 R100, c[0x0][0x230] ;  /* 0x00008c00ff645b82 */ /* 0x000ef00000000a00 */
[----:B------:R-:W4:Y:S01]  /*1960*/  @P5 LDC.64 R54, c[0x0][0x228] ;  /* 0x00008a00ff365b82 */ /* 0x000f220000000a00 */
[----:B--2---:R-:W-:Y:S01]  /*1970*/  @P5 IMAD R10, R11, R8, RZ ;  /* 0x000000080b0a5224 */ /* 0x004fe200078e02ff */
[----:B------:R-:W-:-:S03]  /*1980*/  @P5 MOV R11, R125 ;  /* 0x0000007d000b5202 */ /* 0x000fc60000000f00 */
[----:B------:R-:W-:Y:S01]  /*1990*/  @P5 IMAD R9, R19, R9, R10 ;  /* 0x0000000913095224 */ /* 0x000fe200078e020a */
[----:B------:R-:W-:-:S05]  /*19a0*/  @P5 MOV R10, R122 ;  /* 0x0000007a000a5202 */ /* 0x000fca0000000f00 */
[----:B------:R-:W-:Y:S01]  /*19b0*/  @P5 IMAD.WIDE.U32 R10, R19, R8, R10 ;  /* 0x00000008130a5225 */ /* 0x000fe200078e000a */
[----:B------:R-:W-:-:S04]  /*19c0*/  SHF.R.S32.HI R8, RZ, 0x1f, R13 ;  /* 0x0000001fff087819 */ /* 0x000fc8000001140d */
[----:B------:R-:W-:Y:S02]  /*19d0*/  @P5 IADD3 R11, R11, R9, RZ ;  /* 0x000000090b0b5210 */ /* 0x000fe40007ffe0ff */
[C---:B------:R-:W-:Y:S02]  /*19e0*/  @P5 SHF.L.U32 R9, R10.reuse, 0x2, RZ ;  /* 0x000000020a095819 */ /* 0x040fe400000006ff */
[----:B------:R-:W-:Y:S02]  /*19f0*/  @P5 SHF.L.U64.HI R10, R10, 0x2, R11 ;  /* 0x000000020a0a5819 */ /* 0x000fe4000001020b */
[----:B---3--:R-:W-:-:S04]  /*1a00*/  @P5 IADD3 R100, P6, R9, R100, RZ ;  /* 0x0000006409645210 */ /* 0x008fc80007fde0ff */
[----:B------:R-:W-:Y:S02]  /*1a10*/  @P5 IADD3.X R101, R10, R101, RZ, P6, !PT ;  /* 0x000000650a655210 */ /* 0x000fe400037fe4ff */
[----:B----4-:R-:W-:-:S04]  /*1a20*/  @P5 IADD3 R54, P6, R9, R54, RZ ;  /* 0x0000003609365210 */ /* 0x010fc80007fde0ff */
[----:B------:R-:W-:Y:S02]  /*1a30*/  @P5 IADD3.X R55, R10, R55, RZ, P6, !PT ;  /* 0x000000370a375210 */ /* 0x000fe400037fe4ff */
[----:B------:R-:W-:Y:S02]  /*1a40*/  ISETP.GE.U32.AND P6, PT, R13, UR12, PT ;  /* 0x0000000c0d007c0c */ /* 0x000fe4000bfc6070 */
[----:B------:R-:W-:Y:S02]  /*1a50*/  IADD3 R13, R86, 0xe0, RZ ;  /* 0x000000e0560d7810 */ /* 0x000fe40007ffe0ff */
[----:B------:R-:W-:-:S04]  /*1a60*/  ISETP.GE.AND.EX P6, PT, R8, UR13, PT, P6 ;  /* 0x0000000d08007c0c */ /* 0x000fc8000bfc6360 */
[----:B------:R-:W-:-:S13]  /*1a70*/  ISETP.LT.U32.AND P6, PT, R87, 0x1c0, !P6 ;  /* 0x000001c05700780c */ /* 0x000fda00077c1070 */
[----:B------:R-:W2:Y:S01]  /*1a80*/  @P6 LDC.64 R8, c[0x0][0x288] ;  /* 0x0000a200ff086b82 */ /* 0x000ea20000000a00 */
[----:B------:R-:W-:-:S07]  /*1a90*/  @P6 MOV R11, R125 ;  /* 0x0000007d000b6202 */ /* 0x000fce0000000f00 */
[----:B------:R-:W3:Y:S08]  /*1aa0*/  @P6 LDC.64 R18, c[0x0][0x230] ;  /* 0x00008c00ff126b82 */ /* 0x000ef00000000a00 */
[----:B------:R-:W4:Y:S01]  /*1ab0*/  @P6 LDC.64 R20, c[0x0][0x228] ;  /* 0x00008a00ff146b82 */ /* 0x000f220000000a00 */
[----:B--2---:R-:W-:-:S04]  /*1ac0*/  @P6 IMAD R10, R71, R8, RZ ;  /* 0x00000008470a6224 */ /* 0x004fc800078e02ff */
[----:B------:R-:W-:Y:S01]  /*1ad0*/  @P6 IMAD R9, R80, R9, R10 ;  /* 0x0000000950096224 */ /* 0x000fe200078e020a */
[----:B------:R-:W-:-:S05]  /*1ae0*/  @P6 MOV R10, R122 ;  /* 0x0000007a000a6202 */ /* 0x000fca0000000f00 */
[----:B------:R-:W-:-:S05]  /*1af0*/  @P6 IMAD.WIDE.U32 R10, R80, R8, R10 ;  /* 0x00000008500a6225 */ /* 0x000fca00078e000a */
[----:B------:R-:W-:Y:S02]  /*1b00*/  @P6 IADD3 R11, R11, R9, RZ ;  /* 0x000000090b0b6210 */ /* 0x000fe40007ffe0ff */
[C---:B------:R-:W-:Y:S02]  /*1b10*/  @P6 SHF.L.U32 R9, R10.reuse, 0x2, RZ ;  /* 0x000000020a096819 */ /* 0x040fe400000006ff */
[----:B------:R-:W-:Y:S02]  /*1b20*/  @P6 SHF.L.U64.HI R10, R10, 0x2, R11 ;  /* 0x000000020a0a6819 */ /* 0x000fe4000001020b */
[----:B---3--:R-:W-:Y:S02]  /*1b30*/  @P6 IADD3 R18, P0, R9, R18, RZ ;  /* 0x0000001209126210 */ /* 0x008fe40007f1e0ff */
[----:B------:R-:W-:Y:S02]  /*1b40*/  SHF.R.S32.HI R11, RZ, 0x1f, R13 ;  /* 0x0000001fff0b7819 */ /* 0x000fe4000001140d */
[----:B------:R-:W-:-:S02]  /*1b50*/  @P6 IADD3.X R19, R10, R19, RZ, P0, !PT ;  /* 0x000000130a136210 */ /* 0x000fc400007fe4ff */
[----:B----4-:R-:W-:Y:S02]  /*1b60*/  @P6 IADD3 R20, P0, R9, R20, RZ ;  /* 0x0000001409146210 */ /* 0x010fe40007f1e0ff */
[----:B------:R-:W2:Y:S02]  /*1b70*/  @P3 LDC.64 R8, c[0x0][0x288] ;  /* 0x0000a200ff083b82 */ /* 0x000ea40000000a00 */
[----:B------:R-:W-:Y:S01]  /*1b80*/  @P6 IADD3.X R21, R10, R21, RZ, P0, !PT ;  /* 0x000000150a156210 */ /* 0x000fe200007fe4ff */
[----:B--2---:R-:W-:Y:S01]  /*1b90*/  @P3 IMAD R10, R11, R8, RZ ;  /* 0x000000080b0a3224 */ /* 0x004fe200078e02ff */
[----:B------:R-:W-:-:S03]  /*1ba0*/  @P3 MOV R11, R125 ;  /* 0x0000007d000b3202 */ /* 0x000fc60000000f00 */
        /* <DEDUP_REMOVED lines=8> */
[----:B0-----:R-:W-:Y:S02]  /*1c30*/  @P3 IADD3 R104, P0, R9, R104, RZ ;  /* 0x0000006809683210 */ /* 0x001fe40007f1e0ff */
[----:B------:R-:W0:Y:S02]  /*1c40*/  LDC.64 R8, c[0x0][0x248] ;  /* 0x00009200ff087b82 */ /* 0x000e240000000a00 */
[----:B------:R-:W-:Y:S02]  /*1c50*/  @P3 IADD3.X R105, R10, R105, RZ, P0, !PT ;  /* 0x000000690a693210 */ /* 0x000fe400007fe4ff */
[----:B------:R-:W-:Y:S01]  /*1c60*/  ISETP.NE.AND P3, PT, R12, RZ, PT ;  /* 0x000000ff0c00720c */ /* 0x000fe20003f65270 */
[----:B0-----:R-:W-:-:S06]  /*1c70*/  IMAD.WIDE R44, R81, 0x8, R8 ;  /* 0x00000008512c7825 */ /* 0x001fcc00078e0208 */
[----:B------:R-:W2:Y:S01]  /*1c80*/  LDG.E.64 R44, desc[UR8][R44.64] ;  /* 0x000000082c2c7981 */ /* 0x000ea2000c1e1b00 */
[----:B------:R-:W-:Y:S02]  /*1c90*/  MOV R96, 0x3f800000 ;  /* 0x3f80000000607802 */ /* 0x000fe40000000f00 */
[----:B------:R-:W-:Y:S02]  /*1ca0*/  CS2R R46, SRZ ;  /* 0x00000000002e7805 */ /* 0x000fe4000001ff00 */
[----:B------:R-:W-:Y:S02]  /*1cb0*/  MOV R8, RZ ;  /* 0x000000ff00087202 */ /* 0x000fe40000000f00 */
[----:B------:R-:W-:Y:S02]  /*1cc0*/  CS2R R48, SRZ ;  /* 0x0000000000307805 */ /* 0x000fe4000001ff00 */
[----:B------:R-:W-:Y:S02]  /*1cd0*/  CS2R R10, SRZ ;  /* 0x00000000000a7805 */ /* 0x000fe4000001ff00 */
[----:B------:R-:W-:Y:S01]  /*1ce0*/  CS2R R50, SRZ ;  /* 0x0000000000327805 */ /* 0x000fe2000001ff00 */
[----:B------:R-:W5:Y:S04]  /*1cf0*/  @P2 LDG.E.64 R46, desc[UR8][R52.64] ;  /* 0x00000008342e2981 */ /* 0x000f68000c1e1b00 */
[----:B------:R0:W5:Y:S04]  /*1d00*/  @P1 LDG.E.64 R48, desc[UR8][R98.64] ;  /* 0x0000000862301981 */ /* 0x000168000c1e1b00 */
[----:B------:R1:W5:Y:S01]  /*1d10*/  @P1 LDG.E.64 R10, desc[UR8][R16.64] ;  /* 0x00000008100a1981 */ /* 0x000362000c1e1b00 */
[----:B------:R-:W-:-:S03]  /*1d20*/  LOP3.LUT P1, RZ, R89, 0x80, RZ, 0xc0, !PT ;  /* 0x0000008059ff7812 */ /* 0x000fc6000782c0ff */
[----:B------:R3:W5:Y:S01]  /*1d30*/  @P5 LDG.E.64 R50, desc[UR8][R100.64] ;  /* 0x0000000864325981 */ /* 0x000762000c1e1b00 */
[----:B0-----:R-:W-:Y:S02]  /*1d40*/  CS2R R98, SRZ ;  /* 0x0000000000627805 */ /* 0x001fe4000001ff00 */
[----:B-1----:R-:W-:Y:S02]  /*1d50*/  CS2R R16, SRZ ;  /* 0x0000000000107805 */ /* 0x002fe4000001ff00 */
[----:B---3--:R-:W-:-:S06]  /*1d60*/  CS2R R100, SRZ ;  /* 0x0000000000647805 */ /* 0x008fcc000001ff00 */
[----:B------:R0:W5:Y:S02]  /*1d70*/  @P3 LDG.E.64 R100, desc[UR8][R22.64] ;  /* 0x0000000816643981 */ /* 0x000164000c1e1b00 */
[----:B0-----:R-:W-:Y:S01]  /*1d80*/  CS2R R22, SRZ ;  /* 0x0000000000167805 */ /* 0x001fe2000001ff00 */
[----:B--2---:R-:W-:-:S05]  /*1d90*/  FFMA.FTZ R9, -R44, R44, R45 ;  /* 0x0000002c2c097223 */ /* 0x004fca000001012d */
[----:B------:R-:W-:-:S13]  /*1da0*/  FSETP.GTU.FTZ.AND P0, PT, R9, RZ, PT ;  /* 0x000000ff0900720b */ /* 0x000fda0003f1c000 */
[----:B------:R-:W0:Y:S02]  /*1db0*/  @P0 LDC R12, c[0x0][0x250] ;  /* 0x00009400ff0c0b82 */ /* 0x000e240000000800 */
[----:B0-----:R-:W-:Y:S01]  /*1dc0*/  @P0 FADD.FTZ R12, R9, R12 ;  /* 0x0000000c090c0221 */ /* 0x001fe20000010000 */
[----:B------:R-:W-:-:S03]  /*1dd0*/  MOV R9, RZ ;  /* 0x000000ff00097202 */ /* 0x000fc60000000f00 */
[----:B------:R0:W1:Y:S01]  /*1de0*/  @P0 MUFU.RSQ R96, R12 ;  /* 0x0000000c00600308 */ /* 0x0000620000001400 */
[C---:B------:R-:W-:Y:S02]  /*1df0*/  LOP3.LUT P0, RZ, R89.reuse, 0x200, RZ, 0xc0, !PT ;  /* 0x0000020059ff7812 */ /* 0x040fe4000780c0ff */
[----:B------:R-:W5:Y:S01]  /*1e00*/  @P2 LDG.E.64 R8, desc[UR8][R14.64] ;  /* 0x000000080e082981 */ /* 0x000f62000c1e1b00 */
[----:B------:R-:W-:Y:S02]  /*1e10*/  LOP3.LUT P2, RZ, R89, 0x100, RZ, 0xc0, !PT ;  /* 0x0000010059ff7812 */ /* 0x000fe4000784c0ff */
[----:B0-----:R-:W-:-:S08]  /*1e20*/  CS2R R12, SRZ ;  /* 0x00000000000c7805 */ /* 0x001fd0000001ff00 */
[----:B------:R0:W5:Y:S04]  /*1e30*/  @P0 LDG.E.64 R98, desc[UR8][R58.64] ;  /* 0x000000083a620981 */ /* 0x000168000c1e1b00 */
[----:B------:R-:W5:Y:S01]  /*1e40*/  @P0 LDG.E.64 R16, desc[UR8][R56.64] ;  /* 0x0000000838100981 */ /* 0x000f62000c1e1b00 */
[----:B------:R-:W-:-:S03]  /*1e50*/  LOP3.LUT P0, RZ, R89, 0x20, RZ, 0xc0, !PT ;  /* 0x0000002059ff7812 */ /* 0x000fc6000780c0ff */
[----:B------:R2:W5:Y:S01]  /*1e60*/  @P5 LDG.E.64 R12, desc[UR8][R54.64] ;  /* 0x00000008360c5981 */ /* 0x000562000c1e1b00 */
[----:B0-----:R-:W-:-:S03]  /*1e70*/  CS2R R58, SRZ ;  /* 0x00000000003a7805 */ /* 0x001fc6000001ff00 */
[----:B------:R0:W5:Y:S04]  /*1e80*/  @P2 LDG.E.64 R22, desc[UR8][R62.64] ;  /* 0x000000083e162981 */ /* 0x000168000c1e1b00 */
[----:B------:R3:W5:Y:S01]  /*1e90*/  @P1 LDG.E.64 R58, desc[UR8][R28.64] ;  /* 0x000000081c3a1981 */ /* 0x000762000c1e1b00 */
[----:B--2---:R-:W-:Y:S02]  /*1ea0*/  CS2R R54, SRZ ;  /* 0x0000000000367805 */ /* 0x004fe4000001ff00 */
[----:B0-----:R-:W-:Y:S02]  /*1eb0*/  CS2R R62, SRZ ;  /* 0x00000000003e7805 */ /* 0x001fe4000001ff00 */
[----:B------:R-:W-:Y:S02]  /*1ec0*/  CS2R R56, SRZ ;  /* 0x0000000000387805 */ /* 0x000fe4000001ff00 */
[----:B------:R0:W5:Y:S01]  /*1ed0*/  @P4 LDG.E.64 R54, desc[UR8][R24.64] ;  /* 0x0000000818364981 */ /* 0x000162000c1e1b00 */
[----:B---3--:R-:W-:-:S03]  /*1ee0*/  CS2R R28, SRZ ;  /* 0x00000000001c7805 */ /* 0x008fc6000001ff00 */
[----:B------:R-:W5:Y:S04]  /*1ef0*/  @P0 LDG.E.64 R62, desc[UR8][R92.64] ;  /* 0x000000085c3e0981 */ /* 0x000f68000c1e1b00 */
[----:B------:R2:W5:Y:S01]  /*1f00*/  @P0 LDG.E.64 R28, desc[UR8][R90.64] ;  /* 0x000000085a1c0981 */ /* 0x000562000c1e1b00 */
[----:B------:R-:W-:Y:S02]  /*1f10*/  ISETP.NE.AND P0, PT, R0, RZ, PT ;  /* 0x000000ff0000720c */ /* 0x000fe40003f05270 */
[----:B0-----:R-:W-:Y:S01]  /*1f20*/  CS2R R24, SRZ ;  /* 0x0000000000187805 */ /* 0x001fe2000001ff00 */
[----:B------:R-:W5:Y:S01]  /*1f30*/  @P2 LDG.E.64 R56, desc[UR8][R64.64] ;  /* 0x0000000840382981 */ /* 0x000f62000c1e1b00 */
[----:B------:R-:W-:-:S04]  /*1f40*/  ISETP.NE.AND P2, PT, R6, RZ, PT ;  /* 0x000000ff0600720c */ /* 0x000fc80003f45270 */
[----:B------:R0:W5:Y:S01]  /*1f50*/  @P1 LDG.E.64 R24, desc[UR8][R66.64] ;  /* 0x0000000842181981 */ /* 0x000162000c1e1b00 */
[----:B------:R-:W-:Y:S02]  /*1f60*/  ISETP.NE.AND P1, PT, R5, RZ, PT ;  /* 0x000000ff0500720c */ /* 0x000fe40003f25270 */
[----:B--2---:R-:W-:Y:S02]  /*1f70*/  CS2R R90, SRZ ;  /* 0x00000000005a7805 */ /* 0x004fe4000001ff00 */
[----:B0-----:R-:W-:-:S09]  /*1f80*/  CS2R R66, SRZ ;  /* 0x0000000000427805 */ /* 0x001fd2000001ff00 */
[----:B------:R-:W5:Y:S04]  /*1f90*/  @P1 LDG.E.64 R90, desc[UR8][R108.64] ;  /* 0x000000086c5a1981 */ /* 0x000f68000c1e1b00 */
[----:B------:R0:W5:Y:S02]  /*1fa0*/  @P0 LDG.E.64 R66, desc[UR8][R36.64] ;  /* 0x0000000824420981 */ /* 0x000164000c1e1b00 */
[----:B0-----:R-:W-:-:S06]  /*1fb0*/  CS2R R36, SRZ ;  /* 0x0000000000247805 */ /* 0x001fcc000001ff00 */
[----:B------:R-:W5:Y:S01]  /*1fc0*/  @P2 LDG.E.64 R36, desc[UR8][R102.64] ;  /* 0x0000000866242981 */ /* 0x000f62000c1e1b00 */
[----:B------:R-:W-:Y:S02]  /*1fd0*/  CS2R R52, SRZ ;  /* 0x0000000000347805 */ /* 0x000fe4000001ff00 */
[----:B------:R-:W-:Y:S02]  /*1fe0*/  CS2R R14, SRZ ;  /* 0x00000000000e7805 */ /* 0x000fe4000001ff00 */
[----:B------:R-:W-:Y:S02]  /*1ff0*/  LOP3.LUT P5, RZ, R89, 0x40, RZ, 0xc0, !PT ;  /* 0x0000004059ff7812 */ /* 0x000fe400078ac0ff */
[----:B------:R0:W5:Y:S04]  /*2000*/  @P6 LDG.E.64 R52, desc[UR8][R18.64] ;  /* 0x0000000812346981 */ /* 0x000168000c1e1b00 */
[----:B------:R2:W5:Y:S01]  /*2010*/  @P6 LDG.E.64 R14, desc[UR8][R20.64] ;  /* 0x00000008140e6981 */ /* 0x000562000c1e1b00 */
[----:B0-----:R-:W-:-:S02]  /*2020*/  CS2R R18, SRZ ;  /* 0x0000000000127805 */ /* 0x001fc4000001ff00 */
[----:B--2---:R-:W-:Y:S02]  /*2030*/  CS2R R20, SRZ ;  /* 0x0000000000147805 */ /* 0x004fe4000001ff00 */
[----:B------:R-:W-:Y:S02]  /*2040*/  LOP3.LUT P6, RZ, R89, 0x8, RZ, 0xc0, !PT ;  /* 0x0000000859ff7812 */ /* 0x000fe400078cc0ff */
[----:B------:R0:W5:Y:S04]  /*2050*/  @P3 LDG.E.64 R18, desc[UR8][R60.64] ;  /* 0x000000083c123981 */ /* 0x000168000c1e1b00 */
[----:B------:R2:W5:Y:S01]  /*2060*/  @P4 LDG.E.64 R20, desc[UR8][R26.64] ;  /* 0x000000081a144981 */ /* 0x000562000c1e1b00 */
[----:B0-----:R-:W-:Y:S02]  /*2070*/  CS2R R60, SRZ ;  /* 0x00000000003c7805 */ /* 0x001fe4000001ff00 */
[----:B--2---:R-:W-:-:S04]  /*2080*/  CS2R R26, SRZ ;  /* 0x00000000001a7805 */ /* 0x004fc8000001ff00 */
[----:B------:R0:W5:Y:S04]  /*2090*/  @P5 LDG.E.64 R60, desc[UR8][R30.64] ;  /* 0x000000081e3c5981 */ /* 0x000168000c1e1b00 */
[----:B------:R2:W5:Y:S01]  /*20a0*/  @P5 LDG.E.64 R26, desc[UR8][R32.64] ;  /* 0x00000008201a5981 */ /* 0x000562000c1e1b00 */
[----:B------:R-:W-:Y:S02]  /*20b0*/  LOP3.LUT P5, RZ, R89, 0x10, RZ, 0xc0, !PT ;  /* 0x0000001059ff7812 */ /* 0x000fe400078ac0ff */
[----:B0-----:R-:W-:Y:S02]  /*20c0*/  CS2R R30, SRZ ;  /* 0x00000000001e7805 */ /* 0x001fe4000001ff00 */
[----:B--2---:R-:W-:-:S04]  /*20d0*/  CS2R R32, SRZ ;  /* 0x0000000000207805 */ /* 0x004fc8000001ff00 */
[----:B------:R0:W5:Y:S04]  /*20e0*/  @P6 LDG.E.64 R30, desc[UR8][R94.64] ;  /* 0x000000085e1e6981 */ /* 0x000168000c1e1b00 */
[----:B------:R2:W5:Y:S01]  /*20f0*/  @P0 LDG.E.64 R32, desc[UR8][R38.64] ;  /* 0x0000000826200981 */ /* 0x000562000c1e1b00 */
[----:B0-----:R-:W-:Y:S02]  /*2100*/  CS2R R94, SRZ ;  /* 0x00000000005e7805 */ /* 0x001fe4000001ff00 */
[----:B--2---:R-:W-:-:S04]  /*2110*/  CS2R R38, SRZ ;  /* 0x0000000000267805 */ /* 0x004fc8000001ff00 */
[----:B------:R-:W5:Y:S01]  /*2120*/  @P5 LDG.E.64 R94, desc[UR8][R106.64] ;  /* 0x000000086a5e5981 */ /* 0x000f62000c1e1b00 */
[----:B------:R-:W-:-:S03]  /*2130*/  CS2R R64, SRZ ;  /* 0x0000000000407805 */ /* 0x000fc6000001ff00 */
[----:B------:R-:W5:Y:S01]  /*2140*/  @P5 LDG.E.64 R38, desc[UR8][R104.64] ;  /* 0x0000000868265981 */ /* 0x000f62000c1e1b00 */
[----:B------:R-:W-:Y:S02]  /*2150*/  ISETP.GT.U32.AND P5, PT, R87, 0x1bf, PT ;  /* 0x000001bf5700780c */ /* 0x000fe40003fa4070 */
[----:B------:R-:W-:Y:S01]  /*2160*/  CS2R R92, SRZ ;  /* 0x00000000005c7805 */ /* 0x000fe2000001ff00 */
[----:B------:R0:W5:Y:S01]  /*2170*/  @P6 LDG.E.64 R64, desc[UR8][R34.64] ;  /* 0x0000000822406981 */ /* 0x000162000c1e1b00 */
[----:B------:R-:W-:Y:S04]  /*2180*/  BSSY B0, `(.L_x_1480) ;  /* 0x0000011000007945 */ /* 0x000fe80003800000 */
[----:B------:R2:W5:Y:S01]  /*2190*/  @P2 LDG.E.64 R92, desc[UR8][R42.64] ;  /* 0x000000082a5c2981 */ /* 0x000562000c1e1b00 */
[----:B0-----:R-:W-:-:S02]  /*21a0*/  CS2R R34, SRZ ;  /* 0x0000000000227805 */ /* 0x001fc4000001ff00 */
[----:B--2---:R-:W-:-:S04]  /*21b0*/  CS2R R42, SRZ ;  /* 0x00000000002a7805 */ /* 0x004fc8000001ff00 */
[----:B------:R0:W5:Y:S02]  /*21c0*/  @P1 LDG.E.64 R34, desc[UR8][R40.64] ;  /* 0x0000000828221981 */ /* 0x000164000c1e1b00 */
[----:B0-----:R-:W-:Y:S01]  /*21d0*/  CS2R R40, SRZ ;  /* 0x0000000000287805 */ /* 0x001fe2000001ff00 */
[----:B-1----:R-:W-:Y:S06]  /*21e0*/  @P5 BRA `(.L_x_1481) ;  /* 0x0000000000285947 */ /* 0x002fec0003800000 */
        /* <DEDUP_REMOVED lines=10> */
.L_x_1481:
[----:B------:R-:W-:Y:S05]  /*2290*/  BSYNC B0 ;  /* 0x0000000000007941 */ /* 0x000fea0003800000 */
.L_x_1480:
[----:B------:R-:W-:Y:S01]  /*22a0*/  ISETP.NE.AND P5, PT, RZ, UR10, PT ;  /* 0x0000000aff007c0c */ /* 0x000fe2000bfa5270 */
[C---:B-----5:R-:W-:Y:S01]  /*22b0*/  FADD.FTZ R3, -R44.reuse, R98 ;  /* 0x000000622c037221 */ /* 0x060fe20000010100 */
[C---:B------:R-:W-:Y:S01]  /*22c0*/  FADD.FTZ R99, -R44.reuse, R99 ;  /* 0x000000632c637221 */ /* 0x040fe20000010100 */
[----:B------:R-:W-:Y:S01]  /*22d0*/  LOP3.LUT R89, R89, 0xfffffffd, RZ, 0xc0, !PT ;  /* 0xfffffffd59597812 */ /* 0x000fe200078ec0ff */
[C---:B------:R-:W-:Y:S01]  /*22e0*/  FADD.FTZ R105, -R44.reuse, R100 ;  /* 0x000000642c697221 */ /* 0x040fe20000010100 */
[----:B------:R-:W-:Y:S01]  /*22f0*/  FADD.FTZ R101, -R44, R101 ;  /* 0x000000652c657221 */ /* 0x000fe20000010100 */
[----:B------:R-:W-:Y:S01]  /*2300*/  MOV R107, R16 ;  /* 0x00000010006b7202 */ /* 0x000fe20000000f00 */
[-C--:B------:R-:W-:Y:S01]  /*2310*/  FMUL.FTZ R3, R3, R96.reuse ;  /* 0x0000006003037220 */ /* 0x080fe20000410000 */
[----:B------:R-:W-:Y:S01]  /*2320*/  MOV R104, R17 ;  /* 0x0000001100687202 */ /* 0x000fe20000000f00 */
[----:B------:R-:W-:Y:S01]  /*2330*/  FMUL.FTZ R0, R99, R96 ;  /* 0x0000006063007220 */ /* 0x000fe20000410000 */
[----:B------:R-:W-:-:S03]  /*2340*/  MOV R106, R18 ;  /* 0x00000012006a7202 */ /* 0x000fc60000000f00 */
        /* <DEDUP_REMOVED lines=20> */
.L_x_1482:
[----:B------:R-:W-:Y:S01]  /*2490*/  FMUL.FTZ R98, R107, R40 ;  /* 0x000000286b627220 */ /* 0x000fe20000410000 */
[----:B------:R-:W-:Y:S01]  /*24a0*/  MOV R103, R19 ;  /* 0x0000001300677202 */ /* 0x000fe20000000f00 */
        /* <DEDUP_REMOVED lines=21> */
[----:B------:R-:W-:-:S03]  /*2600*/  FMUL.FTZ R99, R19, R108 ;  /* 0x0000006c13637220 */ /* 0x000fc60000410000 */
[----:B------:R-:W-:Y:S01]  /*2610*/  FMUL.FTZ R106, R103, R106 ;  /* 0x0000006a676a7220 */ /* 0x000fe20000410000 */
[----:B------:R-:W-:-:S07]  /*2620*/  FMUL.FTZ R103, R99, R100 ;  /* 0x0000006463677220 */ /* 0x000fce0000410000 */
.L_x_1483:
        /* <DEDUP_REMOVED lines=8> */
[-C--:B------:R-:W-:Y:S01]  /*26b0*/  FMUL.FTZ R97, R97, R96.reuse ;  /* 0x0000006061617220 */ /* 0x080fe20000410000 */
        /* <DEDUP_REMOVED lines=22> */
.L_x_1484:
[----:B------:R-:W-:Y:S01]  /*2820*/  FMUL.FTZ R100, R105, R40 ;  /* 0x0000002869647220 */ /* 0x000fe20000410000 */
[----:B------:R-:W-:Y:S01]  /*2830*/  FADD.FTZ R99, R54, R99 ;  /* 0x0000006336637221 */ /* 0x000fe20000010000 */
[----:B------:R-:W-:Y:S01]  /*2840*/  FFMA.FTZ R102, R6, R54, R45 ;  /* 0x0000003606667223 */ /* 0x000fe2000001002d */
[C---:B------:R-:W-:Y:S01]  /*2850*/  FADD.FTZ R109, -R44.reuse, R57 ;  /* 0x000000392c6d7221 */ /* 0x040fe20000010100 */
[----:B------:R-:W-:Y:S01]  /*2860*/  MOV R57, R22 ;  /* 0x0000001600397202 */ /* 0x000fe20000000f00 */
[----:B------:R-:W-:Y:S01]  /*2870*/  FADD.FTZ R101, R99, R100 ;  /* 0x0000006463657221 */ /* 0x000fe20000010000 */
[----:B------:R-:W-:Y:S01]  /*2880*/  FADD.FTZ R99, -R44, R56 ;  /* 0x000000382c637221 */ /* 0x000fe20000010100 */
[----:B------:R-:W-:Y:S01]  /*2890*/  FFMA.FTZ R45, R97, R100, R102 ;  /* 0x00000064612d7223 */ /* 0x000fe20000010066 */
[----:B------:R-:W-:Y:S01]  /*28a0*/  MOV R54, R23 ;  /* 0x0000001700367202 */ /* 0x000fe20000000f00 */
[----:B------:R-:W-:Y:S01]  /*28b0*/  FMUL.FTZ R56, R55, R41 ;  /* 0x0000002937387220 */ /* 0x000fe20000410000 */
        /* <DEDUP_REMOVED lines=21> */
.L_x_1485:
[----:B------:R-:W-:Y:S01]  /*2a10*/  FFMA.FTZ R102, R98, R56, R45 ;  /* 0x0000003862667223 */ /* 0x000fe2000001002d */
[----:B------:R-:W-:Y:S01]  /*2a20*/  FMUL.FTZ R108, R57, R40 ;  /* 0x00000028396c7220 */ /* 0x000fe20000410000 */
[----:B------:R-:W-:Y:S01]  /*2a30*/  FADD.FTZ R101, R56, R101 ;  /* 0x0000006538657221 */ /* 0x000fe20000010000 */
[C---:B------:R-:W-:Y:S01]  /*2a40*/  FADD.FTZ R111, -R44.reuse, R59 ;  /* 0x0000003b2c6f7221 */ /* 0x040fe20000010100 */
[----:B------:R-:W-:Y:S01]  /*2a50*/  MOV R56, R24 ;  /* 0x0000001800387202 */ /* 0x000fe20000000f00 */
[----:B------:R-:W-:Y:S01]  /*2a60*/  FFMA.FTZ R109, R99, R108, R102 ;  /* 0x0000006c636d7223 */ /* 0x000fe20000010066 */
[----:B------:R-:W-:Y:S01]  /*2a70*/  FADD.FTZ R108, R101, R108 ;  /* 0x0000006c656c7221 */ /* 0x000fe20000010000 */
[----:B------:R-:W-:Y:S01]  /*2a80*/  FADD.FTZ R101, -R44, R58 ;  /* 0x0000003a2c657221 */ /* 0x000fe20000010100 */
        /* <DEDUP_REMOVED lines=23> */
.L_x_1486:
[----:B------:R-:W-:Y:S01]  /*2c00*/  FFMA.FTZ R110, R100, R59, R109 ;  /* 0x0000003b646e7223 */ /* 0x000fe2000001006d */
[----:B------:R-:W-:Y:S01]  /*2c10*/  FMUL.FTZ R58, R56, R40 ;  /* 0x00000028383a7220 */ /* 0x000fe20000410000 */
[----:B------:R-:W-:Y:S01]  /*2c20*/  FADD.FTZ R109, R59, R108 ;  /* 0x0000006c3b6d7221 */ /* 0x000fe20000010000 */
[C---:B------:R-:W-:Y:S01]  /*2c30*/  FADD.FTZ R114, -R44.reuse, R95 ;  /* 0x0000005f2c727221 */ /* 0x040fe20000010100 */
[C---:B------:R-:W-:Y:S01]  /*2c40*/  FADD.FTZ R95, -R44.reuse, R46 ;  /* 0x0000002e2c5f7221 */ /* 0x040fe20000010100 */
[----:B------:R-:W-:Y:S01]  /*2c50*/  FFMA.FTZ R59, R101, R58, R110 ;  /* 0x0000003a653b7223 */ /* 0x000fe2000001006e */
[----:B------:R-:W-:Y:S01]  /*2c60*/  FADD.FTZ R58, R109, R58 ;  /* 0x0000003a6d3a7221 */ /* 0x000fe20000010000 */
[----:B------:R-:W-:Y:S01]  /*2c70*/  FMUL.FTZ R46, R45, R41 ;  /* 0x000000292d2e7220 */ /* 0x000fe20000410000 */
[C---:B------:R-:W-:Y:S01]  /*2c80*/  FADD.FTZ R117, -R44.reuse, R60 ;  /* 0x0000003c2c757221 */ /* 0x040fe20000010100 */
        /* <DEDUP_REMOVED lines=44> */
.L_x_1487:
[----:B------:R-:W-:Y:S01]  /*2f50*/  FMUL.FTZ R50, R48, R40 ;  /* 0x0000002830327220 */ /* 0x000fe20000410000 */
[----:B------:R-:W-:Y:S01]  /*2f60*/  FFMA.FTZ R60, R3, R107, RZ ;  /* 0x0000006b033c7223 */ /* 0x000fe200000100ff */
[----:B------:R-:W-:Y:S01]  /*2f70*/  FADD.FTZ R59, RZ, R107 ;  /* 0x0000006bff3b7221 */ /* 0x000fe20000010000 */
[----:B------:R-:W-:Y:S01]  /*2f80*/  FMUL.FTZ R64, R46, R41 ;  /* 0x000000292e407220 */ /* 0x000fe20000410000 */
[----:B------:R-:W-:Y:S01]  /*2f90*/  FFMA.FTZ R107, R117, R50, R44 ;  /* 0x00000032756b7223 */ /* 0x000fe2000001002c */
[----:B------:R-:W-:Y:S01]  /*2fa0*/  FADD.FTZ R58, R58, R50 ;  /* 0x000000323a3a7221 */ /* 0x000fe20000010000 */
[----:B------:R-:W-:Y:S01]  /*2fb0*/  FFMA.FTZ R44, R5, R106, R60 ;  /* 0x0000006a052c7223 */ /* 0x000fe2000001003c */
[----:B------:R-:W-:Y:S01]  /*2fc0*/  FADD.FTZ R60, R59, R106 ;  /* 0x0000006a3b3c7221 */ /* 0x000fe20000010000 */
[----:B------:R-:W-:Y:S01]  /*2fd0*/  FFMA.FTZ R62, R118, R64, R107 ;  /* 0x00000040763e7223 */ /* 0x000fe2000001006b */
[----:B------:R-:W-:Y:S01]  /*2fe0*/  FADD.FTZ R59, R64, R58 ;  /* 0x0000003a403b7221 */ /* 0x000fe20000010000 */
[----:B------:R-:W-:Y:S01]  /*2ff0*/  MOV R58, R28 ;  /* 0x0000001c003a7202 */ /* 0x000fe20000000f00 */
[----:B------:R-:W-:Y:S01]  /*3000*/  FMUL.FTZ R115, R115, R96 ;  /* 0x0000006073737220 */ /* 0x000fe20000410000 */
[----:B------:R-:W-:Y:S01]  /*3010*/  MOV R50, R29 ;  /* 0x0000001d00327202 */ /* 0x000fe20000000f00 */
        /* <DEDUP_REMOVED lines=22> */
.L_x_1488:
[----:B------:R-:W-:Y:S01]  /*3180*/  FMUL.FTZ R66, R58, R40 ;  /* 0x000000283a427220 */ /* 0x000fe20000410000 */
[----:B------:R-:W-:Y:S01]  /*3190*/  FFMA.FTZ R107, R6, R103, R107 ;  /* 0x00000067066b7223 */ /* 0x000fe2000001006b */
[----:B------:R-:W-:Y:S01]  /*31a0*/  FADD.FTZ R64, R64, R103 ;  /* 0x0000006740407221 */ /* 0x000fe20000010000 */
        /* <DEDUP_REMOVED lines=30> */
.L_x_1489:
[----:B------:R-:W-:Y:S01]  /*3390*/  FMUL.FTZ R105, R59, R40 ;  /* 0x000000283b697220 */ /* 0x000fe20000410000 */
[----:B------:R-:W-:Y:S01]  /*33a0*/  FADD.FTZ R103, R64, R55 ;  /* 0x0000003740677221 */ /* 0x000fe20000010000 */
[----:B------:R-:W-:Y:S01]  /*33b0*/  FFMA.FTZ R107, R98, R55, R107 ;  /* 0x00000037626b7223 */ /* 0x000fe2000001006b */
[----:B------:R-:W-:Y:S01]  /*33c0*/  FFMA.FTZ R62, R99, R57, R62 ;  /* 0x00000039633e7223 */ /* 0x000fe2000001003e */
[----:B------:R-:W-:Y:S01]  /*33d0*/  FFMA.FTZ R55, R113, R105, R66 ;  /* 0x0000006971377223 */ /* 0x000fe20000010042 */
[----:B------:R-:W-:Y:S01]  /*33e0*/  FMUL.FTZ R66, R44, R41 ;  /* 0x000000292c427220 */ /* 0x000fe20000410000 */
[----:B------:R-:W-:Y:S01]  /*33f0*/  FADD.FTZ R90, R90, R105 ;  /* 0x000000695a5a7221 */ /* 0x000fe20000010000 */
[----:B------:R-:W-:Y:S01]  /*3400*/  FADD.FTZ R105, R60, R57 ;  /* 0x000000393c697221 */ /* 0x000fe20000010000 */
[----:B------:R-:W-:Y:S01]  /*3410*/  MOV R57, R30 ;  /* 0x0000001e00397202 */ /* 0x000fe20000000f00 */
[----:B------:R-:W-:Y:S01]  /*3420*/  FFMA.FTZ R64, R114, R66, R55 ;  /* 0x0000004272407223 */ /* 0x000fe20000010037 */
[----:B------:R-:W-:Y:S01]  /*3430*/  FADD.FTZ R66, R66, R90 ;  /* 0x0000005a42427221 */ /* 0x000fe20000010000 */
[----:B------:R-:W-:Y:S01]  /*3440*/  MOV R55, R31 ;  /* 0x0000001f00377202 */ /* 0x000fe20000000f00 */
        /* <DEDUP_REMOVED lines=21> */
.L_x_1490:
[----:B------:R-:W-:Y:S01]  /*35a0*/  FMUL.FTZ R65, R57, R40 ;  /* 0x0000002839417220 */ /* 0x000fe20000410000 */
[----:B------:R-:W-:Y:S01]  /*35b0*/  FADD.FTZ R60, R103, R54 ;  /* 0x00000036673c7221 */ /* 0x000fe20000010000 */
[----:B------:R-:W-:Y:S01]  /*35c0*/  FFMA.FTZ R107, R100, R54, R107 ;  /* 0x00000036646b7223 */ /* 0x000fe2000001006b */
[----:B------:R-:W-:Y:S01]  /*35d0*/  FADD.FTZ R105, R105, R56 ;  /* 0x0000003869697221 */ /* 0x000fe20000010000 */
[----:B------:R-:W-:Y:S01]  /*35e0*/  FFMA.FTZ R103, R111, R65, R64 ;  /* 0x000000416f677223 */ /* 0x000fe20000010040 */
[----:B------:R-:W-:Y:S01]  /*35f0*/  FADD.FTZ R65, R66, R65 ;  /* 0x0000004142417221 */ /* 0x000fe20000010000 */
[----:B------:R-:W-:Y:S01]  /*3600*/  FMUL.FTZ R66, R55, R41 ;  /* 0x0000002937427220 */ /* 0x000fe20000410000 */
[----:B------:R-:W-:Y:S01]  /*3610*/  FFMA.FTZ R62, R101, R56, R62 ;  /* 0x00000038653e7223 */ /* 0x000fe2000001003e */
[----:B------:R-:W-:Y:S01]  /*3620*/  MOV R56, R32 ;  /* 0x0000002000387202 */ /* 0x000fe20000000f00 */
[----:B------:R-:W-:Y:S01]  /*3630*/  FMUL.FTZ R109, R109, R96 ;  /* 0x000000606d6d7220 */ /* 0x000fe20000410000 */
[----:B------:R-:W-:Y:S01]  /*3640*/  FFMA.FTZ R64, R112, R66, R103 ;  /* 0x0000004270407223 */ /* 0x000fe20000010067 */
[----:B------:R-:W-:Y:S01]  /*3650*/  FADD.FTZ R66, R66, R65 ;  /* 0x0000004142427221 */ /* 0x000fe20000010000 */
        /* <DEDUP_REMOVED lines=21> */
.L_x_1491:
[----:B------:R-:W-:Y:S01]  /*37b0*/  FMUL.FTZ R103, R56, R40 ;  /* 0x0000002838677220 */ /* 0x000fe20000410000 */
[----:B------:R-:W-:Y:S01]  /*37c0*/  FADD.FTZ R65, R60, R45 ;  /* 0x0000002d3c417221 */ /* 0x000fe20000010000 */
[----:B------:R-:W-:Y:S01]  /*37d0*/  FFMA.FTZ R67, R102, R45, R107 ;  /* 0x0000002d66437223 */ /* 0x000fe2000001006b */
[----:B------:R-:W-:Y:S01]  /*37e0*/  FADD.FTZ R105, R105, R48 ;  /* 0x0000003069697221 */ /* 0x000fe20000010000 */
[----:B------:R-:W-:Y:S01]  /*37f0*/  FFMA.FTZ R45, R109, R103, R64 ;  /* 0x000000676d2d7223 */ /* 0x000fe20000010040 */
[----:B------:R-:W-:Y:S01]  /*3800*/  FMUL.FTZ R64, R54, R41 ;  /* 0x0000002936407220 */ /* 0x000fe20000410000 */
[----:B------:R-:W-:Y:S01]  /*3810*/  FADD.FTZ R103, R66, R103 ;  /* 0x0000006742677221 */ /* 0x000fe20000010000 */
[----:B------:R-:W-:Y:S01]  /*3820*/  FFMA.FTZ R62, R117, R48, R62 ;  /* 0x00000030753e7223 */ /* 0x000fe2000001003e */
        /* <DEDUP_REMOVED lines=25> */
.L_x_1492:
[----:B------:R-:W-:Y:S01]  /*39c0*/  FMUL.FTZ R91, R48, R40 ;  /* 0x00000028305b7220 */ /* 0x000fe20000410000 */
[----:B------:R-:W-:Y:S01]  /*39d0*/  FADD.FTZ R61, R65, R46 ;  /* 0x0000002e413d7221 */ /* 0x000fe20000010000 */
[----:B------:R-:W-:Y:S01]  /*39e0*/  FFMA.FTZ R67, R118, R46, R67 ;  /* 0x0000002e76437223 */ /* 0x000fe20000010043 */
[----:B------:R-:W-:Y:S01]  /*39f0*/  FMUL.FTZ R46, R45, R41 ;  /* 0x000000292d2e7220 */ /* 0x000fe20000410000 */
[----:B------:R-:W-:Y:S01]  /*3a00*/  FFMA.FTZ R65, R107, R91, R60 ;  /* 0x0000005b6b417223 */ /* 0x000fe2000001003c */
[----:B------:R-:W-:Y:S01]  /*3a10*/  FADD.FTZ R91, R64, R91 ;  /* 0x0000005b405b7221 */ /* 0x000fe20000010000 */
[----:B------:R-:W-:Y:S01]  /*3a20*/  FADD.FTZ R60, R105, R58 ;  /* 0x0000003a693c7221 */ /* 0x000fe20000010000 */
[----:B------:R-:W-:Y:S01]  /*3a30*/  FFMA.FTZ R62, R115, R58, R62 ;  /* 0x0000003a733e7223 */ /* 0x000fe2000001003e */
        /* <DEDUP_REMOVED lines=25> */
.L_x_1493:
[----:B------:R-:W-:Y:S01]  /*3bd0*/  FMUL.FTZ R66, R58, R40 ;  /* 0x000000283a427220 */ /* 0x000fe20000410000 */
[----:B------:R-:W-:Y:S01]  /*3be0*/  FFMA.FTZ R63, R116, R50, R67 ;  /* 0x00000032743f7223 */ /* 0x000fe20000010043 */
[----:B------:R-:W-:Y:S01]  /*3bf0*/  FADD.FTZ R61, R61, R50 ;  /* 0x000000323d3d7221 */ /* 0x000fe20000010000 */
[----:B------:R-:W-:Y:S01]  /*3c00*/  FADD.FTZ R50, R60, R59 ;  /* 0x0000003b3c327221 */ /* 0x000fe20000010000 */
[----:B------:R-:W-:Y:S01]  /*3c10*/  FFMA.FTZ R67, R105, R66, R64 ;  /* 0x0000004269437223 */ /* 0x000fe20000010040 */
[----:B------:R-:W-:Y:S01]  /*3c20*/  FADD.FTZ R66, R65, R66 ;  /* 0x0000004241427221 */ /* 0x000fe20000010000 */
[----:B------:R-:W-:Y:S01]  /*3c30*/  FMUL.FTZ R65, R46, R41 ;  /* 0x000000292e417220 */ /* 0x000fe20000410000 */
[----:B------:R-:W-:Y:S01]  /*3c40*/  FFMA.FTZ R62, R113, R59, R62 ;  /* 0x0000003b713e7223 */ /* 0x000fe2000001003e */
[----:B------:R-:W-:Y:S01]  /*3c50*/  MOV R60, R8 ;  /* 0x00000008003c7202 */ /* 0x000fe20000000f00 */
[-C--:B------:R-:W-:Y:S01]  /*3c60*/  FMUL.FTZ R103, R95, R96.reuse ;  /* 0x000000605f677220 */ /* 0x080fe20000410000 */
        /* <DEDUP_REMOVED lines=23> */
.L_x_1494:
[----:B------:R-:W-:Y:S01]  /*3de0*/  FMUL.FTZ R66, R60, R40 ;  /* 0x000000283c427220 */ /* 0x000fe20000410000 */
[-C--:B------:R-:W-:Y:S01]  /*3df0*/  FMUL.FTZ R94, R49, R96.reuse ;  /* 0x00000060315e7220 */ /* 0x080fe20000410000 */
[----:B------:R-:W-:Y:S01]  /*3e00*/  FMUL.FTZ R95, R119, R96 ;  /* 0x00000060775f7220 */ /* 0x000fe20000410000 */
[----:B------:R-:W-:Y:S01]  /*3e10*/  MOV R49, R10 ;  /* 0x0000000a00317202 */ /* 0x000fe20000000f00 */
[----:B------:R-:W-:Y:S01]  /*3e20*/  FFMA.FTZ R47, R103, R66, R64 ;  /* 0x00000042672f7223 */ /* 0x000fe20000010040 */
[----:B------:R-:W-:Y:S01]  /*3e30*/  FADD.FTZ R66, R65, R66 ;  /* 0x0000004241427221 */ /* 0x000fe20000010000 */
[----:B------:R-:W-:-:S04]  /*3e40*/  FMUL.FTZ R65, R59, R41 ;  /* 0x000000293b417220 */ /* 0x000fc80000410000 */
[----:B------:R-:W-:Y:S01]  /*3e50*/  FFMA.FTZ R64, R104, R65, R47 ;  /* 0x0000004168407223 */ /* 0x000fe2000001002f */
[----:B------:R-:W-:Y:S01]  /*3e60*/  FADD.FTZ R65, R65, R66 ;  /* 0x0000004241417221 */ /* 0x000fe20000010000 */
        /* <DEDUP_REMOVED lines=20> */
.L_x_1495:
        /* <DEDUP_REMOVED lines=29> */
.L_x_1496:
[----:B------:R-:W-:Y:S01]  /*4180*/  FMUL.FTZ R90, R64, R40 ;  /* 0x00000028405a7220 */ /* 0x000fe20000410000 */
[----:B------:R-:W-:Y:S01]  /*4190*/  FMUL.FTZ R91, R52, R96 ;  /* 0x00000060345b7220 */ /* 0x000fe20000410000 */
[----:B------:R-:W-:Y:S02]  /*41a0*/  MOV R52, R15 ;  /* 0x0000000f00347202 */ /* 0x000fe40000000f00 */
[----:B------:R-:W-:Y:S01]  /*41b0*/  FFMA.FTZ R67, R93, R90, R66 ;  /* 0x0000005a5d437223 */ /* 0x000fe20000010042 */
[----:B------:R-:W-:Y:S01]  /*41c0*/  FADD.FTZ R90, R65, R90 ;  /* 0x0000005a415a7221 */ /* 0x000fe20000010000 */
[----:B------:R-:W-:-:S04]  /*41d0*/  FMUL.FTZ R65, R51, R41 ;  /* 0x0000002933417220 */ /* 0x000fc80000410000 */
[----:B------:R-:W-:Y:S01]  /*41e0*/  FFMA.FTZ R66, R92, R65, R67 ;  /* 0x000000415c427223 */ /* 0x000fe20000010043 */
[----:B------:R-:W-:Y:S01]  /*41f0*/  FADD.FTZ R65, R65, R90 ;  /* 0x0000005a41417221 */ /* 0x000fe20000010000 */
[----:B------:R-:W-:Y:S01]  /*4200*/  FMUL.FTZ R90, R53, R96 ;  /* 0x00000060355a7220 */ /* 0x000fe20000410000 */
[----:B------:R-:W-:Y:S01]  /*4210*/  MOV R53, R14 ;  /* 0x0000000e00357202 */ /* 0x000fe20000000f00 */
        /* <DEDUP_REMOVED lines=15> */
[----:B0-----:R-:W-:-:S04]  /*4310*/  FADD.FTZ R67, -R119, 1 ;  /* 0x3f80000077437421 */ /* 0x001fc80000010100 */
[----:B------:R-:W-:Y:S01]  /*4320*/  FFMA.FTZ R67, R52, R67, 1 ;  /* 0x3f80000034437423 */ /* 0x000fe20000010043 */
[----:B------:R-:W-:-:S04]  /*4330*/  FMUL.FTZ R52, R15, R119 ;  /* 0x000000770f347220 */ /* 0x000fc80000410000 */
[----:B------:R-:W-:-:S07]  /*4340*/  FMUL.FTZ R52, R52, R67 ;  /* 0x0000004334347220 */ /* 0x000fce0000410000 */
.L_x_1497:
[----:B------:R-:W-:Y:S01]  /*4350*/  FMUL.FTZ R67, R53, R40 ;  /* 0x0000002835437220 */ /* 0x000fe20000410000 */
[----:B------:R-:W-:Y:S01]  /*4360*/  ISETP.GT.AND P5, PT, R70, 0x1e, PT ;  /* 0x0000001e4600780c */ /* 0x000fe20003fa4270 */
[----:B------:R-:W-:Y:S01]  /*4370*/  FADD.FTZ R61, R61, R44 ;  /* 0x0000002c3d3d7221 */ /* 0x000fe20000010000 */
[----:B------:R-:W-:Y:S01]  /*4380*/  FFMA.FTZ R63, R114, R44, R63 ;  /* 0x0000002c723f7223 */ /* 0x000fe2000001003f */
[----:B------:R-:W-:Y:S01]  /*4390*/  FFMA.FTZ R119, R91, R67, R66 ;  /* 0x000000435b777223 */ /* 0x000fe20000010042 */
[----:B------:R-:W-:Y:S01]  /*43a0*/  FADD.FTZ R65, R65, R67 ;  /* 0x0000004341417221 */ /* 0x000fe20000010000 */
[----:B------:R-:W-:Y:S01]  /*43b0*/  FMUL.FTZ R67, R52, R41 ;  /* 0x0000002934437220 */ /* 0x000fe20000410000 */
[----:B------:R-:W0:Y:S01]  /*43c0*/  S2UR UR11, SR_CgaCtaId ;  /* 0x00000000000b79c3 */ /* 0x000e220000008800 */
[----:B------:R-:W-:Y:S01]  /*43d0*/  FFMA.FTZ R62, R111, R57, R62 ;  /* 0x000000396f3e7223 */ /* 0x000fe2000001003e */
[----:B------:R-:W-:Y:S01]  /*43e0*/  FADD.FTZ R61, R61, R55 ;  /* 0x000000373d3d7221 */ /* 0x000fe20000010000 */
[----:B------:R-:W-:Y:S01]  /*43f0*/  FFMA.FTZ R66, R90, R67, R119 ;  /* 0x000000435a427223 */ /* 0x000fe20000010077 */
[----:B------:R-:W-:Y:S01]  /*4400*/  FADD.FTZ R67, R67, R65 ;  /* 0x0000004143437221 */ /* 0x000fe20000010000 */
[----:B------:R-:W-:Y:S01]  /*4410*/  FFMA.FTZ R63, R112, R55, R63 ;  /* 0x00000037703f7223 */ /* 0x000fe2000001003f */
[----:B------:R-:W-:Y:S01]  /*4420*/  FFMA.FTZ R62, R109, R56, R62 ;  /* 0x000000386d3e7223 */ /* 0x000fe2000001003e */
[----:B------:R-:W-:Y:S01]  /*4430*/  FADD.FTZ R44, R61, R54 ;  /* 0x000000363d2c7221 */ /* 0x000fe20000010000 */
[----:B------:R-:W1:Y:S01]  /*4440*/  SHFL.DOWN PT, R65, R66, 0x1, 0x1f ;  /* 0x08201f0042417f89 */ /* 0x000e6200000e0000 */
[----:B------:R-:W-:Y:S01]  /*4450*/  FFMA.FTZ R63, R110, R54, R63 ;  /* 0x000000366e3f7223 */ /* 0x000fe2000001003f */
[----:B------:R-:W-:Y:S01]  /*4460*/  FFMA.FTZ R62, R107, R48, R62 ;  /* 0x000000306b3e7223 */ /* 0x000fe2000001003e */
[----:B------:R-:W-:Y:S01]  /*4470*/  FADD.FTZ R55, R44, R45 ;  /* 0x0000002d2c377221 */ /* 0x000fe20000010000 */
[----:B------:R-:W2:Y:S01]  /*4480*/  SHFL.DOWN PT, R119, R67, 0x1, 0x1f ;  /* 0x08201f0043777f89 */ /* 0x000ea200000e0000 */
[----:B------:R-:W-:Y:S01]  /*4490*/  FFMA.FTZ R63, R108, R45, R63 ;  /* 0x0000002d6c3f7223 */ /* 0x000fe2000001003f */
[----:B------:R-:W-:Y:S01]  /*44a0*/  FFMA.FTZ R62, R105, R58, R62 ;  /* 0x0000003a693e7223 */ /* 0x000fe2000001003e */
[----:B------:R-:W-:Y:S01]  /*44b0*/  FADD.FTZ R44, R55, R46 ;  /* 0x0000002e372c7221 */ /* 0x000fe20000010000 */
[----:B------:R-:W-:Y:S01]  /*44c0*/  UMOV UR6, 0x400 ;  /* 0x0000040000067882 */ /* 0x000fe20000000000 */
[----:B------:R-:W-:Y:S01]  /*44d0*/  FFMA.FTZ R63, R106, R46, R63 ;  /* 0x0000002e6a3f7223 */ /* 0x000fe2000001003f */
[----:B------:R-:W-:Y:S01]  /*44e0*/  FFMA.FTZ R62, R103, R60, R62 ;  /* 0x0000003c673e7223 */ /* 0x000fe2000001003e */
[----:B------:R-:W-:Y:S01]  /*44f0*/  FADD.FTZ R44, R44, R59 ;  /* 0x0000003b2c2c7221 */ /* 0x000fe20000010000 */
[----:B------:R-:W-:Y:S01]  /*4500*/  UIADD3 UR5, UR6, 0x90, URZ ;  /* 0x0000009006057890 */ /* 0x000fe2000fffe03f */
[----:B------:R-:W-:Y:S01]  /*4510*/  FFMA.FTZ R63, R104, R59, R63 ;  /* 0x0000003b683f7223 */ /* 0x000fe2000001003f */
[----:B------:R-:W-:Y:S01]  /*4520*/  FFMA.FTZ R62, R95, R49, R62 ;  /* 0x000000315f3e7223 */ /* 0x000fe2000001003e */
[----:B------:R-:W-:Y:S01]  /*4530*/  FADD.FTZ R44, R44, R47 ;  /* 0x0000002f2c2c7221 */ /* 0x000fe20000010000 */
[----:B0-----:R-:W-:Y:S01]  /*4540*/  ULEA UR5, UR11, UR5, 0x18 ;  /* 0x000000050b057291 */ /* 0x001fe2000f8ec03f */
[----:B------:R-:W-:Y:S01]  /*4550*/  FFMA.FTZ R63, R94, R47, R63 ;  /* 0x0000002f5e3f7223 */ /* 0x000fe2000001003f */
[----:B------:R-:W-:Y:S01]  /*4560*/  FFMA.FTZ R62, R93, R64, R62 ;  /* 0x000000405d3e7223 */ /* 0x000fe2000001003e */
[----:B------:R-:W-:Y:S01]  /*4570*/  FADD.FTZ R47, R44, R51 ;  /* 0x000000332c2f7221 */ /* 0x000fe20000010000 */
[----:B------:R-:W-:Y:S01]  /*4580*/  BSSY B0, `(.L_x_1498) ;  /* 0x000004c000007945 */ /* 0x000fe20003800000 */
[----:B------:R-:W-:Y:S01]  /*4590*/  FFMA.FTZ R63, R92, R51, R63 ;  /* 0x000000335c3f7223 */ /* 0x000fe2000001003f */
[----:B------:R-:W-:Y:S01]  /*45a0*/  FFMA.FTZ R44, R91, R53, R62 ;  /* 0x000000355b2c7223 */ /* 0x000fe2000001003e */
[----:B------:R-:W-:Y:S01]  /*45b0*/  FADD.FTZ R47, R47, R52 ;  /* 0x000000342f2f7221 */ /* 0x000fe20000010000 */
        /* <DEDUP_REMOVED lines=23> */
[----:B------:R-:W-:Y:S01]  /*4730*/  FADD.FTZ R65, R65, R56 ;  /* 0x0000003841417221 */ /* 0x000fe20000010000 */
[----:B------:R-:W-:Y:S02]  /*4740*/  ISETP.NE.AND P5, PT, R70, RZ, PT ;  /* 0x000000ff4600720c */ /* 0x000fe40003fa5270 */
[----:B------:R-:W-:Y:S01]  /*4750*/  LEA R119, R87, UR5, 0x4 ;  /* 0x0000000557777c11 */ /* 0x000fe2000f8e20ff */
[----:B------:R-:W-:-:S04]  /*4760*/  FADD.FTZ R65, R65, R48 ;  /* 0x0000003041417221 */ /* 0x000fc80000010000 */
[----:B------:R-:W-:-:S04]  /*4770*/  FADD.FTZ R65, R65, R58 ;  /* 0x0000003a41417221 */ /* 0x000fc80000010000 */
[----:B------:R-:W-:-:S04]  /*4780*/  FADD.FTZ R46, R65, R60 ;  /* 0x0000003c412e7221 */ /* 0x000fc80000010000 */
[----:B------:R-:W-:-:S04]  /*4790*/  FADD.FTZ R45, R46, R49 ;  /* 0x000000312e2d7221 */ /* 0x000fc80000010000 */
[----:B------:R-:W-:Y:S01]  /*47a0*/  FADD.FTZ R46, R45, R64 ;  /* 0x000000402d2e7221 */ /* 0x000fe20000010000 */
[----:B------:R-:W-:-:S03]  /*47b0*/  FFMA.FTZ R45, R90, R52, R63 ;  /* 0x000000345a2d7223 */ /* 0x000fc6000001003f */
[----:B------:R-:W-:-:S05]  /*47c0*/  FADD.FTZ R46, R46, R53 ;  /* 0x000000352e2e7221 */ /* 0x000fca0000010000 */
[----:B------:R0:W-:Y:S04]  /*47d0*/  STS.128 [R119], R44 ;  /* 0x0000002c77007388 */ /* 0x0001e80000000c00 */
        /* <DEDUP_REMOVED lines=10> */
[----:B------:R-:W-:Y:S01]  /*4880*/  LDS.128 R64, [UR5+0x70] ;  /* 0x00007005ff407984 */ /* 0x000fe20008000c00 */
[----:B-1----:R-:W-:Y:S01]  /*4890*/  FADD.FTZ R61, R55, R56 ;  /* 0x00000038373d7221 */ /* 0x002fe20000010000 */
[----:B------:R-:W-:Y:S02]  /*48a0*/  FADD.FTZ R60, R60, R57 ;  /* 0x000000393c3c7221 */ /* 0x000fe40000010000 */
[----:B------:R-:W0:Y:S01]  /*48b0*/  LDS.128 R52, [UR5+0x40] ;  /* 0x00004005ff347984 */ /* 0x000e220008000c00 */
[----:B------:R-:W-:Y:S01]  /*48c0*/  FADD.FTZ R61, R61, R58 ;  /* 0x0000003a3d3d7221 */ /* 0x000fe20000010000 */
[----:B------:R-:W-:Y:S02]  /*48d0*/  FADD.FTZ R60, R60, R59 ;  /* 0x0000003b3c3c7221 */ /* 0x000fe40000010000 */
[----:B------:R-:W1:Y:S01]  /*48e0*/  LDS.128 R56, [UR5+0x50] ;  /* 0x00005005ff387984 */ /* 0x000e620008000c00 */
[----:B--2---:R-:W-:Y:S01]  /*48f0*/  FADD.FTZ R121, R61, R48 ;  /* 0x000000303d797221 */ /* 0x004fe20000010000 */
[----:B------:R-:W-:-:S02]  /*4900*/  FADD.FTZ R48, R60, R49 ;  /* 0x000000313c307221 */ /* 0x000fc40000010000 */
[----:B------:R-:W2:Y:S01]  /*4910*/  LDS.128 R60, [UR5+0x60] ;  /* 0x00006005ff3c7984 */ /* 0x000ea20008000c00 */
        /* <DEDUP_REMOVED lines=14> */
[----:B------:R-:W-:Y:S01]  /*4a00*/  FADD.FTZ R121, R121, R64 ;  /* 0x0000004079797221 */ /* 0x000fe20000010000 */
[----:B------:R-:W-:-:S03]  /*4a10*/  FADD.FTZ R48, R48, R65 ;  /* 0x0000004130307221 */ /* 0x000fc60000010000 */
[----:B------:R-:W-:Y:S01]  /*4a20*/  FADD.FTZ R66, R121, R66 ;  /* 0x0000004279427221 */ /* 0x000fe20000010000 */
[----:B------:R-:W-:-:S07]  /*4a30*/  FADD.FTZ R67, R48, R67 ;  /* 0x0000004330437221 */ /* 0x000fce0000010000 */
.L_x_1499:
[----:B------:R-:W-:Y:S05]  /*4a40*/  BSYNC B0 ;  /* 0x0000000000007941 */ /* 0x000fea0003800000 */
.L_x_1498:
        /* <DEDUP_REMOVED lines=17> */
[----:B--2---:R-:W-:Y:S01]  /*4b60*/  FADD.FTZ R121, R61, R48 ;  /* 0x000000303d797221 */ /* 0x004fe20000010000 */
[----:B------:R-:W-:Y:S01]  /*4b70*/  FADD.FTZ R64, R64, R55 ;  /* 0x0000003740407221 */ /* 0x000fe20000010000 */
        /* <DEDUP_REMOVED lines=16> */
[----:B------:R-:W-:Y:S01]  /*4c80*/  LDS.128 R60, [R119+0x7e0] ;  /* 0x0007e000773c7984 */ /* 0x000fe20000000c00 */
[----:B------:R-:W-:Y:S01]  /*4c90*/  FADD.FTZ R65, R65, R46 ;  /* 0x0000002e41417221 */ /* 0x000fe20000010000 */
[----:B---3--:R-:W-:Y:S01]  /*4ca0*/  FADD.FTZ R121, R121, R52 ;  /* 0x0000003479797221 */ /* 0x008fe20000010000 */
[----:B------:R-:W-:Y:S01]  /*4cb0*/  FADD.FTZ R64, R64, R47 ;  /* 0x0000002f40407221 */ /* 0x000fe20000010000 */
[----:B------:R-:W0:Y:S01]  /*4cc0*/  LDS.128 R48, [R119+0x700] ;  /* 0x0007000077307984 */ /* 0x000e220000000c00 */
[----:B------:R-:W-:Y:S01]  /*4cd0*/  FADD.FTZ R52, R44, R53 ;  /* 0x000000352c347221 */ /* 0x000fe20000010000 */
[----:B------:R-:W-:Y:S01]  /*4ce0*/  FADD.FTZ R65, R65, R54 ;  /* 0x0000003641417221 */ /* 0x000fe20000010000 */
[----:B------:R-:W-:Y:S01]  /*4cf0*/  FADD.FTZ R64, R64, R55 ;  /* 0x0000003740407221 */ /* 0x000fe20000010000 */
[----:B------:R-:W1:Y:S04]  /*4d00*/  LDS.128 R44, [R119+0x8c0] ;  /* 0x0008c000772c7984 */ /* 0x000e680000000c00 */
[----:B------:R-:W2:Y:S01]  /*4d10*/  LDS.128 R56, [R119+0x9a0] ;  /* 0x0009a00077387984 */ /* 0x000ea20000000c00 */
        /* <DEDUP_REMOVED lines=9> */
[----:B-1----:R-:W-:Y:S01]  /*4db0*/  FADD.FTZ R121, R121, R44 ;  /* 0x0000002c79797221 */ /* 0x002fe20000010000 */
[----:B------:R-:W1:Y:S01]  /*4dc0*/  LDS.128 R60, [R119+0xb60] ;  /* 0x000b6000773c7984 */ /* 0x000e620000000c00 */
[----:B------:R-:W-:Y:S01]  /*4dd0*/  FADD.FTZ R52, R52, R45 ;  /* 0x0000002d34347221 */ /* 0x000fe20000010000 */
[----:B------:R-:W-:Y:S01]  /*4de0*/  FADD.FTZ R65, R65, R46 ;  /* 0x0000002e41417221 */ /* 0x000fe20000010000 */
[----:B------:R-:W-:Y:S01]  /*4df0*/  FADD.FTZ R64, R64, R47 ;  /* 0x0000002f40407221 */ /* 0x000fe20000010000 */
[----:B--2---:R-:W-:Y:S01]  /*4e00*/  FADD.FTZ R121, R121, R56 ;  /* 0x0000003879797221 */ /* 0x004fe20000010000 */
[----:B------:R-:W2:Y:S01]  /*4e10*/  LDS.128 R44, [R119+0xc40] ;  /* 0x000c4000772c7984 */ /* 0x000ea20000000c00 */
[----:B------:R-:W-:Y:S01]  /*4e20*/  FADD.FTZ R56, R52, R57 ;  /* 0x0000003934387221 */ /* 0x000fe20000010000 */
[----:B------:R-:W-:Y:S01]  /*4e30*/  FADD.FTZ R65, R65, R58 ;  /* 0x0000003a41417221 */ /* 0x000fe20000010000 */
[----:B------:R-:W-:Y:S01]  /*4e40*/  FADD.FTZ R64, R64, R59 ;  /* 0x0000003b40407221 */ /* 0x000fe20000010000 */
        /* <DEDUP_REMOVED lines=96> */
[----:B------:R-:W-:-:S07]  /*5450*/  FADD.FTZ R47, R58, R63 ;  /* 0x0000003f3a2f7221 */ /* 0x000fce0000010000 */
.L_x_1501:
[----:B------:R-:W-:Y:S05]  /*5460*/  BSYNC B0 ;  /* 0x0000000000007941 */ /* 0x000fea0003800000 */
.L_x_1500:
[----:B------:R-:W0:Y:S01]  /*5470*/  LDC.64 R50, c[0x0][0x268] ;  /* 0x00009a00ff327b82 */ /* 0x000e220000000a00 */
[----:B------:R-:W-:Y:S01]  /*5480*/  IMAD R49, R120, 0xe, R87 ;  /* 0x0000000e78317824 */ /* 0x000fe200078e0257 */
[----:B------:R-:W-:Y:S03]  /*5490*/  BSSY B0, `(.L_x_1502) ;  /* 0x000000e000007945 */ /* 0x000fe60003800000 */
        /* <DEDUP_REMOVED lines=13> */
.L_x_1503:
[----:B------:R-:W-:Y:S05]  /*5570*/  BSYNC B0 ;  /* 0x0000000000007941 */ /* 0x000fea0003800000 */
.L_x_1502:
        /* <DEDUP_REMOVED lines=33> */
.L_x_1506:
[----:B-1----:R-:W2:Y:S04]  /*5790*/  LDG.E.STRONG.GPU R46, desc[UR8][R44.64] ;  /* 0x000000082c2e7981 */ /* 0x002ea8000c1ef900 */
[----:B--2---:R-:W-:Y:S01]  /*57a0*/  CCTL.IVALL ;  /* 0x00000000ff00798f */ /* 0x004fe20002000000 */
[----:B------:R-:W-:Y:S05]  /*57b0*/  YIELD ;  /* 0x0000000000007946 */ /* 0x000fea0003800000 */
[----:B------:R-:W-:-:S13]  /*57c0*/  ISETP.NE.AND P6, PT, R46, R53, PT ;  /* 0x000000352e00720c */ /* 0x000fda0003fc5270 */
[----:B------:R-:W-:Y:S05]  /*57d0*/  @P6 BRA `(.L_x_1506) ;  /* 0xfffffffc00ec6947 */ /* 0x000fea000383ffff */
.L_x_1505:
        /* <DEDUP_REMOVED lines=22> */
.L_x_1510:
        /* <DEDUP_REMOVED lines=115> */
.L_x_1509:
        /* <DEDUP_REMOVED lines=63> */
.L_x_1511:
[----:B------:R-:W-:-:S04]  /*6460*/  LOP3.LUT P6, RZ, R89, 0x1, RZ, 0xc0, !PT ;  /* 0x0000000159ff7812 */ /* 0x000fc800078cc0ff */
[----:B------:R-:W-:-:S13]  /*6470*/  ISETP.NE.OR P6, PT, R46, RZ, P6 ;  /* 0x000000ff2e00720c */ /* 0x000fda00037c5670 */
[----:B------:R-:W-:Y:S05]  /*6480*/  @!P6 BRA `(.L_x_1507) ;  /* 0x00000000007ce947 */ /* 0x000fea0003800000 */
.L_x_1508:
        /* <DEDUP_REMOVED lines=31> */
.L_x_1507:
        /* <DEDUP_REMOVED lines=10> */
.L_x_1513:
[----:B------:R-:W-:Y:S05]  /*6720*/  BSYNC B0 ;  /* 0x0000000000007941 */ /* 0x000fea0003800000 */
.L_x_1512:
        /* <DEDUP_REMOVED lines=17> */
.L_x_1504:
[----:B------:R-:W0:Y:S01]  /*6840*/  S2UR UR6, SR_CgaCtaId ;  /* 0x00000000000679c3 */ /* 0x000e220000008800 */
[----:B------:R-:W-:Y:S01]  /*6850*/  UMOV UR5, 0x400 ;  /* 0x0000040000057882 */ /* 0x000fe20000000000 */
[----:B-1----:R-:W-:Y:S01]  /*6860*/  SHF.R.U32.HI R46, RZ, 0x1, R87 ;  /* 0x00000001ff2e7819 */ /* 0x002fe20000011657 */
[----:B------:R-:W-:Y:S01]  /*6870*/  ULDC.64 UR12, c[0x0][0x290] ;  /* 0x0000a400000c7ab9 */ /* 0x000fe20000000a00 */
[----:B------:R-:W-:-:S03]  /*6880*/  ISETP.NE.AND P6, PT, RZ, UR10, PT ;  /* 0x0000000aff007c0c */ /* 0x000fc6000bfc5270 */
[----:B------:R-:W-:Y:S01]  /*6890*/  IMAD.WIDE.U32 R46, R46, -0x6db6db6d, RZ ;  /* 0x924924932e2e7825 */ /* 0x000fe200078e00ff */
[----:B------:R-:W1:Y:S04]  /*68a0*/  LDC R49, c[0x0][0x2ac] ;  /* 0x0000ab00ff317b82 */ /* 0x000e680000000800 */
[----:B------:R-:W-:Y:S01]  /*68b0*/  SHF.R.U32.HI R46, RZ, 0x2, R47 ;  /* 0x00000002ff2e7819 */ /* 0x000fe2000001162f */
[----:B0-----:R-:W-:-:S04]  /*68c0*/  ULEA UR5, UR6, UR5, 0x18 ;  /* 0x0000000506057291 */ /* 0x001fc8000f8ec03f */
[----:B-1----:R-:W-:-:S05]  /*68d0*/  IMAD R48, R49, UR7, R46 ;  /* 0x0000000731307c24 */ /* 0x002fca000f8e022e */
[----:B------:R-:W-:Y:S01]  /*68e0*/  @!P5 STS.64 [UR5+0x88], R66 ;  /* 0x00008842ff00d988 */ /* 0x000fe20008000a05 */
[----:B------:R-:W-:Y:S01]  /*68f0*/  BAR.SYNC.DEFER_BLOCKING 0x0 ;  /* 0x0000000000007b1d */ /* 0x000fe20000010000 */
[----:B------:R-:W-:-:S04]  /*6900*/  IADD3 R49, R48, 0x180, RZ ;  /* 0x0000018030317810 */ /* 0x000fc80007ffe0ff */
[----:B------:R-:W-:Y:S01]  /*6910*/  SHF.R.S32.HI R52, RZ, 0x1f, R49 ;  /* 0x0000001fff347819 */ /* 0x000fe20000011431 */
        /* <DEDUP_REMOVED lines=23> */
.L_x_1514:
[----:B------:R-:W-:Y:S01]  /*6a90*/  LOP3.LUT P5, RZ, R89, 0x200, RZ, 0xc0, !PT ;  /* 0x0000020059ff7812 */ /* 0x000fe200078ac0ff */
[----:B------:R-:W-:-:S12]  /*6aa0*/  BSSY B0, `(.L_x_1515) ;  /* 0x0000013000007945 */ /* 0x000fd80003800000 */
        /* <DEDUP_REMOVED lines=12> */
[----:B------:R-:W-:Y:S02]  /*6b70*/  IADD3 R45, R47, R45, RZ ;  /* 0x0000002d2f2d7210 */ /* 0x000fe40007ffe0ff */
[-C--:B------:R-:W-:Y:S01]  /*6b80*/  FMUL.FTZ R16, R3, R96.reuse ;  /* 0x0000006003107220 */ /* 0x080fe20000410000 */
[----:B------:R-:W-:Y:S01]  /*6b90*/  LEA R44, P5, R46, UR14, 0x2 ;  /* 0x0000000e2e2c7c11 */ /* 0x000fe2000f8a10ff */
[----:B------:R-:W-:-:S03]  /*6ba0*/  FMUL.FTZ R17, R17, R96 ;  /* 0x0000006011117220 */ /* 0x000fc60000410000 */
[----:B------:R-:W-:-:S05]  /*6bb0*/  LEA.HI.X R45, R46, UR15, R45, 0x2, P5 ;  /* 0x0000000f2e2d7c11 */ /* 0x000fca000a8f142d */
[----:B------:R0:W-:Y:S04]  /*6bc0*/  STG.E.64 desc[UR8][R44.64], R16 ;  /* 0x000000102c007986 */ /* 0x0001e8000c101b08 */
.L_x_1516:
[----:B------:R-:W-:Y:S05]  /*6bd0*/  BSYNC B0 ;  /* 0x0000000000007941 */ /* 0x000fea0003800000 */
.L_x_1515:
[----:B------:R-:W-:-:S13]  /*6be0*/  ISETP.NE.AND P6, PT, RZ, UR10, PT ;  /* 0x0000000aff007c0c */ /* 0x000fda000bfc5270 */
        /* <DEDUP_REMOVED lines=19> */
.L_x_1517:
[----:B------:R-:W-:Y:S04]  /*6d20*/  BSSY B0, `(.L_x_1518) ;  /* 0x0000013000007945 */ /* 0x000fe80003800000 */
[----:B------:R-:W-:Y:S05]  /*6d30*/  @!P3 BRA `(.L_x_1519) ;  /* 0x000000000044b947 */ /* 0x000fea0003800000 */
[----:B------:R-:W-:Y:S01]  /*6d40*/  ULDC.64 UR14, c[0x0][0x288] ;  /* 0x0000a200000e7ab9 */ /* 0x000fe20000000a00 */
[----:B0-----:R-:W-:Y:S01]  /*6d50*/  MOV R16, R122 ;  /* 0x0000007a00107202 */ /* 0x001fe20000000f00 */
        /* <DEDUP_REMOVED lines=10> */
[----:B------:R-:W-:-:S03]  /*6e00*/  LEA R44, P5, R16, UR14, 0x2 ;  /* 0x0000000e102c7c11 */ /* 0x000fc6000f8a10ff */
[-C--:B------:R-:W-:Y:S01]  /*6e10*/  FMUL.FTZ R17, R17, R96.reuse ;  /* 0x0000006011117220 */ /* 0x080fe20000410000 */
[----:B------:R-:W-:Y:S01]  /*6e20*/  LEA.HI.X R45, R16, UR15, R3, 0x2, P5 ;  /* 0x0000000f102d7c11 */ /* 0x000fe2000a8f1403 */
[----:B------:R-:W-:-:S05]  /*6e30*/  FMUL.FTZ R16, R5, R96 ;  /* 0x0000006005107220 */ /* 0x000fca0000410000 */
[----:B------:R1:W-:Y:S03]  /*6e40*/  STG.E.64 desc[UR8][R44.64], R16 ;  /* 0x000000102c007986 */ /* 0x0003e6000c101b08 */
.L_x_1519:
[----:B------:R-:W-:Y:S05]  /*6e50*/  BSYNC B0 ;  /* 0x0000000000007941 */ /* 0x000fea0003800000 */
.L_x_1518:
[----:B------:R-:W-:Y:S05]  /*6e60*/  @!P6 BRA `(.L_x_1520) ;  /* 0x000000000048e947 */ /* 0x000fea0003800000 */
        /* <DEDUP_REMOVED lines=18> */
.L_x_1520:
[----:B------:R-:W-:Y:S04]  /*6f90*/  BSSY B0, `(.L_x_1521) ;  /* 0x0000013000007945 */ /* 0x000fe80003800000 */
[----:B------:R-:W-:Y:S05]  /*6fa0*/  @!P4 BRA `(.L_x_1522) ;  /* 0x000000000044c947 */ /* 0x000fea0003800000 */
[----:B------:R-:W-:Y:S01]  /*6fb0*/  ULDC.64 UR14, c[0x0][0x288] ;  /* 0x0000a200000e7ab9 */ /* 0x000fe20000000a00 */
[----:B01----:R-:W-:Y:S01]  /*6fc0*/  MOV R16, R122 ;  /* 0x0000007a00107202 */ /* 0x003fe20000000f00 */
        /* <DEDUP_REMOVED lines=15> */
.L_x_1522:
[----:B------:R-:W-:Y:S05]  /*70c0*/  BSYNC B0 ;  /* 0x0000000000007941 */ /* 0x000fea0003800000 */
.L_x_1521:
        /* <DEDUP_REMOVED lines=19> */
.L_x_1523:
[----:B------:R-:W-:Y:S01]  /*7200*/  LOP3.LUT P5, RZ, R89, 0x100, RZ, 0xc0, !PT ;  /* 0x0000010059ff7812 */ /* 0x000fe200078ac0ff */
[----:B------:R-:W-:-:S12]  /*7210*/  BSSY B0, `(.L_x_1524) ;  /* 0x0000015000007945 */ /* 0x000fd80003800000 */
[----:B------:R-:W-:Y:S05]  /*7220*/  @!P5 BRA `(.L_x_1525) ;  /* 0x00000000004cd947 */ /* 0x000fea0003800000 */
[----:B------:R-:W-:Y:S01]  /*7230*/  IADD3 R3, R86, 0x60, RZ ;  /* 0x0000006056037810 */ /* 0x000fe20007ffe0ff */
[----:B------:R-:W-:Y:S01]  /*7240*/  ULDC.64 UR14, c[0x0][0x288] ;  /* 0x0000a200000e7ab9 */ /* 0x000fe20000000a00 */
[----:B012---:R-:W-:Y:S01]  /*7250*/  MOV R16, R122 ;  /* 0x0000007a00107202 */ /* 0x007fe20000000f00 */
[-C--:B------:R-:W-:Y:S01]  /*7260*/  FFMA.FTZ R99, R99, R50.reuse, R51 ;  /* 0x0000003263637223 */ /* 0x080fe20000010033 */
        /* <DEDUP_REMOVED lines=10> */
[----:B------:R-:W-:-:S03]  /*7310*/  FFMA.FTZ R17, R41, R23, -R100 ;  /* 0x0000001729117223 */ /* 0x000fc60000010864 */
[----:B------:R-:W-:Y:S01]  /*7320*/  LEA.HI.X R19, R16, UR15, R3, 0x2, P5 ;  /* 0x0000000f10137c11 */ /* 0x000fe2000a8f1403 */
[-C--:B------:R-:W-:Y:S01]  /*7330*/  FMUL.FTZ R16, R99, R96.reuse ;  /* 0x0000006063107220 */ /* 0x080fe20000410000 */
[----:B------:R-:W-:-:S05]  /*7340*/  FMUL.FTZ R17, R17, R96 ;  /* 0x0000006011117220 */ /* 0x000fca0000410000 */
[----:B------:R3:W-:Y:S02]  /*7350*/  STG.E.64 desc[UR8][R18.64], R16 ;  /* 0x0000001012007986 */ /* 0x0007e4000c101b08 */
.L_x_1525:
[----:B------:R-:W-:Y:S05]  /*7360*/  BSYNC B0 ;  /* 0x0000000000007941 */ /* 0x000fea0003800000 */
.L_x_1524:
[----:B------:R-:W-:-:S13]  /*7370*/  ISETP.NE.AND P5, PT, RZ, UR10, PT ;  /* 0x0000000aff007c0c */ /* 0x000fda000bfa5270 */
[----:B------:R-:W-:Y:S05]  /*7380*/  @!P5 BRA `(.L_x_1526) ;  /* 0x000000000048d947 */ /* 0x000fea0003800000 */
[----:B------:R-:W-:Y:S01]  /*7390*/  FFMA.FTZ R3, R102, R41, R43 ;  /* 0x0000002966037223 */ /* 0x000fe2000001002b */
[----:B------:R-:W-:-:S03]  /*73a0*/  FFMA.FTZ R0, R101, R40, R42 ;  /* 0x0000002865007223 */ /* 0x000fc6000001002a */
[----:B0123--:R-:W-:Y:S01]  /*73b0*/  FMUL.FTZ R16, R3, -1.4426950216293334961 ;  /* 0xbfb8aa3b03107820 */ /* 0x00ffe20000410000 */
        /* <DEDUP_REMOVED lines=15> */
.L_x_1526:
[----:B------:R-:W-:Y:S01]  /*74b0*/  LOP3.LUT P5, RZ, R89, 0x80, RZ, 0xc0, !PT ;  /* 0x0000008059ff7812 */ /* 0x000fe200078ac0ff */
[----:B------:R-:W-:-:S12]  /*74c0*/  BSSY B0, `(.L_x_1527) ;  /* 0x0000015000007945 */ /* 0x000fd80003800000 */
[----:B------:R-:W-:Y:S05]  /*74d0*/  @!P5 BRA `(.L_x_1528) ;  /* 0x00000000004cd947 */ /* 0x000fea0003800000 */
[----:B------:R-:W-:Y:S01]  /*74e0*/  IADD3 R3, R86, 0x80, RZ ;  /* 0x0000008056037810 */ /* 0x000fe20007ffe0ff */
[----:B------:R-:W-:Y:S01]  /*74f0*/  ULDC.64 UR14, c[0x0][0x288] ;  /* 0x0000a200000e7ab9 */ /* 0x000fe20000000a00 */
[----:B0123--:R-:W-:Y:S01]  /*7500*/  MOV R16, R122 ;  /* 0x0000007a00107202 */ /* 0x00ffe20000000f00 */
        /* <DEDUP_REMOVED lines=16> */
.L_x_1528:
[----:B------:R-:W-:Y:S05]  /*7610*/  BSYNC B0 ;  /* 0x0000000000007941 */ /* 0x000fea0003800000 */
.L_x_1527:
[----:B------:R-:W-:-:S13]  /*7620*/  ISETP.NE.AND P5, PT, RZ, UR10, PT ;  /* 0x0000000aff007c0c */ /* 0x000fda000bfa5270 */
[----:B------:R-:W-:Y:S05]  /*7630*/  @!P5 BRA `(.L_x_1529) ;  /* 0x000000000048d947 */ /* 0x000fea0003800000 */
        /* <DEDUP_REMOVED lines=18> */
.L_x_1529:
[----:B------:R-:W-:Y:S01]  /*7760*/  LOP3.LUT P5, RZ, R89, 0x40, RZ, 0xc0, !PT ;  /* 0x0000004059ff7812 */ /* 0x000fe200078ac0ff */
[----:B------:R-:W-:-:S12]  /*7770*/  BSSY B0, `(.L_x_1530) ;  /* 0x0000015000007945 */ /* 0x000fd80003800000 */
[----:B------:R-:W-:Y:S05]  /*7780*/  @!P5 BRA `(.L_x_1531) ;  /* 0x00000000004cd947 */ /* 0x000fea0003800000 */
[----:B------:R-:W-:Y:S01]  /*7790*/  IADD3 R3, R86, 0xa0, RZ ;  /* 0x000000a056037810 */ /* 0x000fe20007ffe0ff */
[----:B------:R-:W-:Y:S01]  /*77a0*/  ULDC.64 UR14, c[0x0][0x288] ;  /* 0x0000a200000e7ab9 */ /* 0x000fe20000000a00 */
[----:B01234-:R-:W-:Y:S01]  /*77b0*/  MOV R16, R122 ;  /* 0x0000007a00107202 */ /* 0x01ffe20000000f00 */
        /* <DEDUP_REMOVED lines=16> */
.L_x_1531:
[----:B------:R-:W-:Y:S05]  /*78c0*/  BSYNC B0 ;  /* 0x0000000000007941 */ /* 0x000fea0003800000 */
.L_x_1530:
        /* <DEDUP_REMOVED lines=20> */
.L_x_1532:
        /* <DEDUP_REMOVED lines=22> */
.L_x_1534:
[----:B------:R-:W-:Y:S05]  /*7b70*/  BSYNC B0 ;  /* 0x0000000000007941 */ /* 0x000fea0003800000 */
.L_x_1533:
        /* <DEDUP_REMOVED lines=20> */
.L_x_1535:
        /* <DEDUP_REMOVED lines=22> */
.L_x_1537:
[----:B------:R-:W-:Y:S05]  /*7e20*/  BSYNC B0 ;  /* 0x0000000000007941 */ /* 0x000fea0003800000 */
.L_x_1536:
        /* <DEDUP_REMOVED lines=20> */
.L_x_1538:
[----:B------:R-:W-:Y:S01]  /*7f70*/  LOP3.LUT P5, RZ, R89, 0x8, RZ, 0xc0, !PT ;  /* 0x0000000859ff7812 */ /* 0x000fe200078ac0ff */
[----:B------:R-:W-:-:S12]  /*7f80*/  BSSY B0, `(.L_x_1539) ;  /* 0x0000015000007945 */ /* 0x000fd80003800000 */
[----:B------:R-:W-:Y:S05]  /*7f90*/  @!P5 BRA `(.L_x_1540) ;  /* 0x00000000004cd947 */ /* 0x000fea0003800000 */
[----:B------:R-:W-:Y:S01]  /*7fa0*/  IADD3 R3, R86, 0x100, RZ ;  /* 0x0000010056037810 */ /* 0x000fe20007ffe0ff */
[----:B------:R-:W-:Y:S01]  /*7fb0*/  ULDC.64 UR14, c[0x0][0x288] ;  /* 0x0000a200000e7ab9 */ /* 0x000fe20000000a00 */
[----:B0-234-:R-:W-:Y:S01]  /*7fc0*/  MOV R18, R122 ;  /* 0x0000007a00127202 */ /* 0x01dfe20000000f00 */
        /* <DEDUP_REMOVED lines=9> */
[----:B-1----:R-:W-:Y:S02]  /*8060*/  LEA R16, P5, R18, UR14, 0x2 ;  /* 0x0000000e12107c11 */ /* 0x002fe4000f8a10ff */
[----:B------:R-:W-:Y:S01]  /*8070*/  IADD3 R3, R19, R3, RZ ;  /* 0x0000000313037210 */ /* 0x000fe20007ffe0ff */
[----:B------:R-:W-:-:S03]  /*8080*/  FFMA.FTZ R19, R41, R31, -R112 ;  /* 0x0000001f29137223 */ /* 0x000fc60000010870 */
[----:B------:R-:W-:Y:S01]  /*8090*/  LEA.HI.X R17, R18, UR15, R3, 0x2, P5 ;  /* 0x0000000f12117c11 */ /* 0x000fe2000a8f1403 */
[-C--:B------:R-:W-:Y:S01]  /*80a0*/  FMUL.FTZ R18, R111, R96.reuse ;  /* 0x000000606f127220 */ /* 0x080fe20000410000 */
[----:B------:R-:W-:-:S05]  /*80b0*/  FMUL.FTZ R19, R19, R96 ;  /* 0x0000006013137220 */ /* 0x000fca0000410000 */
[----:B------:R0:W-:Y:S02]  /*80c0*/  STG.E.64 desc[UR8][R16.64], R18 ;  /* 0x0000001210007986 */ /* 0x0001e4000c101b08 */
.L_x_1540:
[----:B------:R-:W-:Y:S05]  /*80d0*/  BSYNC B0 ;  /* 0x0000000000007941 */ /* 0x000fea0003800000 */
.L_x_1539:
        /* <DEDUP_REMOVED lines=20> */
.L_x_1541:
[----:B------:R-:W-:Y:S04]  /*8220*/  BSSY B0, `(.L_x_1542) ;  /* 0x0000015000007945 */ /* 0x000fe80003800000 */
        /* <DEDUP_REMOVED lines=20> */
.L_x_1543:
[----:B------:R-:W-:Y:S05]  /*8370*/  BSYNC B0 ;  /* 0x0000000000007941 */ /* 0x000fea0003800000 */
.L_x_1542:
        /* <DEDUP_REMOVED lines=19> */
.L_x_1544:
        /* <DEDUP_REMOVED lines=21> */
.L_x_1546:
[----:B------:R-:W-:Y:S05]  /*8600*/  BSYNC B0 ;  /* 0x0000000000007941 */ /* 0x000fea0003800000 */
.L_x_1545:
        /* <DEDUP_REMOVED lines=19> */
.L_x_1547:
        /* <DEDUP_REMOVED lines=21> */
.L_x_1549:
[----:B------:R-:W-:Y:S05]  /*8890*/  BSYNC B0 ;  /* 0x0000000000007941 */ /* 0x000fea0003800000 */
.L_x_1548:
        /* <DEDUP_REMOVED lines=19> */
.L_x_1550:
[----:B------:R-:W-:Y:S01]  /*89d0*/  ISETP.GE.U32.AND P5, PT, R49, UR12, PT ;  /* 0x0000000c31007c0c */ /* 0x000fe2000bfa6070 */
[----:B------:R-:W-:Y:S01]  /*89e0*/  BSSY B0, `(.L_x_1551) ;  /* 0x0000019000007945 */ /* 0x000fe20003800000 */
[----:B------:R-:W-:Y:S02]  /*89f0*/  IADD3 R20, R48, 0x1a0, RZ ;  /* 0x000001a030147810 */ /* 0x000fe40007ffe0ff */
[----:B------:R-:W-:Y:S02]  /*8a00*/  ISETP.GE.AND.EX P5, PT, R52, UR13, PT, P5 ;  /* 0x0000000d34007c0c */ /* 0x000fe4000bfa6350 */
[----:B------:R-:W-:Y:S02]  /*8a10*/  SHF.R.S32.HI R21, RZ, 0x1f, R20 ;  /* 0x0000001fff157819 */ /* 0x000fe40000011414 */
[----:B------:R-:W-:-:S13]  /*8a20*/  ISETP.LT.U32.AND P5, PT, R87, 0x1c0, !P5 ;  /* 0x000001c05700780c */ /* 0x000fda0006fa1070 */
        /* <DEDUP_REMOVED lines=10> */
[----:B------:R-:W-:Y:S01]  /*8ad0*/  FFMA.FTZ R9, R41, R9, -R104 ;  /* 0x0000000929097223 */ /* 0x000fe20000010868 */
[----:B------:R-:W-:-:S04]  /*8ae0*/  IMAD.WIDE.U32 R18, R3, UR14, R16 ;  /* 0x0000000e03127c25 */ /* 0x000fc8000f8e0010 */
[-C--:B------:R-:W-:Y:S01]  /*8af0*/  FMUL.FTZ R8, R103, R96.reuse ;  /* 0x0000006067087220 */ /* 0x080fe20000410000 */
[----:B------:R-:W-:Y:S01]  /*8b00*/  FMUL.FTZ R9, R9, R96 ;  /* 0x0000006009097220 */ /* 0x000fe20000410000 */
[----:B------:R-:W-:Y:S01]  /*8b10*/  IMAD R3, R3, UR15, R0 ;  /* 0x0000000f03037c24 */ /* 0x000fe2000f8e0200 */
[----:B------:R-:W-:Y:S02]  /*8b20*/  ULDC.64 UR14, c[0x0][0x210] ;  /* 0x00008400000e7ab9 */ /* 0x000fe40000000a00 */
[----:B------:R-:W-:Y:S02]  /*8b30*/  LEA R16, P5, R18, UR14, 0x2 ;  /* 0x0000000e12107c11 */ /* 0x000fe4000f8a10ff */
[----:B------:R-:W-:-:S04]  /*8b40*/  IADD3 R3, R19, R3, RZ ;  /* 0x0000000313037210 */ /* 0x000fc80007ffe0ff */
[----:B------:R-:W-:-:S05]  /*8b50*/  LEA.HI.X R17, R18, UR15, R3, 0x2, P5 ;  /* 0x0000000f12117c11 */ /* 0x000fca000a8f1403 */
[----:B------:R0:W-:Y:S02]  /*8b60*/  STG.E.64 desc[UR8][R16.64], R8 ;  /* 0x0000000810007986 */ /* 0x0001e4000c101b08 */
.L_x_1552:
[----:B------:R-:W-:Y:S05]  /*8b70*/  BSYNC B0 ;  /* 0x0000000000007941 */ /* 0x000fea0003800000 */
.L_x_1551:
[----:B------:R-:W-:Y:S05]  /*8b80*/  @!P6 BRA `(.L_x_1553) ;  /* 0x000000000048e947 */ /* 0x000fea0003800000 */
[----:B------:R-:W-:Y:S01]  /*8b90*/  FFMA.FTZ R3, R94, R41, R43 ;  /* 0x000000295e037223 */ /* 0x000fe2000001002b */
[----:B------:R-:W-:-:S03]  /*8ba0*/  FFMA.FTZ R0, R95, R40, R42 ;  /* 0x000000285f007223 */ /* 0x000fc6000001002a */
[----:B0-----:R-:W-:Y:S01]  /*8bb0*/  FMUL.FTZ R8, R3, -1.4426950216293334961 ;  /* 0xbfb8aa3b03087820 */ /* 0x001fe20000410000 */
        /* <DEDUP_REMOVED lines=15> */
.L_x_1553:
[----:B------:R-:W-:Y:S01]  /*8cb0*/  ISETP.GE.U32.AND P5, PT, R20, UR12, PT ;  /* 0x0000000c14007c0c */ /* 0x000fe2000bfa6070 */
[----:B------:R-:W-:Y:S01]  /*8cc0*/  BSSY B0, `(.L_x_1554) ;  /* 0x0000019000007945 */ /* 0x000fe20003800000 */
[----:B0-234-:R-:W-:Y:S02]  /*8cd0*/  IADD3 R18, R48, 0x1c0, RZ ;  /* 0x000001c030127810 */ /* 0x01dfe40007ffe0ff */
[----:B------:R-:W-:Y:S02]  /*8ce0*/  ISETP.GE.AND.EX P5, PT, R21, UR13, PT, P5 ;  /* 0x0000000d15007c0c */ /* 0x000fe4000bfa6350 */
[----:B------:R-:W-:Y:S02]  /*8cf0*/  SHF.R.S32.HI R19, RZ, 0x1f, R18 ;  /* 0x0000001fff137819 */ /* 0x000fe40000011412 */
[----:B------:R-:W-:-:S13]  /*8d00*/  ISETP.LT.U32.AND P5, PT, R87, 0x1c0, !P5 ;  /* 0x000001c05700780c */ /* 0x000fda0006fa1070 */
[----:B------:R-:W-:Y:S05]  /*8d10*/  @!P5 BRA `(.L_x_1555) ;  /* 0x00000000004cd947 */ /* 0x000fea0003800000 */
[----:B------:R-:W-:Y:S01]  /*8d20*/  IADD3 R3, R86, 0x1a0, RZ ;  /* 0x000001a056037810 */ /* 0x000fe20007ffe0ff */
[----:B------:R-:W-:Y:S01]  /*8d30*/  ULDC.64 UR14, c[0x0][0x288] ;  /* 0x0000a200000e7ab9 */ /* 0x000fe20000000a00 */
[----:B------:R-:W-:Y:S01]  /*8d40*/  MOV R8, R122 ;  /* 0x0000007a00087202 */ /* 0x000fe20000000f00 */
[-C--:B------:R-:W-:Y:S01]  /*8d50*/  FFMA.FTZ R95, R95, R50.reuse, R51 ;  /* 0x000000325f5f7223 */ /* 0x080fe20000010033 */
[----:B------:R-:W-:Y:S01]  /*8d60*/  SHF.R.S32.HI R0, RZ, 0x1f, R3 ;  /* 0x0000001fff007819 */ /* 0x000fe20000011403 */
[----:B------:R-:W-:Y:S01]  /*8d70*/  FFMA.FTZ R94, R94, R50, R51 ;  /* 0x000000325e5e7223 */ /* 0x000fe20000010033 */
[----:B------:R-:W-:Y:S01]  /*8d80*/  MOV R9, R125 ;  /* 0x0000007d00097202 */ /* 0x000fe20000000f00 */
[----:B------:R-:W-:Y:S02]  /*8d90*/  FFMA.FTZ R95, R40, R10, -R95 ;  /* 0x0000000a285f7223 */ /* 0x000fe4000001085f */
[----:B------:R-:W-:Y:S02]  /*8da0*/  IMAD R0, R0, UR14, RZ ;  /* 0x0000000e00007c24 */ /* 0x000fe4000f8e02ff */
[----:B------:R-:W-:Y:S01]  /*8db0*/  FFMA.FTZ R11, R41, R11, -R94 ;  /* 0x0000000b290b7223 */ /* 0x000fe2000001085e */
[----:B-1----:R-:W-:-:S04]  /*8dc0*/  IMAD.WIDE.U32 R16, R3, UR14, R8 ;  /* 0x0000000e03107c25 */ /* 0x002fc8000f8e0008 */
        /* <DEDUP_REMOVED lines=8> */
.L_x_1555:
[----:B------:R-:W-:Y:S05]  /*8e50*/  BSYNC B0 ;  /* 0x0000000000007941 */ /* 0x000fea0003800000 */
.L_x_1554:
[----:B------:R-:W-:Y:S05]  /*8e60*/  @!P6 BRA `(.L_x_1556) ;  /* 0x000000000048e947 */ /* 0x000fea0003800000 */
[----:B------:R-:W-:Y:S01]  /*8e70*/  FFMA.FTZ R3, R92, R41, R43 ;  /* 0x000000295c037223 */ /* 0x000fe2000001002b */
[----:B------:R-:W-:-:S03]  /*8e80*/  FFMA.FTZ R0, R93, R40, R42 ;  /* 0x000000285d007223 */ /* 0x000fc6000001002a */
[----:B0-----:R-:W-:Y:S01]  /*8e90*/  FMUL.FTZ R8, R3, -1.4426950216293334961 ;  /* 0xbfb8aa3b03087820 */ /* 0x001fe20000410000 */
[----:B------:R-:W-:-:S05]  /*8ea0*/  FMUL.FTZ R5, R0, -1.4426950216293334961 ;  /* 0xbfb8aa3b00057820 */ /* 0x000fca0000410000 */
[----:B------:R-:W0:Y:S08]  /*8eb0*/  MUFU.EX2 R8, R8 ;  /* 0x0000000800087308 */ /* 0x000e300000000800 */
[----:B------:R-:W2:Y:S01]  /*8ec0*/  MUFU.EX2 R5, R5 ;  /* 0x0000000500057308 */ /* 0x000ea20000000800 */
[----:B0-----:R-:W-:-:S07]  /*8ed0*/  FADD.FTZ R10, R8, 1 ;  /* 0x3f800000080a7421 */ /* 0x001fce0000010000 */
[----:B------:R-:W1:Y:S01]  /*8ee0*/  MUFU.RCP R10, R10 ;  /* 0x0000000a000a7308 */ /* 0x000e620000001000 */
[----:B--2---:R-:W-:-:S07]  /*8ef0*/  FADD.FTZ R6, R5, 1 ;  /* 0x3f80000005067421 */ /* 0x004fce0000010000 */
        /* <DEDUP_REMOVED lines=9> */
.L_x_1556:
[----:B------:R-:W-:Y:S01]  /*8f90*/  ISETP.GE.U32.AND P5, PT, R18, UR12, PT ;  /* 0x0000000c12007c0c */ /* 0x000fe2000bfa6070 */
[----:B------:R-:W-:Y:S01]  /*8fa0*/  BSSY B0, `(.L_x_1557) ;  /* 0x0000019000007945 */ /* 0x000fe20003800000 */
[----:B------:R-:W-:Y:S02]  /*8fb0*/  IADD3 R48, R48, 0x1e0, RZ ;  /* 0x000001e030307810 */ /* 0x000fe40007ffe0ff */
[----:B------:R-:W-:Y:S02]  /*8fc0*/  ISETP.GE.AND.EX P5, PT, R19, UR13, PT, P5 ;  /* 0x0000000d13007c0c */ /* 0x000fe4000bfa6350 */
[----:B-1----:R-:W-:Y:S02]  /*8fd0*/  SHF.R.S32.HI R16, RZ, 0x1f, R48 ;  /* 0x0000001fff107819 */ /* 0x002fe40000011430 */
[----:B------:R-:W-:-:S13]  /*8fe0*/  ISETP.LT.U32.AND P5, PT, R87, 0x1c0, !P5 ;  /* 0x000001c05700780c */ /* 0x000fda0006fa1070 */
[----:B------:R-:W-:Y:S05]  /*8ff0*/  @!P5 BRA `(.L_x_1558) ;  /* 0x00000000004cd947 */ /* 0x000fea0003800000 */
[----:B------:R-:W-:Y:S01]  /*9000*/  IADD3 R3, R86, 0x1c0, RZ ;  /* 0x000001c056037810 */ /* 0x000fe20007ffe0ff */
[----:B------:R-:W-:Y:S01]  /*9010*/  ULDC.64 UR14, c[0x0][0x288] ;  /* 0x0000a200000e7ab9 */ /* 0x000fe20000000a00 */
[----:B0-----:R-:W-:Y:S01]  /*9020*/  MOV R8, R122 ;  /* 0x0000007a00087202 */ /* 0x001fe20000000f00 */
        /* <DEDUP_REMOVED lines=16> */
.L_x_1558:
[----:B------:R-:W-:Y:S05]  /*9130*/  BSYNC B0 ;  /* 0x0000000000007941 */ /* 0x000fea0003800000 */
.L_x_1557:
[----:B------:R-:W-:Y:S05]  /*9140*/  @!P6 BRA `(.L_x_1559) ;  /* 0x000000000048e947 */ /* 0x000fea0003800000 */
[----:B------:R-:W-:Y:S01]  /*9150*/  FFMA.FTZ R42, R91, R40, R42 ;  /* 0x000000285b2a7223 */ /* 0x000fe2000001002a */
[----:B------:R-:W-:-:S03]  /*9160*/  FFMA.FTZ R43, R90, R41, R43 ;  /* 0x000000295a2b7223 */ /* 0x000fc6000001002b */
[----:B------:R-:W-:Y:S01]  /*9170*/  FMUL.FTZ R0, R42, -1.4426950216293334961 ;  /* 0xbfb8aa3b2a007820 */ /* 0x000fe20000410000 */
[----:B------:R-:W-:-:S05]  /*9180*/  FMUL.FTZ R5, R43, -1.4426950216293334961 ;  /* 0xbfb8aa3b2b057820 */ /* 0x000fca0000410000 */
[----:B------:R-:W2:Y:S08]  /*9190*/  MUFU.EX2 R0, R0 ;  /* 0x0000000000007308 */ /* 0x000eb00000000800 */
[----:B------:R-:W3:Y:S01]  /*91a0*/  MUFU.EX2 R5, R5 ;  /* 0x0000000500057308 */ /* 0x000ee20000000800 */
[----:B--2---:R-:W-:-:S07]  /*91b0*/  FADD.FTZ R3, R0, 1 ;  /* 0x3f80000000037421 */ /* 0x004fce0000010000 */
[----:B------:R-:W0:Y:S01]  /*91c0*/  MUFU.RCP R3, R3 ;  /* 0x0000000300037308 */ /* 0x000e220000001000 */
[----:B---3--:R-:W-:-:S07]  /*91d0*/  FADD.FTZ R6, R5, 1 ;  /* 0x3f80000005067421 */ /* 0x008fce0000010000 */
[----:B------:R-:W2:Y:S01]  /*91e0*/  MUFU.RCP R6, R6 ;  /* 0x0000000600067308 */ /* 0x000ea20000001000 */
[----:B01----:R-:W-:Y:S01]  /*91f0*/  FADD.FTZ R9, -R3, 1 ;  /* 0x3f80000003097421 */ /* 0x003fe20000010100 */
[----:B------:R-:W-:-:S03]  /*9200*/  FMUL.FTZ R14, R14, R3 ;  /* 0x000000030e0e7220 */ /* 0x000fc60000410000 */
[----:B------:R-:W-:Y:S01]  /*9210*/  FFMA.FTZ R9, R42, R9, 1 ;  /* 0x3f8000002a097423 */ /* 0x000fe20000010009 */
[----:B--2---:R-:W-:Y:S01]  /*9220*/  FADD.FTZ R8, -R6, 1 ;  /* 0x3f80000006087421 */ /* 0x004fe20000010100 */
[----:B------:R-:W-:Y:S02]  /*9230*/  FMUL.FTZ R15, R15, R6 ;  /* 0x000000060f0f7220 */ /* 0x000fe40000410000 */
[----:B------:R-:W-:Y:S01]  /*9240*/  FMUL.FTZ R14, R14, R9 ;  /* 0x000000090e0e7220 */ /* 0x000fe20000410000 */
[----:B------:R-:W-:-:S04]  /*9250*/  FFMA.FTZ R8, R43, R8, 1 ;  /* 0x3f8000002b087423 */ /* 0x000fc80000010008 */
[----:B------:R-:W-:-:S07]  /*9260*/  FMUL.FTZ R15, R15, R8 ;  /* 0x000000080f0f7220 */ /* 0x000fce0000410000 */
.L_x_1559:
[----:B------:R-:W-:Y:S01]  /*9270*/  ISETP.GE.U32.AND P5, PT, R48, UR12, PT ;  /* 0x0000000c30007c0c */ /* 0x000fe2000bfa6070 */
[----:B------:R-:W-:Y:S03]  /*9280*/  BSSY B0, `(.L_x_1560) ;  /* 0x0000014000007945 */ /* 0x000fe60003800000 */
[----:B------:R-:W-:-:S04]  /*9290*/  ISETP.GE.AND.EX P5, PT, R16, UR13, PT, P5 ;  /* 0x0000000d10007c0c */ /* 0x000fc8000bfa6350 */
[----:B------:R-:W-:-:S13]  /*92a0*/  ISETP.LT.U32.AND P5, PT, R87, 0x1c0, !P5 ;  /* 0x000001c05700780c */ /* 0x000fda0006fa1070 */
[----:B------:R-:W-:Y:S05]  /*92b0*/  @!P5 BRA `(.L_x_1561) ;  /* 0x000000000040d947 */ /* 0x000fea0003800000 */
        /* <DEDUP_REMOVED lines=10> */
[-C--:B------:R-:W-:Y:S01]  /*9360*/  FMUL.FTZ R14, R91, R96.reuse ;  /* 0x000000605b0e7220 */ /* 0x080fe20000410000 */
[----:B01----:R-:W-:Y:S01]  /*9370*/  LEA R8, P5, R122, UR12, 0x2 ;  /* 0x0000000c7a087c11 */ /* 0x003fe2000f8a10ff */
[----:B------:R-:W-:Y:S01]  /*9380*/  FMUL.FTZ R15, R15, R96 ;  /* 0x000000600f0f7220 */ /* 0x000fe20000410000 */
[----:B------:R-:W-:-:S04]  /*9390*/  IADD3 R3, R123, R3, RZ ;  /* 0x000000037b037210 */ /* 0x000fc80007ffe0ff */
[----:B------:R-:W-:-:S05]  /*93a0*/  LEA.HI.X R9, R122, UR13, R3, 0x2, P5 ;  /* 0x0000000d7a097c11 */ /* 0x000fca000a8f1403 */
[----:B------:R2:W-:Y:S02]  /*93b0*/  STG.E.64 desc[UR8][R8.64], R14 ;  /* 0x0000000e08007986 */ /* 0x0005e4000c101b08 */
.L_x_1561:
[----:B------:R-:W-:Y:S05]  /*93c0*/  BSYNC B0 ;  /* 0x0000000000007941 */ /* 0x000fea0003800000 */
.L_x_1560:
[----:B------:R-:W-:Y:S02]  /*93d0*/  IADD3 R81, R74, R81, RZ ;  /* 0x000000514a517210 */ /* 0x000fe40007ffe0ff */
[----:B------:R-:W-:Y:S02]  /*93e0*/  IADD3 R76, R76, 0x1, RZ ;  /* 0x000000014c4c7810 */ /* 0x000fe40007ffe0ff */
[----:B------:R-:W-:-:S13]  /*93f0*/  ISETP.GE.AND P5, PT, R81, UR4, PT ;  /* 0x0000000451007c0c */ /* 0x000fda000bfa6270 */
[----:B------:R-:W-:Y:S05]  /*9400*/  @!P5 BRA `(.L_x_1562) ;  /* 0xffffff7000bcd947 */ /* 0x000fea000383ffff */
.L_x_1479:
[----:B------:R-:W3:Y:S01]  /*9410*/  LDC R6, c[0x0][0xc] ;  /* 0x00000300ff067b82 */ /* 0x000ee20000000800 */
[----:B------:R-:W-:Y:S01]  /*9420*/  ISETP.NE.AND P2, PT, R87, RZ, PT ;  /* 0x000000ff5700720c */ /* 0x000fe20003f45270 */
[----:B------:R-:W-:Y:S06]  /*9430*/  BSSY B0, `(.L_x_1563) ;  /* 0x0000015000007945 */ /* 0x000fec0003800000 */
[----:B------:R-:W4:Y:S08]  /*9440*/  LDC R7, c[0x0][0x10] ;  /* 0x00000400ff077b82 */ /* 0x000f300000000800 */
[----:B------:R-:W5:Y:S01]  /*9450*/  LDC.64 R2, c[0x0][0x258] ;  /* 0x00009600ff027b82 */ /* 0x000f620000000a00 */
[----:B---3--:R-:W-:-:S02]  /*9460*/  IADD3 R0, R6, -0x1, RZ ;  /* 0xffffffff06007810 */ /* 0x008fc40007ffe0ff */
[----:B------:R-:W-:Y:S02]  /*9470*/  ISETP.NE.AND P1, PT, R6, 0x1, PT ;  /* 0x000000010600780c */ /* 0x000fe40003f25270 */
[----:B------:R-:W-:Y:S02]  /*9480*/  ISETP.NE.AND P0, PT, R0, UR7, PT ;  /* 0x0000000700007c0c */ /* 0x000fe4000bf05270 */
[C---:B----4-:R-:W-:Y:S02]  /*9490*/  SHF.L.U32 R0, R7.reuse, 0x1, RZ ;  /* 0x0000000107007819 */ /* 0x050fe400000006ff */
[----:B------:R-:W-:Y:S02]  /*94a0*/  IADD3 R4, R7, -0x1, RZ ;  /* 0xffffffff07047810 */ /* 0x000fe40007ffe0ff */
[----:B------:R-:W-:Y:S02]  /*94b0*/  SEL R5, R0, RZ, P1 ;  /* 0x000000ff00057207 */ /* 0x000fe40000800000 */
[----:B------:R-:W-:-:S03]  /*94c0*/  ISETP.NE.OR P0, PT, R79, R4, P0 ;  /* 0x000000044f00720c */ /* 0x000fc60000705670 */
[----:B-----5:R-:W-:Y:S01]  /*94d0*/  IMAD.WIDE.U32 R2, R5, 0x4, R2 ;  /* 0x0000000405027825 */ /* 0x020fe200078e0002 */
[----:B------:R-:W-:Y:S09]  /*94e0*/  @P2 BRA `(.L_x_1564) ;  /* 0x0000000000242947 */ /* 0x000ff20003800000 */
[----:B------:R-:W3:Y:S01]  /*94f0*/  S2R R0, SR_LANEID ;  /* 0x0000000000007919 */ /* 0x000ee20000000000 */
[----:B------:R-:W-:Y:S02]  /*9500*/  VOTEU.ANY UR4, UPT, PT ;  /* 0x0000000000047886 */ /* 0x000fe400038e0100 */
[----:B------:R-:W-:Y:S02]  /*9510*/  UFLO.U32 UR5, UR4 ;  /* 0x00000004000572bd */ /* 0x000fe400080e0000 */
[----:B------:R-:W4:Y:S04]  /*9520*/  POPC R5, UR4 ;  /* 0x0000000400057d09 */ /* 0x000f280008000000 */
[----:B---3--:R-:W-:-:S13]  /*9530*/  ISETP.EQ.U32.AND P1, PT, R0, UR5, PT ;  /* 0x0000000500007c0c */ /* 0x008fda000bf22070 */
[----:B------:R-:W-:Y:S06]  /*9540*/  @P1 MEMBAR.ALL.GPU ;  /* 0x0000000000001992 */ /* 0x000fec000000a000 */
[----:B------:R-:W-:-:S00]  /*9550*/  @P1 ERRBAR ;  /* 0x00000000000019ab */ /* 0x000fc00000000000 */
[----:B------:R-:W-:Y:S06]  /*9560*/  @P1 CGAERRBAR ;  /* 0x00000000000015ab */ /* 0x000fec0000000000 */
[----:B----4-:R3:W-:Y:S02]  /*9570*/  @P1 REDG.E.ADD.S32.STRONG.GPU desc[UR8][R2.64], R5 ;  /* 0x000000050200198e */ /* 0x0107e4000c10e388 */
.L_x_1564:
[----:B------:R-:W-:Y:S05]  /*9580*/  BSYNC B0 ;  /* 0x0000000000007941 */ /* 0x000fea0003800000 */
.L_x_1563:
[----:B------:R-:W-:Y:S05]  /*9590*/  @P0 EXIT ;  /* 0x000000000000094d */ /* 0x000fea0003800000 */
[----:B------:R-:W-:Y:S05]  /*95a0*/  @P2 BRA `(.L_x_1565) ;  /* 0x0000000000202947 */ /* 0x000fea0003800000 */
[----:B------:R-:W-:-:S05]  /*95b0*/  IMAD R0, R6, R7, RZ ;  /* 0x0000000706007224 */ /* 0x000fca00078e02ff */
[----:B------:R-:W-:-:S13]  /*95c0*/  ISETP.NE.AND P0, PT, R0, -0x1, PT ;  /* 0xffffffff0000780c */ /* 0x000fda0003f05270 */
[----:B------:R-:W-:Y:S05]  /*95d0*/  @!P0 BRA `(.L_x_1565) ;  /* 0x0000000000148947 */ /* 0x000fea0003800000 */
.L_x_1566:
[----:B---3--:R-:W3:Y:S04]  /*95e0*/  LDG.E.STRONG.GPU R5, desc[UR8][R2.64] ;  /* 0x0000000802057981 */ /* 0x008ee8000c1ef900 */
[----:B---3--:R-:W-:Y:S01]  /*95f0*/  CCTL.IVALL ;  /* 0x00000000ff00798f */ /* 0x008fe20002000000 */
[----:B------:R-:W-:Y:S05]  /*9600*/  YIELD ;  /* 0x0000000000007946 */ /* 0x000fea0003800000 */
[----:B------:R-:W-:-:S13]  /*9610*/  ISETP.NE.AND P0, PT, R5, R0, PT ;  /* 0x000000000500720c */ /* 0x000fda0003f05270 */
[----:B------:R-:W-:Y:S05]  /*9620*/  @P0 BRA `(.L_x_1566) ;  /* 0xfffffffc00ec0947 */ /* 0x000fea000383ffff */
.L_x_1565:
[----:B------:R-:W-:Y:S05]  /*9630*/  WARPSYNC.ALL ;  /* 0x0000000000007948 */ /* 0x000fea0003800000 */
[----:B------:R-:W4:Y:S08]  /*9640*/  LDC.64 R22, c[0x0][0x288] ;  /* 0x0000a200ff167b82 */ /* 0x000f300000000a00 */
[----:B------:R-:W-:Y:S01]  /*9650*/  BAR.SYNC.DEFER_BLOCKING 0x0 ;  /* 0x0000000000007b1d */ /* 0x000fe20000010000 */
[----:B----4-:R-:W-:-:S04]  /*9660*/  LEA.HI R0, P0, R23, R22, RZ, 0x1 ;  /* 0x0000001617007211 */ /* 0x010fc800078108ff */
[----:B---3--:R-:W-:-:S04]  /*9670*/  IADD3.X R3, RZ, R23, RZ, P0, !PT ;  /* 0x00000017ff037210 */ /* 0x008fc800007fe4ff */
        /* <DEDUP_REMOVED lines=8> */
[----:B--2---:R-:W2:Y:S01]  /*9700*/  LDC.64 R14, c[0x0][0x218] ;  /* 0x00008600ff0e7b82 */ /* 0x004ea20000000a00 */
        /* <DEDUP_REMOVED lines=10> */
.L_x_1567:
[----:B------:R-:W-:-:S04]  /*97b0*/  LEA R6, P0, R87, UR4, 0x2 ;  /* 0x0000000457067c11 */ /* 0x000fc8000f8010ff */
[----:B------:R-:W-:Y:S02]  /*97c0*/  LEA.HI.X R7, R87, UR5, R0, 0x2, P0 ;  /* 0x0000000557077c11 */ /* 0x000fe400080f1400 */
[-C--:B01----:R-:W-:Y:S02]  /*97d0*/  LEA R8, P0, R24, R6.reuse, 0x2 ;  /* 0x0000000618087211 */ /* 0x083fe400078010ff */
[-C--:B------:R-:W-:Y:S01]  /*97e0*/  LEA R12, P1, R22, R6.reuse, 0x2 ;  /* 0x00000006160c7211 */ /* 0x080fe200078210ff */
[----:B----4-:R-:W4:Y:S01]  /*97f0*/  LDG.E R18, desc[UR8][R6.64] ;  /* 0x0000000806127981 */ /* 0x010f22000c1e1900 */
[----:B------:R-:W-:Y:S02]  /*9800*/  LEA R10, P2, R27, R6, 0x2 ;  /* 0x000000061b0a7211 */ /* 0x000fe400078410ff */
[----:B------:R-:W-:Y:S02]  /*9810*/  IADD3.X R9, R7, R31, RZ, P0, !PT ;  /* 0x0000001f07097210 */ /* 0x000fe400007fe4ff */
[----:B------:R-:W-:-:S02]  /*9820*/  IADD3.X R13, R23, R7, RZ, P1, !PT ;  /* 0x00000007170d7210 */ /* 0x000fc40000ffe4ff */
[----:B------:R-:W-:Y:S01]  /*9830*/  IADD3.X R11, R7, R29, RZ, P2, !PT ;  /* 0x0000001d070b7210 */ /* 0x000fe200017fe4ff */
[----:B------:R-:W4:Y:S04]  /*9840*/  LDG.E R19, desc[UR8][R8.64] ;  /* 0x0000000808137981 */ /* 0x000f28000c1e1900 */
[----:B------:R-:W5:Y:S04]  /*9850*/  LDG.E R20, desc[UR8][R12.64] ;  /* 0x000000080c147981 */ /* 0x000f68000c1e1900 */
[----:B------:R-:W5:Y:S01]  /*9860*/  LDG.E R21, desc[UR8][R10.64] ;  /* 0x000000080a157981 */ /* 0x000f62000c1e1900 */
[----:B------:R-:W-:-:S02]  /*9870*/  SHF.L.U32 R5, R87, 0x1, RZ ;  /* 0x0000000157057819 */ /* 0x000fc400000006ff */
[----:B------:R-:W-:-:S03]  /*9880*/  IADD3 R87, R87, 0x1c0, RZ ;  /* 0x000001c057577810 */ /* 0x000fc60007ffe0ff */
[----:B--2---:R-:W-:-:S04]  /*9890*/  IMAD.WIDE R2, R5, 0x4, R14 ;  /* 0x0000000405027825 */ /* 0x004fc800078e020e */
[----:B---3--:R-:W-:Y:S01]  /*98a0*/  IMAD.WIDE R4, R5, 0x4, R16 ;  /* 0x0000000405047825 */ /* 0x008fe200078e0210 */
[----:B------:R-:W-:Y:S02]  /*98b0*/  ISETP.GT.U32.AND P0, PT, R24, R87, PT ;  /* 0x000000571800720c */ /* 0x000fe40003f04070 */
[----:B------:R-:W-:-:S04]  /*98c0*/  SHF.R.S32.HI R0, RZ, 0x1f, R87 ;  /* 0x0000001fff007819 */ /* 0x000fc80000011457 */
[----:B------:R-:W-:Y:S01]  /*98d0*/  ISETP.GT.AND.EX P0, PT, R25, R0, PT, P0 ;  /* 0x000000001900720c */ /* 0x000fe20003f04300 */
[----:B----4-:R4:W-:Y:S04]  /*98e0*/  STG.E.64 desc[UR8][R2.64], R18 ;  /* 0x0000001202007986 */ /* 0x0109e8000c101b08 */
[----:B-----5:R4:W-:Y:S08]  /*98f0*/  STG.E.64 desc[UR8][R4.64], R20 ;  /* 0x0000001404007986 */ /* 0x0209f0000c101b08 */
[----:B------:R-:W-:Y:S05]  /*9900*/  @P0 BRA `(.L_x_1567) ;  /* 0xfffffffc00a80947 */ /* 0x000fea000383ffff */
[----:B------:R-:W-:Y:S05]  /*9910*/  EXIT ;  /* 0x000000000000794d */ /* 0x000fea0003800000 */
.L_x_1568:
        /* <DEDUP_REMOVED lines=14> */
.L_x_3278:


//--------------------- .text._Z35group_norm_nhwc_bwd_one_pass_kernelI11Fp32IOBf16WLi64ELi28ELi448EEv26Group_norm_nhwc_bwd_params --------------------------
	.section	.text._Z35group_norm_nhwc_bwd_one_pass_kernelI11Fp32IOBf16WLi64ELi28ELi448EEv26Group_norm_nhwc_bwd_params,"ax",@progbits
	.align	128
        .global         _Z35group_norm_nhwc_bwd_one_pass_kernelI11Fp32IOBf16WLi64ELi28ELi448EEv26Group_norm_nhwc_bwd_params
        .type           _Z35group_norm_nhwc_bwd_one_pass_kernelI11Fp32IOBf16WLi64ELi28ELi448EEv26Group_norm_nhwc_bwd_params,@function
        .size           _Z35group_norm_nhwc_bwd_one_pass_kernelI11Fp32IOBf16WLi64ELi28ELi448EEv26Group_norm_nhwc_bwd_params,(.L_x_3279 - _Z35group_norm_nhwc_bwd_one_pass_kernelI11Fp32IOBf16WLi64ELi28ELi448EEv26Group_norm_nhwc_bwd_params)
        .other          _Z35group_norm_nhwc_bwd_one_pass_kernelI11Fp32IOBf16WLi64ELi28ELi448EEv26Group_norm_nhwc_bwd_params,@"STO_CUDA_ENTRY STV_DEFAULT"
_Z35group_norm_nhwc_bwd_one_pass_kernelI11Fp32IOBf16WLi64ELi28ELi448EEv26Group_norm_nhwc_bwd_params:
.text._Z35group_norm_nhwc_bwd_one_pass_kernelI11Fp32IOBf16WLi64ELi28ELi448EEv26Group_norm_nhwc_bwd_params:
        /* <DEDUP_REMOVED lines=49> */
.L_x_1596:
[----:B0-----:R-:W0:Y:S01]  /*0310*/  LDC R8, c[0x0][0x2a0] ;  /* 0x0000a800ff087b82 */ /* 0x001e220000000800 */
[----:B-1----:R-:W-:Y:S01]  /*0320*/  IABS R7, UR7 ;  /* 0x0000000700077c13 */ /* 0x002fe20008000000 */
[----:B------:R-:W-:Y:S01]  /*0330*/  ULDC.64 UR8, c[0x0][0x248] ;  /* 0x0000920000087ab9 */ /* 0x000fe20000000a00 */
[----:B------:R-:W-:Y:S01]  /*0340*/  ISETP.LE.AND P2, PT, RZ, UR7, PT ;  /* 0x00000007ff007c0c */ /* 0x000fe2000bf43270 */
[----:B------:R-:W-:Y:S01]  /*0350*/  UIMAD.WIDE UR8, UR7, 0x8, UR8 ;  /* 0x00000008070878a5 */ /* 0x000fe2000f8e0208 */
[----:B------:R-:W-:Y:S01]  /*0360*/  SHF.R.S32.HI R34, RZ, 0x1f, R33 ;  /* 0x0000001fff227819 */ /* 0x000fe20000011421 */
[----:B------:R-:W-:Y:S02]  /*0370*/  ULDC.64 UR20, c[0x0][0x290] ;  /* 0x0000a40000147ab9 */ /* 0x000fe40000000a00 */
[----:B------:R-:W-:Y:S01]  /*0380*/  ISETP.GE.U32.AND P0, PT, R33, UR20, PT ;  /* 0x0000001421007c0c */ /* 0x000fe2000bf06070 */
[----:B------:R-:W1:Y:S03]  /*0390*/  @P1 LDC.64 R12, c[0x0][0x288] ;  /* 0x0000a200ff0c1b82 */ /* 0x000e660000000a00 */
[----:B------:R-:W-:-:S04]  /*03a0*/  ISETP.GE.AND.EX P0, PT, R34, UR21, PT, P0 ;  /* 0x0000001522007c0c */ /* 0x000fc8000bf06300 */
[----:B------:R-:W-:Y:S01]  /*03b0*/  ISETP.GT.U32.OR P0, PT, R0, 0x1bf, P0 ;  /* 0x000001bf0000780c */ /* 0x000fe20000704470 */
[----:B------:R-:W2:Y:S01]  /*03c0*/  @P1 LDC.64 R18, c[0x0][0x228] ;  /* 0x00008a00ff121b82 */ /* 0x000ea20000000a00 */
[----:B0-----:R-:W-:-:S04]  /*03d0*/  IABS R6, R8 ;  /* 0x0000000800067213 */ /* 0x001fc80000000000 */
[----:B------:R-:W0:Y:S07]  /*03e0*/  I2F.RP R4, R6 ;  /* 0x0000000600047306 */ /* 0x000e2e0000209400 */
[----:B------:R-:W3:Y:S08]  /*03f0*/  @!P0 LDC.64 R10, c[0x0][0x288] ;  /* 0x0000a200ff0a8b82 */ /* 0x000ef00000000a00 */
[----:B------:R-:W4:Y:S01]  /*0400*/  @!P0 LDC.64 R20, c[0x0][0x230] ;  /* 0x00008c00ff148b82 */ /* 0x000f220000000a00 */
[----:B0-----:R-:W0:Y:S07]  /*0410*/  MUFU.RCP R4, R4 ;  /* 0x0000000400047308 */ /* 0x001e2e0000001000 */
[----:B------:R-:W4:Y:S01]  /*0420*/  @!P0 LDC.64 R24, c[0x0][0x228] ;  /* 0x00008a00ff188b82 */ /* 0x000f220000000a00 */
[----:B0-----:R-:W-:-:S02]  /*0430*/  IADD3 R2, R4, 0xffffffe, RZ ;  /* 0x0ffffffe04027810 */ /* 0x001fc40007ffe0ff */
[----:B------:R-:W-:Y:S02]  /*0440*/  LOP3.LUT R4, R8, UR7, RZ, 0x3c, !PT ;  /* 0x0000000708047c12 */ /* 0x000fe4000f8e3cff */
[----:B------:R0:W1:Y:S02]  /*0450*/  F2I.FTZ.U32.TRUNC.NTZ R3, R2 ;  /* 0x0000000200037305 */ /* 0x000064000021f000 */
[----:B------:R-:W-:Y:S01]  /*0460*/  ISETP.GE.AND P4, PT, R4, RZ, PT ;  /* 0x000000ff0400720c */ /* 0x000fe20003f86270 */
[----:B0-----:R-:W-:Y:S01]  /*0470*/  HFMA2.MMA R2, -RZ, RZ, 0, 0 ;  /* 0x00000000ff027435 */ /* 0x001fe200000001ff */
[----:B-1----:R-:W-:-:S05]  /*0480*/  IADD3 R5, RZ, -R3, RZ ;  /* 0x80000003ff057210 */ /* 0x002fca0007ffe0ff */
[----:B------:R-:W-:-:S04]  /*0490*/  IMAD R5, R5, R6, RZ ;  /* 0x0000000605057224 */ /* 0x000fc800078e02ff */
[----:B------:R-:W-:-:S06]  /*04a0*/  IMAD.HI.U32 R3, R3, R5, R2 ;  /* 0x0000000503037227 */ /* 0x000fcc00078e0002 */
[----:B------:R-:W-:-:S05]  /*04b0*/  IMAD.HI.U32 R5, R3, R7, RZ ;  /* 0x0000000703057227 */ /* 0x000fca00078e00ff */
[----:B------:R-:W-:-:S05]  /*04c0*/  IADD3 R3, -R5, RZ, RZ ;  /* 0x000000ff05037210 */ /* 0x000fca0007ffe1ff */
[----:B------:R-:W-:Y:S01]  /*04d0*/  IMAD R3, R6, R3, R7 ;  /* 0x0000000306037224 */ /* 0x000fe200078e0207 */
[----:B------:R-:W-:-:S04]  /*04e0*/  LOP3.LUT R7, RZ, R8, RZ, 0x33, !PT ;  /* 0x00000008ff077212 */ /* 0x000fc800078e33ff */
[----:B------:R-:W-:-:S13]  /*04f0*/  ISETP.GT.U32.AND P5, PT, R6, R3, PT ;  /* 0x000000030600720c */ /* 0x000fda0003fa4070 */
[-C--:B------:R-:W-:Y:S02]  /*0500*/  @!P5 IADD3 R3, R3, -R6.reuse, RZ ;  /* 0x800000060303d210 */ /* 0x080fe40007ffe0ff */
[----:B------:R-:W-:Y:S02]  /*0510*/  @!P5 IADD3 R5, R5, 0x1, RZ ;  /* 0x000000010505d810 */ /* 0x000fe40007ffe0ff */
[-C--:B------:R-:W-:Y:S02]  /*0520*/  ISETP.GT.U32.AND P6, PT, R6, R3.reuse, PT ;  /* 0x000000030600720c */ /* 0x080fe40003fc4070 */
[CC--:B------:R-:W-:Y:S02]  /*0530*/  IADD3 R2, R3.reuse, -R6.reuse, RZ ;  /* 0x8000000603027210 */ /* 0x0c0fe40007ffe0ff */
[----:B------:R-:W-:Y:S02]  /*0540*/  ISETP.GE.U32.AND P3, PT, R3, R6, PT ;  /* 0x000000060300720c */ /* 0x000fe40003f66070 */
[----:B------:R-:W-:-:S02]  /*0550*/  SEL R28, R2, R3, !P6 ;  /* 0x00000003021c7207 */ /* 0x000fc40007000000 */
[----:B------:R-:W-:Y:S02]  /*0560*/  MOV R2, UR8 ;  /* 0x0000000800027c02 */ /* 0x000fe40008000f00 */
[----:B------:R-:W-:Y:S01]  /*0570*/  MOV R3, UR9 ;  /* 0x0000000900037c02 */ /* 0x000fe20008000f00 */
[----:B------:R-:W-:Y:S01]  /*0580*/  ULDC.64 UR8, c[0x0][0x298] ;  /* 0x0000a60000087ab9 */ /* 0x000fe20000000a00 */
[----:B------:R-:W-:Y:S02]  /*0590*/  ISETP.NE.AND P5, PT, R8, RZ, PT ;  /* 0x000000ff0800720c */ /* 0x000fe40003fa5270 */
[----:B------:R-:W-:Y:S01]  /*05a0*/  @!P2 IADD3 R28, -R28, RZ, RZ ;  /* 0x000000ff1c1ca210 */ /* 0x000fe20007ffe1ff */
[----:B------:R-:W0:Y:S01]  /*05b0*/  @P1 LDC.64 R8, c[0x0][0x230] ;  /* 0x00008c00ff081b82 */ /* 0x000e220000000a00 */
[----:B------:R-:W4:Y:S01]  /*05c0*/  LDG.E.64 R2, desc[UR14][R2.64] ;  /* 0x0000000e02027981 */ /* 0x000f22000c1e1b00 */
[----:B------:R-:W-:Y:S02]  /*05d0*/  @P3 IADD3 R5, R5, 0x1, RZ ;  /* 0x0000000105053810 */ /* 0x000fe40007ffe0ff */
[----:B------:R-:W-:-:S02]  /*05e0*/  SEL R28, R7, R28, !P5 ;  /* 0x0000001c071c7207 */ /* 0x000fc40006800000 */
[----:B------:R-:W-:-:S03]  /*05f0*/  @!P4 IADD3 R5, -R5, RZ, RZ ;  /* 0x000000ff0505c210 */ /* 0x000fc60007ffe1ff */
[----:B------:R-:W-:Y:S01]  /*0600*/  IMAD R14, R28, 0x1c, RZ ;  /* 0x0000001c1c0e7824 */ /* 0x000fe200078e02ff */
[----:B------:R-:W-:Y:S02]  /*0610*/  SEL R7, R7, R5, !P5 ;  /* 0x0000000507077207 */ /* 0x000fe40006800000 */
[----:B------:R-:W-:Y:S02]  /*0620*/  SHF.R.S32.HI R5, RZ, 0x1f, R32 ;  /* 0x0000001fff057819 */ /* 0x000fe40000011420 */
[----:B------:R-:W-:Y:S02]  /*0630*/  IADD3 R4, P2, R32, R14, RZ ;  /* 0x0000000e20047210 */ /* 0x000fe40007f5e0ff */
[----:B------:R-:W-:Y:S02]  /*0640*/  SHF.R.S32.HI R6, RZ, 0x1f, R7 ;  /* 0x0000001fff067819 */ /* 0x000fe40000011407 */
[----:B------:R-:W-:-:S03]  /*0650*/  LEA.HI.X.SX32 R5, R14, R5, 0x1, P2 ;  /* 0x000000050e057211 */ /* 0x000fc600010f0eff */
[----:B------:R-:W-:Y:S02]  /*0660*/  IMAD R6, R6, UR8, RZ ;  /* 0x0000000806067c24 */ /* 0x000fe4000f8e02ff */
[----:B------:R-:W-:-:S04]  /*0670*/  IMAD.WIDE.U32 R4, R7, UR8, R4 ;  /* 0x0000000807047c25 */ /* 0x000fc8000f8e0004 */
[----:B------:R-:W-:Y:S02]  /*0680*/  IMAD R15, R7, UR9, R6 ;  /* 0x00000009070f7c24 */ /* 0x000fe4000f8e0206 */
[----:B------:R-:W-:-:S03]  /*0690*/  @P1 IMAD R6, R37, R12, RZ ;  /* 0x0000000c25061224 */ /* 0x000fc600078e02ff */
[----:B------:R-:W-:Y:S01]  /*06a0*/  IADD3 R7, R5, R15, RZ ;  /* 0x0000000f05077210 */ /* 0x000fe20007ffe0ff */
[----:B------:R-:W-:Y:S01]  /*06b0*/  @P1 IMAD R15, R23, R13, R6 ;  /* 0x0000000d170f1224 */ /* 0x000fe200078e0206 */
[----:B------:R-:W-:Y:S01]  /*06c0*/  @P1 MOV R6, R4 ;  /* 0x0000000400061202 */ /* 0x000fe20000000f00 */
[----:B---3--:R-:W-:-:S04]  /*06d0*/  @!P0 IMAD R16, R34, R10, RZ ;  /* 0x0000000a22108224 */ /* 0x008fc800078e02ff */
[----:B------:R-:W-:Y:S01]  /*06e0*/  @P1 IMAD.WIDE.U32 R12, R23, R12, R6 ;  /* 0x0000000c170c1225 */ /* 0x000fe200078e0006 */
[----:B------:R-:W-:-:S03]  /*06f0*/  @!P0 MOV R17, R7 ;  /* 0x0000000700118202 */ /* 0x000fc60000000f00 */
[----:B------:R-:W-:Y:S01]  /*0700*/  @!P0 IMAD R27, R33, R11, R16 ;  /* 0x0000000b211b8224 */ /* 0x000fe200078e0210 */
[----:B------:R-:W-:Y:S02]  /*0710*/  @P1 IADD3 R13, R13, R15, RZ ;  /* 0x0000000f0d0d1210 */ /* 0x000fe40007ffe0ff */
[C---:B------:R-:W-:Y:S02]  /*0720*/  @P1 SHF.L.U32 R15, R12.reuse, 0x2, RZ ;  /* 0x000000020c0f1819 */ /* 0x040fe400000006ff */
[----:B------:R-:W-:Y:S02]  /*0730*/  @!P0 MOV R16, R4 ;  /* 0x0000000400108202 */ /* 0x000fe40000000f00 */
[----:B------:R-:W-:Y:S02]  /*0740*/  @P1 SHF.L.U64.HI R12, R12, 0x2, R13 ;  /* 0x000000020c0c1819 */ /* 0x000fe4000001020d */
[----:B0-----:R-:W-:Y:S01]  /*0750*/  @P1 IADD3 R8, P2, R15, R8, RZ ;  /* 0x000000080f081210 */ /* 0x001fe20007f5e0ff */
[----:B------:R-:W-:Y:S01]  /*0760*/  @!P0 IMAD.WIDE.U32 R10, R33, R10, R16 ;  /* 0x0000000a210a8225 */ /* 0x000fe200078e0010 */
[----:B------:R-:W-:-:S02]  /*0770*/  CS2R R16, SRZ ;  /* 0x0000000000107805 */ /* 0x000fc4000001ff00 */
[----:B------:R-:W-:Y:S02]  /*0780*/  @P1 IADD3.X R9, R12, R9, RZ, P2, !PT ;  /* 0x000000090c091210 */ /* 0x000fe400017fe4ff */
[----:B--2---:R-:W-:-:S03]  /*0790*/  @P1 IADD3 R18, P3, R15, R18, RZ ;  /* 0x000000120f121210 */ /* 0x004fc60007f7e0ff */
[----:B------:R0:W5:Y:S01]  /*07a0*/  @P1 LDG.E.64 R16, desc[UR14][R8.64] ;  /* 0x0000000e08101981 */ /* 0x000162000c1e1b00 */
[----:B------:R-:W-:Y:S02]  /*07b0*/  @P1 IADD3.X R19, R12, R19, RZ, P3, !PT ;  /* 0x000000130c131210 */ /* 0x000fe40001ffe4ff */
[----:B0-----:R-:W-:-:S06]  /*07c0*/  CS2R R8, SRZ ;  /* 0x0000000000087805 */ /* 0x001fcc000001ff00 */
[----:B------:R-:W5:Y:S01]  /*07d0*/  @P1 LDG.E.64 R8, desc[UR14][R18.64] ;  /* 0x0000000e12081981 */ /* 0x000f62000c1e1b00 */
[----:B------:R-:W-:Y:S02]  /*07e0*/  @!P0 IADD3 R13, R11, R27, RZ ;  /* 0x0000001b0b0d8210 */ /* 0x000fe40007ffe0ff */
[C---:B------:R-:W-:Y:S02]  /*07f0*/  @!P0 SHF.L.U32 R11, R10.reuse, 0x2, RZ ;  /* 0x000000020a0b8819 */ /* 0x040fe400000006ff */
[----:B------:R-:W-:Y:S02]  /*0800*/  @!P0 SHF.L.U64.HI R10, R10, 0x2, R13 ;  /* 0x000000020a0a8819 */ /* 0x000fe4000001020d */
[C---:B----4-:R-:W-:Y:S02]  /*0810*/  @!P0 IADD3 R20, P4, R11.reuse, R20, RZ ;  /* 0x000000140b148210 */ /* 0x050fe40007f9e0ff */
[----:B------:R-:W-:Y:S02]  /*0820*/  @!P0 IADD3 R24, P5, R11, R24, RZ ;  /* 0x000000180b188210 */ /* 0x000fe40007fbe0ff */
[----:B------:R-:W-:-:S02]  /*0830*/  CS2R R12, SRZ ;  /* 0x00000000000c7805 */ /* 0x000fc4000001ff00 */
[C---:B------:R-:W-:Y:S02]  /*0840*/  @!P0 IADD3.X R21, R10.reuse, R21, RZ, P4, !PT ;  /* 0x000000150a158210 */ /* 0x040fe400027fe4ff */
[----:B------:R-:W-:Y:S02]  /*0850*/  @!P0 IADD3.X R25, R10, R25, RZ, P5, !PT ;  /* 0x000000190a198210 */ /* 0x000fe40002ffe4ff */
[----:B------:R-:W-:Y:S01]  /*0860*/  CS2R R10, SRZ ;  /* 0x00000000000a7805 */ /* 0x000fe2000001ff00 */
[----:B------:R-:W5:Y:S05]  /*0870*/  @!P0 LDG.E.64 R12, desc[UR14][R20.64] ;  /* 0x0000000e140c8981 */ /* 0x000f6a000c1e1b00 */
[----:B------:R0:W5:Y:S01]  /*0880*/  @!P0 LDG.E.64 R10, desc[UR14][R24.64] ;  /* 0x0000000e180a8981 */ /* 0x000162000c1e1b00 */
[----:B------:R-:W-:Y:S01]  /*0890*/  UMOV UR13, 0x3f800000 ;  /* 0x3f800000000d7882 */ /* 0x000fe20000000000 */
[----:B------:R-:W-:Y:S01]  /*08a0*/  BSSY B0, `(.L_x_1570) ;  /* 0x0000020000007945 */ /* 0x000fe20003800000 */
[----:B------:R-:W-:Y:S01]  /*08b0*/  HFMA2.MMA R22, -RZ, RZ, 0, 0 ;  /* 0x00000000ff167435 */ /* 0x000fe200000001ff */
[----:B------:R-:W-:-:S02]  /*08c0*/  ISETP.NE.AND P2, PT, RZ, UR18, PT ;  /* 0x00000012ff007c0c */ /* 0x000fc4000bf45270 */
[----:B0-----:R-:W-:Y:S01]  /*08d0*/  CS2R R24, SRZ ;  /* 0x0000000000187805 */ /* 0x001fe2000001ff00 */
[----:B------:R-:W-:-:S05]  /*08e0*/  FFMA.FTZ R3, -R2, R2, R3 ;  /* 0x0000000202037223 */ /* 0x000fca0000010103 */
        /* <DEDUP_REMOVED lines=27> */
.L_x_1571:
[----:B------:R-:W-:Y:S05]  /*0aa0*/  BSYNC B0 ;  /* 0x0000000000007941 */ /* 0x000fea0003800000 */
.L_x_1570:
        /* <DEDUP_REMOVED lines=25> */
.L_x_1572:
[----:B------:R-:W-:Y:S01]  /*0c40*/  FMUL.FTZ R16, R14, R22 ;  /* 0x000000160e107220 */ /* 0x000fe20000410000 */
[----:B------:R-:W-:Y:S01]  /*0c50*/  FMUL.FTZ R18, R15, R3 ;  /* 0x000000030f127220 */ /* 0x000fe20000410000 */
        /* <DEDUP_REMOVED lines=29> */
.L_x_1573:
        /* <DEDUP_REMOVED lines=11> */
[----:B------:R-:W-:Y:S01]  /*0ee0*/  ISETP.NE.AND P3, PT, R0, RZ, PT ;  /* 0x000000ff0000720c */ /* 0x000fe20003f65270 */
[----:B------:R-:W-:Y:S01]  /*0ef0*/  BSSY B0, `(.L_x_1574) ;  /* 0x000004a000007945 */ /* 0x000fe20003800000 */
[----:B------:R-:W1:Y:S04]  /*0f00*/  SHFL.DOWN PT, R17, R20, 0x1, 0x1f ;  /* 0x08201f0014117f89 */ /* 0x000e6800000e0000 */
        /* <DEDUP_REMOVED lines=25> */
[----:B------:R-:W-:Y:S01]  /*10a0*/  FADD.FTZ R14, R14, R13 ;  /* 0x0000000d0e0e7221 */ /* 0x000fe20000010000 */
[----:B------:R-:W-:Y:S01]  /*10b0*/  FFMA.FTZ R13, R26, R15, RZ ;  /* 0x0000000f1a0d7223 */ /* 0x000fe200000100ff */
[----:B------:R-:W-:-:S03]  /*10c0*/  FADD.FTZ R15, RZ, R15 ;  /* 0x0000000fff0f7221 */ /* 0x000fc60000010000 */
[----:B------:R-:W-:Y:S01]  /*10d0*/  FFMA.FTZ R13, R30, R2, R13 ;  /* 0x000000021e0d7223 */ /* 0x000fe2000001000d */
[----:B------:R-:W-:Y:S01]  /*10e0*/  FADD.FTZ R15, R15, R2 ;  /* 0x000000020f0f7221 */ /* 0x000fe20000010000 */
[----:B------:R-:W-:-:S05]  /*10f0*/  LEA R2, R0, UR8, 0x4 ;  /* 0x0000000800027c11 */ /* 0x000fca000f8e20ff */
        /* <DEDUP_REMOVED lines=41> */
.L_x_1575:
[----:B------:R-:W-:Y:S05]  /*1390*/  BSYNC B0 ;  /* 0x0000000000007941 */ /* 0x000fea0003800000 */
.L_x_1574:
        /* <DEDUP_REMOVED lines=158> */
.L_x_1577:
[----:B------:R-:W-:Y:S05]  /*1d80*/  BSYNC B0 ;  /* 0x0000000000007941 */ /* 0x000fea0003800000 */
.L_x_1576:
        /* <DEDUP_REMOVED lines=18> */
.L_x_1579:
[----:B------:R-:W-:Y:S05]  /*1eb0*/  BSYNC B0 ;  /* 0x0000000000007941 */ /* 0x000fea0003800000 */
.L_x_1578:
        /* <DEDUP_REMOVED lines=36> */
.L_x_1582:
[----:B------:R-:W2:Y:S04]  /*2100*/  LDG.E.STRONG.GPU R18, desc[UR14][R14.64] ;  /* 0x0000000e0e127981 */ /* 0x000ea8000c1ef900 */
[----:B--2---:R-:W-:Y:S01]  /*2110*/  CCTL.IVALL ;  /* 0x00000000ff00798f */ /* 0x004fe20002000000 */
[----:B------:R-:W-:Y:S05]  /*2120*/  YIELD ;  /* 0x0000000000007946 */ /* 0x000fea0003800000 */
[----:B------:R-:W-:-:S13]  /*2130*/  ISETP.NE.AND P0, PT, R18, R29, PT ;  /* 0x0000001d1200720c */ /* 0x000fda0003f05270 */
[----:B------:R-:W-:Y:S05]  /*2140*/  @P0 BRA `(.L_x_1582) ;  /* 0xfffffffc00ec0947 */ /* 0x000fea000383ffff */
.L_x_1581:
        /* <DEDUP_REMOVED lines=17> */
.L_x_1586:
        /* <DEDUP_REMOVED lines=115> */
.L_x_1585:
        /* <DEDUP_REMOVED lines=61> */
.L_x_1587:
[----:B------:R-:W-:-:S13]  /*2d60*/  ISETP.NE.OR P0, PT, R14, RZ, P0 ;  /* 0x000000ff0e00720c */ /* 0x000fda0000705670 */
[----:B------:R-:W-:Y:S05]  /*2d70*/  @!P0 BRA `(.L_x_1583) ;  /* 0x00000000007c8947 */ /* 0x000fea0003800000 */
.L_x_1584:
        /* <DEDUP_REMOVED lines=31> */
.L_x_1583:
        /* <DEDUP_REMOVED lines=11> */
.L_x_1589:
[----:B------:R-:W-:Y:S05]  /*3020*/  BSYNC B0 ;  /* 0x0000000000007941 */ /* 0x000fea0003800000 */
.L_x_1588:
        /* <DEDUP_REMOVED lines=16> */
.L_x_1580:
        /* <DEDUP_REMOVED lines=28> */
.L_x_1590:
        /* <DEDUP_REMOVED lines=19> */
.L_x_1592:
[----:B------:R-:W-:Y:S05]  /*3420*/  BSYNC B0 ;  /* 0x0000000000007941 */ /* 0x000fea0003800000 */
.L_x_1591:
        /* <DEDUP_REMOVED lines=19> */
.L_x_1593:
        /* <DEDUP_REMOVED lines=17> */
[----:B------:R-:W-:Y:S02]  /*3670*/  LEA R2, P0, R4, UR8, 0x2 ;  /* 0x0000000804027c11 */ /* 0x000fe4000f8010ff */
[----:B------:R-:W-:-:S04]  /*3680*/  IADD3 R7, R5, R7, RZ ;  /* 0x0000000705077210 */ /* 0x000fc80007ffe0ff */
[----:B------:R-:W-:Y:S01]  /*3690*/  LEA.HI.X R3, R4, UR9, R7, 0x2, P0 ;  /* 0x0000000904037c11 */ /* 0x000fe200080f1407 */
[----:B------:R-:W-:-:S05]  /*36a0*/  FMUL.FTZ R7, R30, UR13 ;  /* 0x0000000d1e077c20 */ /* 0x000fca0008410000 */
[----:B------:R1:W-:Y:S02]  /*36b0*/  STG.E.64 desc[UR14][R2.64], R6 ;  /* 0x0000000602007986 */ /* 0x0003e4000c101b0e */
.L_x_1595:
[----:B------:R-:W-:Y:S05]  /*36c0*/  BSYNC B0 ;  /* 0x0000000000007941 */ /* 0x000fea0003800000 */
.L_x_1594:
[----:B------:R-:W-:Y:S01]  /*36d0*/  ULDC UR8, c[0x0][0x10] ;  /* 0x0000040000087ab9 */ /* 0x000fe20000000800 */
[----:B------:R-:W-:Y:S02]  /*36e0*/  UIADD3 UR4, UR4, 0x1, URZ ;  /* 0x0000000104047890 */ /* 0x000fe4000fffe03f */
[----:B------:R-:W-:-:S04]  /*36f0*/  UIADD3 UR7, UR8, UR7, URZ ;  /* 0x0000000708077290 */ /* 0x000fc8000fffe03f */
[----:B------:R-:W-:-:S06]  /*3700*/  UISETP.GE.AND UP0, UPT, UR7, UR5, UPT ;  /* 0x000000050700728c */ /* 0x000fcc000bf06270 */
[----:B------:R-:W-:-:S13]  /*3710*/  PLOP3.LUT P0, PT, PT, PT, UP0, 0x80, 0x0 ;  /* 0x000000000000781c */ /* 0x000fda0003f0f008 */
[----:B------:R-:W-:Y:S05]  /*3720*/  @!P0 BRA `(.L_x_1596) ;  /* 0xffffffc800f88947 */ /* 0x000fea000383ffff */
.L_x_1569:
[----:B-1----:R-:W1:Y:S01]  /*3730*/  LDC R6, c[0x0][0xc] ;  /* 0x00000300ff067b82 */ /* 0x002e620000000800 */
[----:B------:R-:W-:Y:S01]  /*3740*/  ISETP.NE.AND P1, PT, R0, RZ, PT ;  /* 0x000000ff0000720c */ /* 0x000fe20003f25270 */
[----:B------:R-:W-:Y:S06]  /*3750*/  BSSY B0, `(.L_x_1597) ;  /* 0x0000011000007945 */ /* 0x000fec0003800000 */
[----:B------:R-:W2:Y:S08]  /*3760*/  LDC R7, c[0x0][0x10] ;  /* 0x00000400ff077b82 */ /* 0x000eb00000000800 */
[----:B------:R-:W3:Y:S01]  /*3770*/  LDC.64 R2, c[0x0][0x258] ;  /* 0x00009600ff027b82 */ /* 0x000ee20000000a00 */
[----:B-1----:R-:W-:-:S02]  /*3780*/  ISETP.NE.AND P0, PT, R6, 0x1, PT ;  /* 0x000000010600780c */ /* 0x002fc40003f05270 */
[----:B--2---:R-:W-:-:S04]  /*3790*/  SHF.L.U32 R4, R7, 0x1, RZ ;  /* 0x0000000107047819 */ /* 0x004fc800000006ff */
        /* <DEDUP_REMOVED lines=12> */
.L_x_1598:
[----:B------:R-:W-:Y:S05]  /*3860*/  BSYNC B0 ;  /* 0x0000000000007941 */ /* 0x000fea0003800000 */
.L_x_1597:
[----:B------:R-:W2:Y:S01]  /*3870*/  S2UR UR4, SR_CTAID.X ;  /* 0x00000000000479c3 */ /* 0x000ea20000002500 */
[----:B------:R-:W-:Y:S02]  /*3880*/  IADD3 R4, R6, -0x1, RZ ;  /* 0xffffffff06047810 */ /* 0x000fe40007ffe0ff */
[----:B-1----:R-:W-:-:S05]  /*3890*/  IADD3 R5, R7, -0x1, RZ ;  /* 0xffffffff07057810 */ /* 0x002fca0007ffe0ff */
[----:B------:R-:W1:Y:S01]  /*38a0*/  S2UR UR5, SR_CTAID.Y ;  /* 0x00000000000579c3 */ /* 0x000e620000002600 */
[----:B--2---:R-:W-:-:S04]  /*38b0*/  ISETP.NE.AND P0, PT, R4, UR4, PT ;  /* 0x0000000404007c0c */ /* 0x004fc8000bf05270 */
[----:B-1----:R-:W-:-:S13]  /*38c0*/  ISETP.NE.OR P0, PT, R5, UR5, P0 ;  /* 0x0000000505007c0c */ /* 0x002fda0008705670 */
[----:B------:R-:W-:Y:S05]  /*38d0*/  @P0 EXIT ;  /* 0x000000000000094d */ /* 0x000fea0003800000 */
[----:B------:R-:W-:Y:S05]  /*38e0*/  @P1 BRA `(.L_x_1599) ;  /* 0x0000000000201947 */ /* 0x000fea0003800000 */
[----:B------:R-:W-:-:S05]  /*38f0*/  IMAD R4, R6, R7, RZ ;  /* 0x0000000706047224 */ /* 0x000fca00078e02ff */
[----:B------:R-:W-:-:S13]  /*3900*/  ISETP.NE.AND P0, PT, R4, -0x1, PT ;  /* 0xffffffff0400780c */ /* 0x000fda0003f05270 */
[----:B------:R-:W-:Y:S05]  /*3910*/  @!P0 BRA `(.L_x_1599) ;  /* 0x0000000000148947 */ /* 0x000fea0003800000 */
.L_x_1600:
[----:B------:R-:W2:Y:S04]  /*3920*/  LDG.E.STRONG.GPU R5, desc[UR14][R2.64] ;  /* 0x0000000e02057981 */ /* 0x000ea8000c1ef900 */
[----:B--2---:R-:W-:Y:S01]  /*3930*/  CCTL.IVALL ;  /* 0x00000000ff00798f */ /* 0x004fe20002000000 */
[----:B------:R-:W-:Y:S05]  /*3940*/  YIELD ;  /* 0x0000000000007946 */ /* 0x000fea0003800000 */
[----:B------:R-:W-:-:S13]  /*3950*/  ISETP.NE.AND P0, PT, R5, R4, PT ;  /* 0x000000040500720c */ /* 0x000fda0003f05270 */
[----:B------:R-:W-:Y:S05]  /*3960*/  @P0 BRA `(.L_x_1600) ;  /* 0xfffffffc00ec0947 */ /* 0x000fea000383ffff */
.L_x_1599:
        /* <DEDUP_REMOVED lines=20> */
[----:B------:R-:W-:-:S02]  /*3ab0*/  IADD3.X R11, RZ, R15, RZ, P0, !PT ;  /* 0x0000000fff0b7210 */ /* 0x000fc400007fe4ff */
[----:B------:R-:W-:Y:S02]  /*3ac0*/  MOV R15, R13 ;  /* 0x0000000d000f7202 */ /* 0x000fe40000000f00 */
[--C-:B------:R-:W-:Y:S02]  /*3ad0*/  SHF.R.S64 R27, R10, 0x1, R11.reuse ;  /* 0x000000010a1b7819 */ /* 0x100fe4000000100b */
[----:B------:R-:W-:-:S04]  /*3ae0*/  SHF.R.S32.HI R10, RZ, 0x1, R11 ;  /* 0x00000001ff0a7819 */ /* 0x000fc8000001140b */
[----:B------:R-:W-:-:S07]  /*3af0*/  SHF.L.U64.HI R29, R27, 0x2, R10 ;  /* 0x000000021b1d7819 */ /* 0x000fce000001020a */
.L_x_1601:
        /* <DEDUP_REMOVED lines=18> */
[----:B------:R-:W-:Y:S02]  /*3c20*/  ISETP.GT.AND.EX P0, PT, R8, R15, PT, P0 ;  /* 0x0000000f0800720c */ /* 0x000fe40003f04300 */
[----:B---3--:R-:W-:Y:S02]  /*3c30*/  F2FP.BF16.F32.PACK_AB R3, R16, R3 ;  /* 0x000000031003723e */ /* 0x008fe400000010ff */
[----:B----4-:R-:W-:-:S03]  /*3c40*/  F2FP.BF16.F32.PACK_AB R23, R21, R18 ;  /* 0x000000121517723e */ /* 0x010fc600000010ff */
[----:B------:R2:W-:Y:S04]  /*3c50*/  STG.E desc[UR14][R10.64], R3 ;  /* 0x000000030a007986 */ /* 0x0005e8000c10190e */
[----:B------:R2:W-:Y:S02]  /*3c60*/  STG.E desc[UR14][R12.64], R23 ;  /* 0x000000170c007986 */ /* 0x0005e4000c10190e */
[----:B------:R-:W-:Y:S05]  /*3c70*/  @P0 BRA `(.L_x_1601) ;  /* 0xfffffffc00a00947 */ /* 0x000fea000383ffff */
[----:B------:R-:W-:Y:S05]  /*3c80*/  EXIT ;  /* 0x000000000000794d */ /* 0x000fea0003800000 */
.L_x_1602:
        /* <DEDUP_REMOVED lines=15> */
.L_x_3279:


//--------------------- .text._Z35group_norm_nhwc_bwd_one_pass_kernelI11Fp32IOBf16WLi128ELi28ELi448EEv26Group_norm_nhwc_bwd_params --------------------------
	.section	.text._Z35group_norm_nhwc_bwd_one_pass_kernelI11Fp32IOBf16WLi128ELi28ELi448EEv26Group_norm_nhwc_bwd_params,"ax",@progbits
	.align	128
        .global         _Z35group_norm_nhwc_bwd_one_pass_kernelI11Fp32IOBf16WLi128ELi28ELi448EEv26Group_norm_nhwc_bwd_params
        .type           _Z35group_norm_nhwc_bwd_one_pass_kernelI11Fp32IOBf16WLi128ELi28ELi448EEv26Group_norm_nhwc_bwd_params,@function
        .size           _Z35group_norm_nhwc_bwd_one_pass_kernelI11Fp32IOBf16WLi128ELi28ELi448EEv26Group_norm_nhwc_bwd_params,(.L_x_3280 - _Z35group_norm_nhwc_bwd_one_pass_kernelI11Fp32IOBf16WLi128ELi28ELi448EEv26Group_norm_nhwc_bwd_params)
        .other          _Z35group_norm_nhwc_bwd_one_pass_kernelI11Fp32IOBf16WLi128ELi28ELi448EEv26Group_norm_nhwc_bwd_params,@"STO_CUDA_ENTRY STV_DEFAULT"
_Z35group_norm_nhwc_bwd_one_pass_kernelI11Fp32IOBf16WLi128ELi28ELi448EEv26Group_norm_nhwc_bwd_params:
.text._Z35group_norm_nhwc_bwd_one_pass_kernelI11Fp32IOBf16WLi128ELi28ELi448EEv26Group_norm_nhwc_bwd_params:
        /* <DEDUP_REMOVED lines=39> */
[----:B------:R-:W-:Y:S02]  /*0270*/  ISETP.LT.U32.AND P1, PT, R48, UR10, PT ;  /* 0x0000000a30007c0c */ /* 0x000fe4000bf21070 */
[----:B------:R-:W-:Y:S02]  /*0280*/  SHF.R.S32.HI R37, RZ, 0x1f, R48 ;  /* 0x0000001fff257819 */ /* 0x000fe40000011430 */
[----:B------:R-:W-:-:S02]  /*0290*/  SHF.R.S64 R2, R2, 0x1, R5 ;  /* 0x0000000102027819 */ /* 0x000fc40000001005 */
[----:B------:R-:W-:Y:S01]  /*02a0*/  SHF.R.S64 R4, R4, 0x1, R11 ;  /* 0x0000000104047819 */ /* 0x000fe2000000100b */
[----:B----4-:R-:W-:Y:S01]  /*02b0*/  IMAD R47, R38, UR7, R39 ;  /* 0x00000007262f7c24 */ /* 0x010fe2000f8e0227 */
[----:B------:R-:W-:Y:S01]  /*02c0*/  ISETP.LT.U32.AND P0, PT, R46, UR10, PT ;  /* 0x0000000a2e007c0c */ /* 0x000fe2000bf01070 */
[----:B------:R-:W-:Y:S01]  /*02d0*/  ULDC.U8 UR10, c[0x0][0x2a4] ;  /* 0x0000a900000a7ab9 */ /* 0x000fe20000000000 */
[----:B------:R-:W-:Y:S02]  /*02e0*/  SHF.R.S32.HI R3, RZ, 0x1f, R46 ;  /* 0x0000001fff037819 */ /* 0x000fe4000001142e */
[----:B------:R-:W-:Y:S02]  /*02f0*/  SHF.R.S32.HI R5, RZ, 0x1, R5 ;  /* 0x00000001ff057819 */ /* 0x000fe40000011405 */
[----:B0-----:R-:W-:Y:S02]  /*0300*/  LOP3.LUT R43, R36, 0x3, RZ, 0xc0, !PT ;  /* 0x00000003242b7812 */ /* 0x001fe400078ec0ff */
[----:B------:R-:W-:-:S02]  /*0310*/  IADD3 R45, R48, 0x40, RZ ;  /* 0x00000040302d7810 */ /* 0x000fc40007ffe0ff */
[----:B------:R-:W-:Y:S02]  /*0320*/  IADD3 R44, R48, 0x60, RZ ;  /* 0x00000060302c7810 */ /* 0x000fe40007ffe0ff */
[----:B------:R-:W-:Y:S02]  /*0330*/  SHF.R.S32.HI R11, RZ, 0x1, R11 ;  /* 0x00000001ff0b7819 */ /* 0x000fe4000001140b */
[----:B------:R-:W-:Y:S02]  /*0340*/  ISETP.LT.AND.EX P1, PT, R37, UR11, !P2, P1 ;  /* 0x0000000b25007c0c */ /* 0x000fe4000d721310 */
[----:B------:R-:W-:Y:S02]  /*0350*/  ISETP.LT.AND.EX P2, PT, R3, UR11, !P2, P0 ;  /* 0x0000000b03007c0c */ /* 0x000fe4000d741300 */
[----:B------:R-:W-:Y:S02]  /*0360*/  LEA R0, R0, UR5, 0x3 ;  /* 0x0000000500007c11 */ /* 0x000fe4000f8e18ff */
[----:B------:R-:W-:-:S02]  /*0370*/  IADD3 R42, -R43, R36, RZ ;  /* 0x000000242b2a7210 */ /* 0x000fc40007ffe1ff */
[----:B------:R-:W-:Y:S02]  /*0380*/  SHF.L.U64.HI R5, R2, 0x2, R5 ;  /* 0x0000000202057819 */ /* 0x000fe40000010205 */
[----:B------:R-:W-:Y:S02]  /*0390*/  SHF.R.S32.HI R7, RZ, 0x1f, R45 ;  /* 0x0000001fff077819 */ /* 0x000fe4000001142d */
[----:B------:R-:W-:Y:S02]  /*03a0*/  SHF.R.S32.HI R9, RZ, 0x1f, R44 ;  /* 0x0000001fff097819 */ /* 0x000fe4000001142c */
[----:B-1----:R-:W-:-:S07]  /*03b0*/  SHF.L.U64.HI R6, R4, 0x2, R11 ;  /* 0x0000000204067819 */ /* 0x002fce000001020b */
.L_x_1638:
[----:B0---4-:R-:W0:Y:S01]  /*03c0*/  LDC R16, c[0x0][0x2a0] ;  /* 0x0000a800ff107b82 */ /* 0x011e220000000800 */
[----:B---3--:R-:W-:Y:S01]  /*03d0*/  IABS R15, R41 ;  /* 0x00000029000f7213 */ /* 0x008fe20000000000 */
[----:B------:R-:W-:Y:S01]  /*03e0*/  ULDC.64 UR14, c[0x0][0x290] ;  /* 0x0000a400000e7ab9 */ /* 0x000fe20000000a00 */
[----:B------:R-:W-:Y:S01]  /*03f0*/  ISETP.GE.AND P0, PT, R41, RZ, PT ;  /* 0x000000ff2900720c */ /* 0x000fe20003f06270 */
[----:B------:R-:W-:-:S04]  /*0400*/  ULDC.64 UR12, c[0x0][0x298] ;  /* 0x0000a600000c7ab9 */ /* 0x000fc80000000a00 */
[----:B-1----:R-:W1:Y:S08]  /*0410*/  LDC R17, c[0x0][0x2ac] ;  /* 0x0000ab00ff117b82 */ /* 0x002e700000000800 */
[----:B--2---:R-:W2:Y:S01]  /*0420*/  LDC.64 R24, c[0x0][0x248] ;  /* 0x00009200ff187b82 */ /* 0x004ea20000000a00 */
[----:B0-----:R-:W-:-:S07]  /*0430*/  IABS R14, R16 ;  /* 0x00000010000e7213 */ /* 0x001fce0000000000 */
[----:B------:R-:W0:Y:S01]  /*0440*/  @P2 LDC.64 R22, c[0x0][0x288] ;  /* 0x0000a200ff162b82 */ /* 0x000e220000000a00 */
[----:B------:R-:W3:Y:S07]  /*0450*/  I2F.RP R12, R14 ;  /* 0x0000000e000c7306 */ /* 0x000eee0000209400 */
[----:B------:R-:W4:Y:S01]  /*0460*/  @P1 LDC.64 R20, c[0x0][0x228] ;  /* 0x00008a00ff141b82 */ /* 0x000f220000000a00 */
[----:B--2---:R-:W-:-:S07]  /*0470*/  IMAD.WIDE R26, R41, 0x8, R24 ;  /* 0x00000008291a7825 */ /* 0x004fce00078e0218 */
[----:B------:R-:W2:Y:S01]  /*0480*/  @P2 LDC.64 R18, c[0x0][0x228] ;  /* 0x00008a00ff122b82 */ /* 0x000ea20000000a00 */
[----:B---3--:R-:W3:Y:S01]  /*0490*/  MUFU.RCP R12, R12 ;  /* 0x0000000c000c7308 */ /* 0x008ee20000001000 */
[----:B------:R-:W2:Y:S01]  /*04a0*/  LDG.E.64 R26, desc[UR8][R26.64] ;  /* 0x000000081a1a7981 */ /* 0x000ea2000c1e1b00 */
        /* <DEDUP_REMOVED lines=29> */
[----:B------:R-:W1:Y:S01]  /*0680*/  @P1 LDC.64 R16, c[0x0][0x288] ;  /* 0x0000a200ff101b82 */ /* 0x000e620000000a00 */
[----:B------:R-:W-:Y:S01]  /*0690*/  SEL R13, R15, R13, !P4 ;  /* 0x0000000d0f0d7207 */ /* 0x000fe20006000000 */
[----:B------:R-:W-:Y:S01]  /*06a0*/  IMAD R31, R64, 0x1c, RZ ;  /* 0x0000001c401f7824 */ /* 0x000fe200078e02ff */
[----:B------:R-:W-:Y:S02]  /*06b0*/  IADD3 R11, R10, 0x40, RZ ;  /* 0x000000400a0b7810 */ /* 0x000fe40007ffe0ff */
[----:B------:R-:W-:Y:S02]  /*06c0*/  SHF.R.S32.HI R12, RZ, 0x1f, R13 ;  /* 0x0000001fff0c7819 */ /* 0x000fe4000001140d */
[----:B------:R-:W-:Y:S02]  /*06d0*/  IADD3 R66, P3, R50, R31, RZ ;  /* 0x0000001f32427210 */ /* 0x000fe40007f7e0ff */
[----:B------:R-:W-:Y:S01]  /*06e0*/  ISETP.GE.U32.AND P0, PT, R11, UR14, PT ;  /* 0x0000000e0b007c0c */ /* 0x000fe2000bf06070 */
[----:B------:R-:W-:Y:S01]  /*06f0*/  IMAD R12, R12, UR12, RZ ;  /* 0x0000000c0c0c7c24 */ /* 0x000fe2000f8e02ff */
[----:B------:R-:W-:-:S02]  /*0700*/  LEA.HI.X.SX32 R67, R31, R14, 0x1, P3 ;  /* 0x0000000e1f437211 */ /* 0x000fc400018f0eff */
[----:B------:R-:W-:Y:S01]  /*0710*/  SHF.R.S32.HI R11, RZ, 0x1f, R11 ;  /* 0x0000001fff0b7819 */ /* 0x000fe2000001140b */
[C---:B------:R-:W-:Y:S01]  /*0720*/  IMAD R69, R13.reuse, UR13, R12 ;  /* 0x0000000d0d457c24 */ /* 0x040fe2000f8e020c */
[----:B------:R-:W-:Y:S01]  /*0730*/  IADD3 R10, R10, 0x60, RZ ;  /* 0x000000600a0a7810 */ /* 0x000fe20007ffe0ff */
[----:B------:R-:W-:Y:S01]  /*0740*/  IMAD.WIDE.U32 R66, R13, UR12, R66 ;  /* 0x0000000c0d427c25 */ /* 0x000fe2000f8e0042 */
[----:B------:R-:W-:Y:S01]  /*0750*/  ISETP.GE.AND.EX P0, PT, R11, UR15, PT, P0 ;  /* 0x0000000f0b007c0c */ /* 0x000fe2000bf06300 */
[----:B------:R-:W3:Y:S01]  /*0760*/  @P1 LDC.64 R12, c[0x0][0x230] ;  /* 0x00008c00ff0c1b82 */ /* 0x000ee20000000a00 */
[----:B------:R-:W-:Y:S02]  /*0770*/  ISETP.GE.U32.AND P3, PT, R10, UR14, PT ;  /* 0x0000000e0a007c0c */ /* 0x000fe4000bf66070 */
[----:B------:R-:W-:Y:S02]  /*0780*/  SHF.R.S32.HI R10, RZ, 0x1f, R10 ;  /* 0x0000001fff0a7819 */ /* 0x000fe4000001140a */
[----:B------:R-:W-:-:S02]  /*0790*/  ISETP.LT.U32.AND P0, PT, R49, 0x1c0, !P0 ;  /* 0x000001c03100780c */ /* 0x000fc40004701070 */
[----:B------:R-:W-:Y:S01]  /*07a0*/  ISETP.GE.AND.EX P3, PT, R10, UR15, PT, P3 ;  /* 0x0000000f0a007c0c */ /* 0x000fe2000bf66330 */
[----:B-1----:R-:W-:Y:S01]  /*07b0*/  @P1 IMAD R10, R37, R16, RZ ;  /* 0x00000010250a1224 */ /* 0x002fe200078e02ff */
[----:B------:R-:W-:Y:S02]  /*07c0*/  IADD3 R69, R67, R69, RZ ;  /* 0x0000004543457210 */ /* 0x000fe40007ffe0ff */
[----:B------:R-:W-:Y:S01]  /*07d0*/  ISETP.LT.U32.AND P3, PT, R49, 0x1c0, !P3 ;  /* 0x000001c03100780c */ /* 0x000fe20005f61070 */
[C---:B------:R-:W-:Y:S01]  /*07e0*/  @P1 IMAD R15, R48.reuse, R17, R10 ;  /* 0x00000011300f1224 */ /* 0x040fe200078e020a */
[-C--:B------:R-:W-:Y:S02]  /*07f0*/  @P1 MOV R68, R66.reuse ;  /* 0x0000004200441202 */ /* 0x080fe40000000f00 */
[----:B------:R-:W-:Y:S02]  /*0800*/  @P2 MOV R34, R66 ;  /* 0x0000004200222202 */ /* 0x000fe40000000f00 */
[----:B------:R-:W-:Y:S01]  /*0810*/  @P2 MOV R35, R69 ;  /* 0x0000004500232202 */ /* 0x000fe20000000f00 */
[----:B------:R-:W-:Y:S01]  /*0820*/  @P1 IMAD.WIDE.U32 R16, R48, R16, R68 ;  /* 0x0000001030101225 */ /* 0x000fe200078e0044 */
[----:B------:R-:W1:Y:S03]  /*0830*/  @P0 LDC.64 R10, c[0x0][0x288] ;  /* 0x0000a200ff0a0b82 */ /* 0x000e660000000a00 */
[----:B0-----:R-:W-:Y:S01]  /*0840*/  @P2 IMAD.WIDE.U32 R34, R46, R22, R34 ;  /* 0x000000162e222225 */ /* 0x001fe200078e0022 */
[----:B------:R-:W-:-:S02]  /*0850*/  @P1 IADD3 R17, R17, R15, RZ ;  /* 0x0000000f11111210 */ /* 0x000fc40007ffe0ff */
[C---:B------:R-:W-:Y:S02]  /*0860*/  @P1 SHF.L.U32 R29, R16.reuse, 0x2, RZ ;  /* 0x00000002101d1819 */ /* 0x040fe400000006ff */
[----:B------:R-:W0:Y:S01]  /*0870*/  @P3 LDC.64 R14, c[0x0][0x288] ;  /* 0x0000a200ff0e3b82 */ /* 0x000e220000000a00 */
[----:B------:R-:W-:Y:S02]  /*0880*/  @P1 SHF.L.U64.HI R30, R16, 0x2, R17 ;  /* 0x00000002101e1819 */ /* 0x000fe40000010211 */
[----:B---3--:R-:W-:Y:S01]  /*0890*/  @P1 IADD3 R32, P4, R29, R12, RZ ;  /* 0x0000000c1d201210 */ /* 0x008fe20007f9e0ff */
[----:B------:R-:W-:Y:S01]  /*08a0*/  @P2 IMAD R12, R3, R22, RZ ;  /* 0x00000016030c2224 */ /* 0x000fe200078e02ff */
[----:B----4-:R-:W-:Y:S02]  /*08b0*/  @P1 IADD3 R28, P5, R29, R20, RZ ;  /* 0x000000141d1c1210 */ /* 0x010fe40007fbe0ff */
[----:B------:R-:W-:Y:S01]  /*08c0*/  @P1 IADD3.X R33, R30, R13, RZ, P4, !PT ;  /* 0x0000000d1e211210 */ /* 0x000fe200027fe4ff */
[----:B------:R-:W-:Y:S01]  /*08d0*/  @P2 IMAD R13, R46, R23, R12 ;  /* 0x000000172e0d2224 */ /* 0x000fe200078e020c */
[----:B------:R-:W3:Y:S01]  /*08e0*/  @P2 LDC.64 R16, c[0x0][0x230] ;  /* 0x00008c00ff102b82 */ /* 0x000ee20000000a00 */
[----:B------:R-:W-:-:S03]  /*08f0*/  @P1 IADD3.X R29, R30, R21, RZ, P5, !PT ;  /* 0x000000151e1d1210 */ /* 0x000fc60002ffe4ff */
[----:B------:R-:W-:-:S04]  /*0900*/  @P2 IADD3 R35, R35, R13, RZ ;  /* 0x0000000d23232210 */ /* 0x000fc80007ffe0ff */
[----:B------:R-:W4:Y:S01]  /*0910*/  @P0 LDC.64 R20, c[0x0][0x230] ;  /* 0x00008c00ff140b82 */ /* 0x000f220000000a00 */
[C---:B------:R-:W-:Y:S01]  /*0920*/  @P2 SHF.L.U32 R53, R34.reuse, 0x2, RZ ;  /* 0x0000000222352819 */ /* 0x040fe200000006ff */
[----:B-1----:R-:W-:Y:S01]  /*0930*/  @P0 IMAD R52, R7, R10, RZ ;  /* 0x0000000a07340224 */ /* 0x002fe200078e02ff */
[----:B------:R-:W-:Y:S02]  /*0940*/  @P2 SHF.L.U64.HI R30, R34, 0x2, R35 ;  /* 0x00000002221e2819 */ /* 0x000fe40000010223 */
[----:B------:R-:W-:-:S03]  /*0950*/  @P0 MOV R34, R66 ;  /* 0x0000004200220202 */ /* 0x000fc60000000f00 */
[----:B------:R-:W1:Y:S01]  /*0960*/  @P3 LDC.64 R24, c[0x0][0x230] ;  /* 0x00008c00ff183b82 */ /* 0x000e620000000a00 */
[----:B------:R-:W-:Y:S01]  /*0970*/  @P0 MOV R35, R69 ;  /* 0x0000004500230202 */ /* 0x000fe20000000f00 */
[----:B------:R-:W-:-:S06]  /*0980*/  @P0 IMAD R51, R45, R11, R52 ;  /* 0x0000000b2d330224 */ /* 0x000fcc00078e0234 */
[----:B------:R-:W1:Y:S01]  /*0990*/  @P3 LDC.64 R12, c[0x0][0x228] ;  /* 0x00008a00ff0c3b82 */ /* 0x000e620000000a00 */
[----:B------:R-:W-:Y:S01]  /*09a0*/  @P0 IMAD.WIDE.U32 R10, R45, R10, R34 ;  /* 0x0000000a2d0a0225 */ /* 0x000fe200078e0022 */
[----:B------:R-:W-:Y:S02]  /*09b0*/  @P3 MOV R34, R66 ;  /* 0x0000004200223202 */ /* 0x000fe40000000f00 */
[----:B------:R-:W-:Y:S01]  /*09c0*/  @P3 MOV R35, R69 ;  /* 0x0000004500233202 */ /* 0x000fe20000000f00 */
[-C--:B0-----:R-:W-:Y:S01]  /*09d0*/  @P3 IMAD R55, R9, R14.reuse, RZ ;  /* 0x0000000e09373224 */ /* 0x081fe200078e02ff */
[----:B------:R-:W-:Y:S02]  /*09e0*/  @P0 IADD3 R11, R11, R51, RZ ;  /* 0x000000330b0b0210 */ /* 0x000fe40007ffe0ff */
[----:B------:R-:W0:Y:S01]  /*09f0*/  @P0 LDC.64 R22, c[0x0][0x228] ;  /* 0x00008a00ff160b82 */ /* 0x000e220000000a00 */
[C---:B------:R-:W-:Y:S02]  /*0a00*/  @P3 IMAD R59, R44.reuse, R15, R55 ;  /* 0x0000000f2c3b3224 */ /* 0x040fe400078e0237 */
[----:B------:R-:W-:Y:S01]  /*0a10*/  @P3 IMAD.WIDE.U32 R14, R44, R14, R34 ;  /* 0x0000000e2c0e3225 */ /* 0x000fe200078e0022 */
[----:B--2---:R-:W-:-:S02]  /*0a20*/  @P2 IADD3 R52, P5, R53, R18, RZ ;  /* 0x0000001235342210 */ /* 0x004fc40007fbe0ff */
[C---:B------:R-:W-:Y:S02]  /*0a30*/  @P0 SHF.L.U32 R57, R10.reuse, 0x2, RZ ;  /* 0x000000020a390819 */ /* 0x040fe400000006ff */
[----:B------:R-:W-:Y:S02]  /*0a40*/  @P0 SHF.L.U64.HI R10, R10, 0x2, R11 ;  /* 0x000000020a0a0819 */ /* 0x000fe4000001020b */
[----:B---3--:R-:W-:Y:S02]  /*0a50*/  @P2 IADD3 R54, P4, R53, R16, RZ ;  /* 0x0000001035362210 */ /* 0x008fe40007f9e0ff */
[----:B------:R-:W-:Y:S02]  /*0a60*/  @P3 IADD3 R11, R15, R59, RZ ;  /* 0x0000003b0f0b3210 */ /* 0x000fe40007ffe0ff */
[----:B------:R-:W-:Y:S02]  /*0a70*/  @P2 IADD3.X R53, R30, R19, RZ, P5, !PT ;  /* 0x000000131e352210 */ /* 0x000fe40002ffe4ff */
[----:B------:R-:W-:-:S02]  /*0a80*/  @P3 SHF.L.U32 R59, R14, 0x2, RZ ;  /* 0x000000020e3b3819 */ /* 0x000fc400000006ff */
[----:B----4-:R-:W-:Y:S02]  /*0a90*/  @P0 IADD3 R60, P5, R57, R20, RZ ;  /* 0x00000014393c0210 */ /* 0x010fe40007fbe0ff */
[----:B------:R-:W-:Y:S02]  /*0aa0*/  @P2 IADD3.X R55, R30, R17, RZ, P4, !PT ;  /* 0x000000111e372210 */ /* 0x000fe400027fe4ff */
[----:B------:R-:W-:Y:S02]  /*0ab0*/  @P3 SHF.L.U64.HI R14, R14, 0x2, R11 ;  /* 0x000000020e0e3819 */ /* 0x000fe4000001020b */
[C---:B-1----:R-:W-:Y:S02]  /*0ac0*/  @P3 IADD3 R34, P4, R59.reuse, R24, RZ ;  /* 0x000000183b223210 */ /* 0x042fe40007f9e0ff */
[----:B------:R-:W-:Y:S02]  /*0ad0*/  @P0 IADD3.X R61, R10, R21, RZ, P5, !PT ;  /* 0x000000150a3d0210 */ /* 0x000fe40002ffe4ff */
[----:B------:R-:W-:-:S02]  /*0ae0*/  @P3 IADD3 R58, P5, R59, R12, RZ ;  /* 0x0000000c3b3a3210 */ /* 0x000fc40007fbe0ff */
[----:B------:R-:W-:Y:S02]  /*0af0*/  CS2R R18, SRZ ;  /* 0x0000000000127805 */ /* 0x000fe4000001ff00 */
[C---:B------:R-:W-:Y:S02]  /*0b00*/  @P3 IADD3.X R35, R14.reuse, R25, RZ, P4, !PT ;  /* 0x000000190e233210 */ /* 0x040fe400027fe4ff */
[----:B------:R-:W-:Y:S02]  /*0b10*/  CS2R R24, SRZ ;  /* 0x0000000000187805 */ /* 0x000fe4000001ff00 */
[----:B------:R-:W-:Y:S02]  /*0b20*/  CS2R R16, SRZ ;  /* 0x0000000000107805 */ /* 0x000fe4000001ff00 */
[----:B------:R-:W-:Y:S01]  /*0b30*/  @P3 IADD3.X R59, R14, R13, RZ, P5, !PT ;  /* 0x0000000d0e3b3210 */ /* 0x000fe20002ffe4ff */
[----:B------:R-:W5:Y:S04]  /*0b40*/  @P3 LDG.E.64 R18, desc[UR8][R34.64] ;  /* 0x0000000822123981 */ /* 0x000f68000c1e1b00 */
[----:B------:R-:W5:Y:S04]  /*0b50*/  @P1 LDG.E.64 R24, desc[UR8][R32.64] ;  /* 0x0000000820181981 */ /* 0x000f68000c1e1b00 */
[----:B------:R-:W5:Y:S01]  /*0b60*/  @P3 LDG.E.64 R16, desc[UR8][R58.64] ;  /* 0x000000083a103981 */ /* 0x000f62000c1e1b00 */
[----:B0-----:R-:W-:-:S02]  /*0b70*/  @P0 IADD3 R56, P6, R57, R22, RZ ;  /* 0x0000001639380210 */ /* 0x001fc40007fde0ff */
[----:B------:R-:W-:Y:S02]  /*0b80*/  MOV R11, RZ ;  /* 0x000000ff000b7202 */ /* 0x000fe40000000f00 */
[----:B------:R-:W-:Y:S02]  /*0b90*/  @P0 IADD3.X R57, R10, R23, RZ, P6, !PT ;  /* 0x000000170a390210 */ /* 0x000fe400037fe4ff */
[----:B------:R-:W-:Y:S02]  /*0ba0*/  MOV R10, RZ ;  /* 0x000000ff000a7202 */ /* 0x000fe40000000f00 */
[----:B------:R-:W-:Y:S02]  /*0bb0*/  CS2R R20, SRZ ;  /* 0x0000000000147805 */ /* 0x000fe4000001ff00 */
[----:B------:R-:W-:Y:S02]  /*0bc0*/  CS2R R14, SRZ ;  /* 0x00000000000e7805 */ /* 0x000fe4000001ff00 */
[----:B------:R0:W5:Y:S04]  /*0bd0*/  @P1 LDG.E.64 R10, desc[UR8][R28.64] ;  /* 0x000000081c0a1981 */ /* 0x000168000c1e1b00 */
[----:B------:R-:W5:Y:S04]  /*0be0*/  @P0 LDG.E.64 R20, desc[UR8][R60.64] ;  /* 0x000000083c140981 */ /* 0x000f68000c1e1b00 */
[----:B------:R-:W5:Y:S01]  /*0bf0*/  @P0 LDG.E.64 R14, desc[UR8][R56.64] ;  /* 0x00000008380e0981 */ /* 0x000f62000c1e1b00 */
[----:B------:R-:W-:-:S06]  /*0c00*/  CS2R R12, SRZ ;  /* 0x00000000000c7805 */ /* 0x000fcc000001ff00 */
[----:B------:R1:W5:Y:S01]  /*0c10*/  @P2 LDG.E.64 R12, desc[UR8][R52.64] ;  /* 0x00000008340c2981 */ /* 0x000362000c1e1b00 */
[----:B0-----:R-:W-:-:S05]  /*0c20*/  FFMA.FTZ R28, -R26, R26, R27 ;  /* 0x0000001a1a1c7223 */ /* 0x001fca000001011b */
[----:B------:R-:W-:-:S13]  /*0c30*/  FSETP.GTU.FTZ.AND P0, PT, R28, RZ, PT ;  /* 0x000000ff1c00720b */ /* 0x000fda0003f1c000 */
[----:B------:R-:W0:Y:S01]  /*0c40*/  @P0 LDC R27, c[0x0][0x250] ;  /* 0x00009400ff1b0b82 */ /* 0x000e220000000800 */
[----:B-1----:R-:W-:Y:S02]  /*0c50*/  MOV R53, 0x3f800000 ;  /* 0x3f80000000357802 */ /* 0x002fe40000000f00 */
[----:B------:R-:W-:Y:S01]  /*0c60*/  CS2R R22, SRZ ;  /* 0x0000000000167805 */ /* 0x000fe2000001ff00 */
[----:B------:R-:W-:Y:S01]  /*0c70*/  BSSY B0, `(.L_x_1604) ;  /* 0x0000019000007945 */ /* 0x000fe20003800000 */
[----:B------:R-:W-:Y:S02]  /*0c80*/  MOV R52, RZ ;  /* 0x000000ff00347202 */ /* 0x000fe40000000f00 */
[----:B------:R-:W-:Y:S02]  /*0c90*/  MOV R51, RZ ;  /* 0x000000ff00337202 */ /* 0x000fe40000000f00 */
[----:B------:R1:W5:Y:S01]  /*0ca0*/  @P2 LDG.E.64 R22, desc[UR8][R54.64] ;  /* 0x0000000836162981 */ /* 0x000362000c1e1b00 */
[----:B0-----:R-:W-:-:S04]  /*0cb0*/  @P0 FADD.FTZ R27, R28, R27 ;  /* 0x0000001b1c1b0221 */ /* 0x001fc80000010000 */
[----:B------:R0:W2:Y:S01]  /*0cc0*/  @P0 MUFU.RSQ R53, R27 ;  /* 0x0000001b00350308 */ /* 0x0000a20000001400 */
[----:B------:R-:W-:Y:S02]  /*0cd0*/  ISETP.GT.U32.AND P0, PT, R49, 0x1bf, PT ;  /* 0x000001bf3100780c */ /* 0x000fe40003f04070 */
[----:B-1----:R-:W-:-:S11]  /*0ce0*/  CS2R R54, SRZ ;  /* 0x0000000000367805 */ /* 0x002fd6000001ff00 */
[----:B0-----:R-:W-:Y:S05]  /*0cf0*/  @P0 BRA `(.L_x_1605) ;  /* 0x0000000000400947 */ /* 0x001fea0003800000 */
[----:B------:R-:W-:Y:S01]  /*0d00*/  ISETP.NE.AND P0, PT, RZ, UR10, PT ;  /* 0x0000000aff007c0c */ /* 0x000fe2000bf05270 */
[----:B------:R-:W0:Y:S01]  /*0d10*/  LDC.64 R32, c[0x0][0x238] ;  /* 0x00008e00ff207b82 */ /* 0x000e220000000a00 */
[----:B------:R-:W-:-:S04]  /*0d20*/  IADD3 R31, R50, R31, RZ ;  /* 0x0000001f321f7210 */ /* 0x000fc80007ffe0ff */
[----:B------:R-:W-:-:S07]  /*0d30*/  SHF.R.S32.HI R30, RZ, 0x1f, R31 ;  /* 0x0000001fff1e7819 */ /* 0x000fce000001141f */
[----:B------:R-:W1:Y:S01]  /*0d40*/  @P0 LDC.64 R28, c[0x0][0x240] ;  /* 0x00009000ff1c0b82 */ /* 0x000e620000000a00 */
[----:B0-----:R-:W-:-:S05]  /*0d50*/  IMAD.WIDE R32, R31, 0x2, R32 ;  /* 0x000000021f207825 */ /* 0x001fca00078e0220 */
[----:B------:R-:W3:Y:S04]  /*0d60*/  LDG.E.U16 R55, desc[UR8][R32.64] ;  /* 0x0000000820377981 */ /* 0x000ee8000c1e1500 */
[----:B------:R-:W4:Y:S01]  /*0d70*/  LDG.E.U16 R54, desc[UR8][R32.64+0x2] ;  /* 0x0000020820367981 */ /* 0x000f22000c1e1500 */
[----:B-1----:R-:W-:-:S04]  /*0d80*/  @P0 LEA R28, P3, R31, R28, 0x1 ;  /* 0x0000001c1f1c0211 */ /* 0x002fc800078608ff */
[----:B------:R-:W-:-:S05]  /*0d90*/  @P0 LEA.HI.X R29, R31, R29, R30, 0x1, P3 ;  /* 0x0000001d1f1d0211 */ /* 0x000fca00018f0c1e */
[----:B------:R-:W2:Y:S04]  /*0da0*/  @P0 LDG.E.U16 R30, desc[UR8][R28.64] ;  /* 0x000000081c1e0981 */ /* 0x000ea8000c1e1500 */
[----:B------:R-:W2:Y:S01]  /*0db0*/  @P0 LDG.E.U16 R27, desc[UR8][R28.64+0x2] ;  /* 0x000002081c1b0981 */ /* 0x000ea2000c1e1500 */
[----:B---3--:R-:W-:Y:S02]  /*0dc0*/  SHF.L.U32 R55, R55, 0x10, RZ ;  /* 0x0000001037377819 */ /* 0x008fe400000006ff */
[----:B----4-:R-:W-:Y:S02]  /*0dd0*/  SHF.L.U32 R54, R54, 0x10, RZ ;  /* 0x0000001036367819 */ /* 0x010fe400000006ff */
[----:B--2---:R-:W-:Y:S02]  /*0de0*/  @P0 SHF.L.U32 R52, R30, 0x10, RZ ;  /* 0x000000101e340819 */ /* 0x004fe400000006ff */
[----:B------:R-:W-:-:S07]  /*0df0*/  @P0 SHF.L.U32 R51, R27, 0x10, RZ ;  /* 0x000000101b330819 */ /* 0x000fce00000006ff */
.L_x_1605:
[----:B------:R-:W-:Y:S05]  /*0e00*/  BSYNC B0 ;  /* 0x0000000000007941 */ /* 0x000fea0003800000 */
.L_x_1604:
[----:B------:R-:W-:Y:S01]  /*0e10*/  ISETP.NE.AND P4, PT, RZ, UR10, PT ;  /* 0x0000000aff007c0c */ /* 0x000fe2000bf85270 */
[C---:B-----5:R-:W-:Y:S01]  /*0e20*/  FADD.FTZ R30, -R26.reuse, R24 ;  /* 0x000000181a1e7221 */ /* 0x060fe20000010100 */
[C---:B------:R-:W-:Y:S01]  /*0e30*/  FADD.FTZ R60, -R26.reuse, R25 ;  /* 0x000000191a3c7221 */ /* 0x040fe20000010100 */
[C---:B------:R-:W-:Y:S01]  /*0e40*/  FADD.FTZ R28, -R26.reuse, R22 ;  /* 0x000000161a1c7221 */ /* 0x040fe20000010100 */
[----:B------:R-:W-:Y:S01]  /*0e50*/  FADD.FTZ R56, -R26, R23 ;  /* 0x000000171a387221 */ /* 0x000fe20000010100 */
[----:B------:R-:W-:Y:S01]  /*0e60*/  MOV R22, R10 ;  /* 0x0000000a00167202 */ /* 0x000fe20000000f00 */
[----:B--2---:R-:W-:Y:S01]  /*0e70*/  FMUL.FTZ R61, R30, R53 ;  /* 0x000000351e3d7220 */ /* 0x004fe20000410000 */
        /* <DEDUP_REMOVED lines=18> */
[----:B------:R-:W-:Y:S02]  /*0fa0*/  FMUL.FTZ R31, R10, R27 ;  /* 0x0000001b0a1f7220 */ /* 0x000fe40000410000 */
[----:B------:R-:W-:Y:S01]  /*0fb0*/  FMUL.FTZ R23, R23, R32 ;  /* 0x0000002017177220 */ /* 0x000fe20000410000 */
[----:B------:R-:W-:-:S04]  /*0fc0*/  FFMA.FTZ R22, R22, R33, 1 ;  /* 0x3f80000016167423 */ /* 0x000fc80000010021 */
[----:B------:R-:W-:-:S07]  /*0fd0*/  FMUL.FTZ R22, R31, R22 ;  /* 0x000000161f167220 */ /* 0x000fce0000410000 */
.L_x_1606:
        /* <DEDUP_REMOVED lines=26> */
.L_x_1607:
        /* <DEDUP_REMOVED lines=31> */
.L_x_1608:
        /* <DEDUP_REMOVED lines=31> */
.L_x_1609:
        /* <DEDUP_REMOVED lines=12> */
[----:B------:R-:W-:Y:S01]  /*1620*/  FADD.FTZ R22, RZ, R23 ;  /* 0x00000017ff167221 */ /* 0x000fe20000010000 */
[----:B------:R-:W-:Y:S01]  /*1630*/  FFMA.FTZ R23, R60, R23, RZ ;  /* 0x000000173c177223 */ /* 0x000fe200000100ff */
[----:B------:R-:W1:Y:S01]  /*1640*/  SHFL.DOWN PT, R28, R27, 0x1, 0x1f ;  /* 0x08201f001b1c7f89 */ /* 0x000e6200000e0000 */
[----:B------:R-:W-:Y:S01]  /*1650*/  UMOV UR6, 0x400 ;  /* 0x0000040000067882 */ /* 0x000fe20000000000 */
[----:B------:R-:W-:Y:S01]  /*1660*/  FFMA.FTZ R30, R57, R24, R30 ;  /* 0x00000018391e7223 */ /* 0x000fe2000001001e */
[----:B------:R-:W-:Y:S01]  /*1670*/  UIADD3 UR5, UR6, 0x90, URZ ;  /* 0x0000009006057890 */ /* 0x000fe2000fffe03f */
[----:B------:R-:W2:Y:S01]  /*1680*/  SHFL.DOWN PT, R29, R26, 0x1, 0x1f ;  /* 0x08201f001a1d7f89 */ /* 0x000ea200000e0000 */
[----:B------:R-:W-:Y:S01]  /*1690*/  FFMA.FTZ R23, R56, R25, R23 ;  /* 0x0000001938177223 */ /* 0x000fe20000010017 */
[----:B------:R-:W-:Y:S01]  /*16a0*/  FADD.FTZ R31, R31, R24 ;  /* 0x000000181f1f7221 */ /* 0x000fe20000010000 */
        /* <DEDUP_REMOVED lines=48> */
[----:B0-----:R-:W-:-:S03]  /*19b0*/  FADD.FTZ R18, R19, R33 ;  /* 0x0000002113127221 */ /* 0x001fc60000010000 */
[----:B--2---:R-:W-:Y:S01]  /*19c0*/  FADD.FTZ R35, R35, R28 ;  /* 0x0000001c23237221 */ /* 0x004fe20000010000 */
[----:B------:R-:W-:-:S03]  /*19d0*/  FADD.FTZ R18, R18, R29 ;  /* 0x0000001d12127221 */ /* 0x000fc60000010000 */
[----:B------:R-:W-:Y:S01]  /*19e0*/  FADD.FTZ R35, R35, R30 ;  /* 0x0000001e23237221 */ /* 0x000fe20000010000 */
[----:B------:R-:W-:Y:S02]  /*19f0*/  FADD.FTZ R18, R18, R31 ;  /* 0x0000001f12127221 */ /* 0x000fe40000010000 */
[----:B------:R-:W-:Y:S01]  /*1a00*/  LDS.128 R28, [UR5+0x50] ;  /* 0x00005005ff1c7984 */ /* 0x000fe20008000c00 */
[----:B---3--:R-:W-:Y:S01]  /*1a10*/  FADD.FTZ R19, R35, R24 ;  /* 0x0000001823137221 */ /* 0x008fe20000010000 */
[----:B------:R-:W-:Y:S02]  /*1a20*/  FADD.FTZ R18, R18, R25 ;  /* 0x0000001912127221 */ /* 0x000fe40000010000 */
[----:B------:R-:W0:Y:S01]  /*1a30*/  LDS.128 R32, [UR5+0x40] ;  /* 0x00004005ff207984 */ /* 0x000e220008000c00 */
        /* <DEDUP_REMOVED lines=8> */
[----:B------:R-:W-:Y:S01]  /*1ac0*/  FADD.FTZ R19, R19, R28 ;  /* 0x0000001c13137221 */ /* 0x000fe20000010000 */
[----:B------:R-:W-:-:S03]  /*1ad0*/  FADD.FTZ R18, R18, R29 ;  /* 0x0000001d12127221 */ /* 0x000fc60000010000 */
[----:B------:R-:W-:Y:S01]  /*1ae0*/  FADD.FTZ R19, R19, R30 ;  /* 0x0000001e13137221 */ /* 0x000fe20000010000 */
[----:B------:R-:W-:-:S03]  /*1af0*/  FADD.FTZ R18, R18, R31 ;  /* 0x0000001f12127221 */ /* 0x000fc60000010000 */
        /* <DEDUP_REMOVED lines=8> */
.L_x_1611:
[----:B------:R-:W-:Y:S05]  /*1b80*/  BSYNC B0 ;  /* 0x0000000000007941 */ /* 0x000fea0003800000 */
.L_x_1610:
        /* <DEDUP_REMOVED lines=18> */
[----:B------:R-:W-:Y:S01]  /*1cb0*/  FADD.FTZ R28, R28, R35 ;  /* 0x000000231c1c7221 */ /* 0x000fe20000010000 */
[----:B------:R-:W2:Y:S01]  /*1cc0*/  LDS.128 R20, [R65+0x460] ;  /* 0x0004600041147984 */ /* 0x000ea20000000c00 */
[----:B-1----:R-:W-:Y:S01]  /*1cd0*/  FADD.FTZ R29, R29, R24 ;  /* 0x000000181d1d7221 */ /* 0x002fe20000010000 */
[----:B------:R-:W-:Y:S01]  /*1ce0*/  FADD.FTZ R30, R30, R25 ;  /* 0x000000191e1e7221 */ /* 0x000fe20000010000 */
[----:B------:R-:W-:Y:S01]  /*1cf0*/  FADD.FTZ R31, R31, R26 ;  /* 0x0000001a1f1f7221 */ /* 0x000fe20000010000 */
[----:B------:R-:W-:-:S02]  /*1d00*/  FADD.FTZ R32, R28, R27 ;  /* 0x0000001b1c207221 */ /* 0x000fc40000010000 */
[----:B------:R-:W-:Y:S01]  /*1d10*/  LDS.128 R24, [R65+0x620] ;  /* 0x0006200041187984 */ /* 0x000fe20000000c00 */
[----:B--2---:R-:W-:Y:S01]  /*1d20*/  FADD.FTZ R33, R29, R20 ;  /* 0x000000141d217221 */ /* 0x004fe20000010000 */
[----:B------:R-:W-:Y:S01]  /*1d30*/  FADD.FTZ R20, R30, R21 ;  /* 0x000000151e147221 */ /* 0x000fe20000010000 */
[----:B------:R-:W-:Y:S01]  /*1d40*/  FADD.FTZ R21, R31, R22 ;  /* 0x000000161f157221 */ /* 0x000fe20000010000 */
[----:B------:R-:W-:Y:S01]  /*1d50*/  FADD.FTZ R32, R32, R23 ;  /* 0x0000001720207221 */ /* 0x000fe20000010000 */
[----:B------:R-:W1:Y:S02]  /*1d60*/  LDS.128 R28, [R65+0x540] ;  /* 0x00054000411c7984 */ /* 0x000e640000000c00 */
        /* <DEDUP_REMOVED lines=118> */
[----:B------:R-:W-:-:S02]  /*24d0*/  FADD.FTZ R32, R32, R23 ;  /* 0x0000001720207221 */ /* 0x000fc40000010000 */
[----:B------:R-:W1:Y:S02]  /*24e0*/  LDS.128 R24, [R65+0x1a40] ;  /* 0x001a400041187984 */ /* 0x000e640000000c00 */
[----:B-1----:R-:W-:Y:S01]  /*24f0*/  FADD.FTZ R22, R20, R25 ;  /* 0x0000001914167221 */ /* 0x002fe20000010000 */
[----:B------:R-:W-:Y:S01]  /*2500*/  FADD.FTZ R35, R35, R24 ;  /* 0x0000001823237221 */ /* 0x000fe20000010000 */
[----:B------:R-:W-:Y:S01]  /*2510*/  FADD.FTZ R33, R33, R26 ;  /* 0x0000001a21217221 */ /* 0x000fe20000010000 */
[----:B------:R-:W-:Y:S01]  /*2520*/  FADD.FTZ R32, R32, R27 ;  /* 0x0000001b20207221 */ /* 0x000fe20000010000 */
[----:B------:R-:W-:Y:S01]  /*2530*/  FADD.FTZ R21, R22, R29 ;  /* 0x0000001d16157221 */ /* 0x000fe20000010000 */
[----:B------:R-:W-:Y:S01]  /*2540*/  FADD.FTZ R20, R35, R28 ;  /* 0x0000001c23147221 */ /* 0x000fe20000010000 */
[----:B------:R-:W-:Y:S01]  /*2550*/  FADD.FTZ R22, R33, R30 ;  /* 0x0000001e21167221 */ /* 0x000fe20000010000 */
[----:B------:R-:W-:-:S07]  /*2560*/  FADD.FTZ R23, R32, R31 ;  /* 0x0000001f20177221 */ /* 0x000fce0000010000 */
.L_x_1613:
[----:B------:R-:W-:Y:S05]  /*2570*/  BSYNC B0 ;  /* 0x0000000000007941 */ /* 0x000fea0003800000 */
.L_x_1612:
        /* <DEDUP_REMOVED lines=17> */
.L_x_1615:
[----:B------:R-:W-:Y:S05]  /*2690*/  BSYNC B0 ;  /* 0x0000000000007941 */ /* 0x000fea0003800000 */
.L_x_1614:
[----:B------:R-:W-:Y:S05]  /*26a0*/  @!P0 BRA `(.L_x_1616) ;  /* 0x00000010007c8947 */ /* 0x000fea0003800000 */
[----:B--2---:R-:W1:Y:S01]  /*26b0*/  LDC.64 R20, c[0x0][0x258] ;  /* 0x00009600ff147b82 */ /* 0x004e620000000a00 */
        /* <DEDUP_REMOVED lines=28> */
.L_x_1618:
[----:B--2---:R-:W2:Y:S04]  /*2880*/  LDG.E.STRONG.GPU R22, desc[UR8][R20.64] ;  /* 0x0000000814167981 */ /* 0x004ea8000c1ef900 */
[----:B--2---:R-:W-:Y:S01]  /*2890*/  CCTL.IVALL ;  /* 0x00000000ff00798f */ /* 0x004fe20002000000 */
[----:B------:R-:W-:Y:S05]  /*28a0*/  YIELD ;  /* 0x0000000000007946 */ /* 0x000fea0003800000 */
[----:B------:R-:W-:-:S13]  /*28b0*/  ISETP.NE.AND P0, PT, R22, R27, PT ;  /* 0x0000001b1600720c */ /* 0x000fda0003f05270 */
[----:B------:R-:W-:Y:S05]  /*28c0*/  @P0 BRA `(.L_x_1618) ;  /* 0xfffffffc00ec0947 */ /* 0x000fea000383ffff */
.L_x_1617:
        /* <DEDUP_REMOVED lines=16> */
.L_x_1622:
        /* <DEDUP_REMOVED lines=115> */
.L_x_1621:
        /* <DEDUP_REMOVED lines=61> */
.L_x_1623:
[----:B------:R-:W-:-:S13]  /*34d0*/  ISETP.NE.OR P0, PT, R26, RZ, P0 ;  /* 0x000000ff1a00720c */ /* 0x000fda0000705670 */
[----:B------:R-:W-:Y:S05]  /*34e0*/  @!P0 BRA `(.L_x_1619) ;  /* 0x00000000007c8947 */ /* 0x000fea0003800000 */
.L_x_1620:
        /* <DEDUP_REMOVED lines=31> */
.L_x_1619:
        /* <DEDUP_REMOVED lines=11> */
.L_x_1625:
[----:B------:R-:W-:Y:S05]  /*3790*/  BSYNC B0 ;  /* 0x0000000000007941 */ /* 0x000fea0003800000 */
.L_x_1624:
        /* <DEDUP_REMOVED lines=16> */
.L_x_1616:
[----:B------:R-:W1:Y:S01]  /*38a0*/  S2UR UR6, SR_CgaCtaId ;  /* 0x00000000000679c3 */ /* 0x000e620000008800 */
[----:B------:R-:W-:Y:S01]  /*38b0*/  UMOV UR5, 0x400 ;  /* 0x0000040000057882 */ /* 0x000fe20000000000 */
[----:B--2---:R-:W-:Y:S01]  /*38c0*/  SHF.R.U32.HI R22, RZ, 0x1, R49 ;  /* 0x00000001ff167819 */ /* 0x004fe20000011631 */
[----:B------:R-:W-:-:S04]  /*38d0*/  ULDC.64 UR12, c[0x0][0x290] ;  /* 0x0000a400000c7ab9 */ /* 0x000fc80000000a00 */
[----:B------:R-:W-:Y:S01]  /*38e0*/  IMAD.WIDE.U32 R22, R22, -0x6db6db6d, RZ ;  /* 0x9249249316167825 */ /* 0x000fe200078e00ff */
[----:B------:R-:W2:Y:S04]  /*38f0*/  LDC R25, c[0x0][0x2ac] ;  /* 0x0000ab00ff197b82 */ /* 0x000ea80000000800 */
[----:B------:R-:W-:Y:S01]  /*3900*/  SHF.R.U32.HI R22, RZ, 0x2, R23 ;  /* 0x00000002ff167819 */ /* 0x000fe20000011617 */
[----:B-1----:R-:W-:-:S04]  /*3910*/  ULEA UR5, UR6, UR5, 0x18 ;  /* 0x0000000506057291 */ /* 0x002fc8000f8ec03f */
[----:B--2---:R-:W-:-:S05]  /*3920*/  IMAD R22, R25, UR7, R22 ;  /* 0x0000000719167c24 */ /* 0x004fca000f8e0216 */
        /* <DEDUP_REMOVED lines=12> */
[----:B------:R-:W1:Y:S01]  /*39f0*/  LDS.64 R20, [UR5+0x88] ;  /* 0x00008805ff147984 */ /* 0x000e620008000a00 */
[----:B------:R-:W-:-:S02]  /*3a00*/  ULDC UR5, c[0x0][0x2bc] ;  /* 0x0000af0000057ab9 */ /* 0x000fc40000000800 */
[----:B-1----:R-:W-:Y:S01]  /*3a10*/  FMUL.FTZ R22, R20, UR5 ;  /* 0x0000000514167c20 */ /* 0x002fe20008410000 */
[----:B------:R-:W-:Y:S01]  /*3a20*/  FMUL.FTZ R23, R21, UR5 ;  /* 0x0000000515177c20 */ /* 0x000fe20008410000 */
[----:B------:R-:W-:Y:S07]  /*3a30*/  @!P4 BRA `(.L_x_1626) ;  /* 0x000000000048c947 */ /* 0x000fee0003800000 */
        /* <DEDUP_REMOVED lines=18> */
.L_x_1626:
[----:B------:R-:W-:Y:S04]  /*3b60*/  BSSY B0, `(.L_x_1627) ;  /* 0x0000013000007945 */ /* 0x000fe80003800000 */
[----:B------:R-:W-:Y:S05]  /*3b70*/  @!P1 BRA `(.L_x_1628) ;  /* 0x0000000000449947 */ /* 0x000fea0003800000 */
[----:B------:R-:W-:Y:S01]  /*3b80*/  ULDC.64 UR12, c[0x0][0x288] ;  /* 0x0000a200000c7ab9 */ /* 0x000fe20000000a00 */
[----:B0-----:R-:W-:Y:S01]  /*3b90*/  MOV R18, R66 ;  /* 0x0000004200127202 */ /* 0x001fe20000000f00 */
[----:B------:R-:W-:Y:S01]  /*3ba0*/  IMAD R21, R37, UR12, RZ ;  /* 0x0000000c25157c24 */ /* 0x000fe2000f8e02ff */
[----:B------:R-:W-:Y:S01]  /*3bb0*/  MOV R19, R69 ;  /* 0x0000004500137202 */ /* 0x000fe20000000f00 */
[-C--:B------:R-:W-:Y:S02]  /*3bc0*/  FFMA.FTZ R20, R61, R22.reuse, R23 ;  /* 0x000000163d147223 */ /* 0x080fe40000010017 */
[----:B------:R-:W-:Y:S02]  /*3bd0*/  IMAD R25, R48, UR13, R21 ;  /* 0x0000000d30197c24 */ /* 0x000fe4000f8e0215 */
[----:B------:R-:W-:Y:S01]  /*3be0*/  FFMA.FTZ R21, R60, R22, R23 ;  /* 0x000000163c157223 */ /* 0x000fe20000010017 */
        /* <DEDUP_REMOVED lines=10> */
.L_x_1628:
[----:B------:R-:W-:Y:S05]  /*3c90*/  BSYNC B0 ;  /* 0x0000000000007941 */ /* 0x000fea0003800000 */
.L_x_1627:
        /* <DEDUP_REMOVED lines=19> */
.L_x_1629:
[----:B------:R-:W-:Y:S04]  /*3dd0*/  BSSY B0, `(.L_x_1630) ;  /* 0x0000013000007945 */ /* 0x000fe80003800000 */
[----:B------:R-:W-:Y:S05]  /*3de0*/  @!P2 BRA `(.L_x_1631) ;  /* 0x000000000044a947 */ /* 0x000fea0003800000 */
[----:B------:R-:W-:Y:S01]  /*3df0*/  ULDC.64 UR12, c[0x0][0x288] ;  /* 0x0000a200000c7ab9 */ /* 0x000fe20000000a00 */
[----:B0-----:R-:W-:Y:S01]  /*3e00*/  MOV R18, R66 ;  /* 0x0000004200127202 */ /* 0x001fe20000000f00 */
[----:B-1----:R-:W-:Y:S01]  /*3e10*/  IMAD R11, R3, UR12, RZ ;  /* 0x0000000c030b7c24 */ /* 0x002fe2000f8e02ff */
        /* <DEDUP_REMOVED lines=14> */
.L_x_1631:
[----:B------:R-:W-:Y:S05]  /*3f00*/  BSYNC B0 ;  /* 0x0000000000007941 */ /* 0x000fea0003800000 */
.L_x_1630:
[----:B------:R-:W-:Y:S05]  /*3f10*/  @!P4 BRA `(.L_x_1632) ;  /* 0x000000000048c947 */ /* 0x000fea0003800000 */
[----:B-12---:R-:W-:Y:S01]  /*3f20*/  FFMA.FTZ R10, R59, R55, R52 ;  /* 0x000000373b0a7223 */ /* 0x006fe20000010034 */
        /* <DEDUP_REMOVED lines=17> */
.L_x_1632:
[----:B------:R-:W-:Y:S04]  /*4040*/  BSSY B0, `(.L_x_1633) ;  /* 0x0000013000007945 */ /* 0x000fe80003800000 */
[----:B------:R-:W-:Y:S05]  /*4050*/  @!P0 BRA `(.L_x_1634) ;  /* 0x0000000000448947 */ /* 0x000fea0003800000 */
[----:B------:R-:W-:Y:S01]  /*4060*/  ULDC.64 UR12, c[0x0][0x288] ;  /* 0x0000a200000c7ab9 */ /* 0x000fe20000000a00 */
[----:B--2---:R-:W-:Y:S01]  /*4070*/  MOV R12, R66 ;  /* 0x00000042000c7202 */ /* 0x004fe20000000f00 */
[----:B0-----:R-:W-:Y:S01]  /*4080*/  IMAD R18, R7, UR12, RZ ;  /* 0x0000000c07127c24 */ /* 0x001fe2000f8e02ff */
[----:B------:R-:W-:Y:S01]  /*4090*/  MOV R13, R69 ;  /* 0x00000045000d7202 */ /* 0x000fe20000000f00 */
[-CC-:B-1----:R-:W-:Y:S01]  /*40a0*/  FFMA.FTZ R10, R59, R22.reuse, R23.reuse ;  /* 0x000000163b0a7223 */ /* 0x182fe20000010017 */
        /* <DEDUP_REMOVED lines=12> */
.L_x_1634:
[----:B------:R-:W-:Y:S05]  /*4170*/  BSYNC B0 ;  /* 0x0000000000007941 */ /* 0x000fea0003800000 */
.L_x_1633:
[----:B------:R-:W-:Y:S05]  /*4180*/  @!P4 BRA `(.L_x_1635) ;  /* 0x000000000048c947 */ /* 0x000fea0003800000 */
[----:B------:R-:W-:Y:S01]  /*4190*/  FFMA.FTZ R52, R63, R55, R52 ;  /* 0x000000373f347223 */ /* 0x000fe20000010034 */
[----:B------:R-:W-:-:S03]  /*41a0*/  FFMA.FTZ R51, R62, R54, R51 ;  /* 0x000000363e337223 */ /* 0x000fc60000010033 */
[----:B-123--:R-:W-:Y:S01]  /*41b0*/  FMUL.FTZ R10, R52, -1.4426950216293334961 ;  /* 0xbfb8aa3b340a7820 */ /* 0x00efe20000410000 */
[----:B------:R-:W-:-:S05]  /*41c0*/  FMUL.FTZ R12, R51, -1.4426950216293334961 ;  /* 0xbfb8aa3b330c7820 */ /* 0x000fca0000410000 */
[----:B------:R-:W1:Y:S08]  /*41d0*/  MUFU.EX2 R10, R10 ;  /* 0x0000000a000a7308 */ /* 0x000e700000000800 */
[----:B------:R-:W2:Y:S01]  /*41e0*/  MUFU.EX2 R12, R12 ;  /* 0x0000000c000c7308 */ /* 0x000ea20000000800 */
[----:B-1----:R-:W-:-:S07]  /*41f0*/  FADD.FTZ R11, R10, 1 ;  /* 0x3f8000000a0b7421 */ /* 0x002fce0000010000 */
        /* <DEDUP_REMOVED lines=11> */
.L_x_1635:
[----:B------:R-:W-:Y:S04]  /*42b0*/  BSSY B0, `(.L_x_1636) ;  /* 0x0000013000007945 */ /* 0x000fe80003800000 */
[----:B------:R-:W-:Y:S05]  /*42c0*/  @!P3 BRA `(.L_x_1637) ;  /* 0x000000000044b947 */ /* 0x000fea0003800000 */
[----:B------:R-:W-:Y:S01]  /*42d0*/  ULDC.64 UR12, c[0x0][0x288] ;  /* 0x0000a200000c7ab9 */ /* 0x000fe20000000a00 */
[----:B-123--:R-:W-:Y:S01]  /*42e0*/  MOV R10, R66 ;  /* 0x00000042000a7202 */ /* 0x00efe20000000f00 */
        /* <DEDUP_REMOVED lines=15> */
.L_x_1637:
[----:B------:R-:W-:Y:S05]  /*43e0*/  BSYNC B0 ;  /* 0x0000000000007941 */ /* 0x000fea0003800000 */
.L_x_1636:
[----:B------:R-:W-:Y:S02]  /*43f0*/  IADD3 R41, R38, R41, RZ ;  /* 0x0000002926297210 */ /* 0x000fe40007ffe0ff */
[----:B------:R-:W-:Y:S02]  /*4400*/  IADD3 R40, R40, 0x1, RZ ;  /* 0x0000000128287810 */ /* 0x000fe40007ffe0ff */
[----:B------:R-:W-:-:S13]  /*4410*/  ISETP.GE.AND P0, PT, R41, UR4, PT ;  /* 0x0000000429007c0c */ /* 0x000fda000bf06270 */
[----:B------:R-:W-:Y:S05]  /*4420*/  @!P0 BRA `(.L_x_1638) ;  /* 0xffffffbc00e48947 */ /* 0x000fea000383ffff */
.L_x_1603:
[----:B------:R-:W0:Y:S01]  /*4430*/  LDC R6, c[0x0][0xc] ;  /* 0x00000300ff067b82 */ /* 0x000e220000000800 */
[----:B------:R-:W-:Y:S01]  /*4440*/  ISETP.NE.AND P2, PT, R49, RZ, PT ;  /* 0x000000ff3100720c */ /* 0x000fe20003f45270 */
[----:B------:R-:W-:Y:S06]  /*4450*/  BSSY B0, `(.L_x_1639) ;  /* 0x0000015000007945 */ /* 0x000fec0003800000 */
[----:B------:R-:W5:Y:S08]  /*4460*/  LDC R7, c[0x0][0x10] ;  /* 0x00000400ff077b82 */ /* 0x000f700000000800 */
[----:B------:R-:W1:Y:S01]  /*4470*/  LDC.64 R2, c[0x0][0x258] ;  /* 0x00009600ff027b82 */ /* 0x000e620000000a00 */
[----:B0-----:R-:W-:-:S02]  /*4480*/  IADD3 R0, R6, -0x1, RZ ;  /* 0xffffffff06007810 */ /* 0x001fc40007ffe0ff */
[----:B------:R-:W-:Y:S02]  /*4490*/  ISETP.NE.AND P1, PT, R6, 0x1, PT ;  /* 0x000000010600780c */ /* 0x000fe40003f25270 */
[----:B------:R-:W-:Y:S02]  /*44a0*/  ISETP.NE.AND P0, PT, R0, UR7, PT ;  /* 0x0000000700007c0c */ /* 0x000fe4000bf05270 */
[C---:B-----5:R-:W-:Y:S02]  /*44b0*/  SHF.L.U32 R0, R7.reuse, 0x1, RZ ;  /* 0x0000000107007819 */ /* 0x060fe400000006ff */
[----:B------:R-:W-:Y:S02]  /*44c0*/  IADD3 R4, R7, -0x1, RZ ;  /* 0xffffffff07047810 */ /* 0x000fe40007ffe0ff */
[----:B------:R-:W-:Y:S02]  /*44d0*/  SEL R5, R0, RZ, P1 ;  /* 0x000000ff00057207 */ /* 0x000fe40000800000 */
[----:B------:R-:W-:-:S03]  /*44e0*/  ISETP.NE.OR P0, PT, R39, R4, P0 ;  /* 0x000000042700720c */ /* 0x000fc60000705670 */
[----:B-1----:R-:W-:Y:S01]  /*44f0*/  IMAD.WIDE.U32 R2, R5, 0x4, R2 ;  /* 0x0000000405027825 */ /* 0x002fe200078e0002 */
        /* <DEDUP_REMOVED lines=10> */
.L_x_1640:
[----:B------:R-:W-:Y:S05]  /*45a0*/  BSYNC B0 ;  /* 0x0000000000007941 */ /* 0x000fea0003800000 */
.L_x_1639:
[----:B------:R-:W-:Y:S05]  /*45b0*/  @P0 EXIT ;  /* 0x000000000000094d */ /* 0x000fea0003800000 */
[----:B------:R-:W-:Y:S05]  /*45c0*/  @P2 BRA `(.L_x_1641) ;  /* 0x0000000000202947 */ /* 0x000fea0003800000 */
[----:B------:R-:W-:-:S05]  /*45d0*/  IMAD R0, R6, R7, RZ ;  /* 0x0000000706007224 */ /* 0x000fca00078e02ff */
[----:B------:R-:W-:-:S13]  /*45e0*/  ISETP.NE.AND P0, PT, R0, -0x1, PT ;  /* 0xffffffff0000780c */ /* 0x000fda0003f05270 */
[----:B------:R-:W-:Y:S05]  /*45f0*/  @!P0 BRA `(.L_x_1641) ;  /* 0x0000000000148947 */ /* 0x000fea0003800000 */
.L_x_1642:
[----:B0-----:R-:W5:Y:S04]  /*4600*/  LDG.E.STRONG.GPU R5, desc[UR8][R2.64] ;  /* 0x0000000802057981 */ /* 0x001f68000c1ef900 */
[----:B-----5:R-:W-:Y:S01]  /*4610*/  CCTL.IVALL ;  /* 0x00000000ff00798f */ /* 0x020fe20002000000 */
[----:B------:R-:W-:Y:S05]  /*4620*/  YIELD ;  /* 0x0000000000007946 */ /* 0x000fea0003800000 */
[----:B------:R-:W-:-:S13]  /*4630*/  ISETP.NE.AND P0, PT, R5, R0, PT ;  /* 0x000000000500720c */ /* 0x000fda0003f05270 */
[----:B------:R-:W-:Y:S05]  /*4640*/  @P0 BRA `(.L_x_1642) ;  /* 0xfffffffc00ec0947 */ /* 0x000fea000383ffff */
.L_x_1641:
[----:B------:R-:W-:Y:S05]  /*4650*/  WARPSYNC.ALL ;  /* 0x0000000000007948 */ /* 0x000fea0003800000 */
[----:B------:R-:W1:Y:S08]  /*4660*/  LDC.64 R22, c[0x0][0x288] ;  /* 0x0000a200ff167b82 */ /* 0x000e700000000a00 */
[----:B------:R-:W-:Y:S01]  /*4670*/  BAR.SYNC.DEFER_BLOCKING 0x0 ;  /* 0x0000000000007b1d */ /* 0x000fe20000010000 */
[----:B-1----:R-:W-:-:S04]  /*4680*/  LEA.HI R0, P0, R23, R22, RZ, 0x1 ;  /* 0x0000001617007211 */ /* 0x002fc800078108ff */
        /* <DEDUP_REMOVED lines=15> */
[----:B----4-:R-:W1:Y:S03]  /*4780*/  LDC.64 R16, c[0x0][0x220] ;  /* 0x00008800ff107b82 */ /* 0x010e660000000a00 */
[----:B------:R-:W-:-:S04]  /*4790*/  IADD3.X R5, RZ, R5, RZ, P0, !PT ;  /* 0x00000005ff057210 */ /* 0x000fc800007fe4ff */
[--C-:B------:R-:W-:Y:S02]  /*47a0*/  SHF.R.S64 R27, R2, 0x1, R5.reuse ;  /* 0x00000001021b7819 */ /* 0x100fe40000001005 */
[----:B------:R-:W-:-:S04]  /*47b0*/  SHF.R.S32.HI R2, RZ, 0x1, R5 ;  /* 0x00000001ff027819 */ /* 0x000fc80000011405 */
[----:B------:R-:W-:-:S07]  /*47c0*/  SHF.L.U64.HI R29, R27, 0x2, R2 ;  /* 0x000000021b1d7819 */ /* 0x000fce0000010202 */
.L_x_1643:
[----:B------:R-:W-:-:S04]  /*47d0*/  LEA R6, P0, R49, UR4, 0x2 ;  /* 0x0000000431067c11 */ /* 0x000fc8000f8010ff */
[----:B------:R-:W-:Y:S02]  /*47e0*/  LEA.HI.X R7, R49, UR5, R0, 0x2, P0 ;  /* 0x0000000531077c11 */ /* 0x000fe400080f1400 */
[-C--:B------:R-:W-:Y:S02]  /*47f0*/  LEA R8, P0, R18, R6.reuse, 0x2 ;  /* 0x0000000612087211 */ /* 0x080fe400078010ff */
[-C--:B--2---:R-:W-:Y:S01]  /*4800*/  LEA R12, P2, R27, R6.reuse, 0x2 ;  /* 0x000000061b0c7211 */ /* 0x084fe200078410ff */
        /* <DEDUP_REMOVED lines=19> */
[----:B---3--:R-:W-:Y:S05]  /*4940*/  @P0 BRA `(.L_x_1643) ;  /* 0xfffffffc00a00947 */ /* 0x008fea000383ffff */
[----:B------:R-:W-:Y:S05]  /*4950*/  EXIT ;  /* 0x000000000000794d */ /* 0x000fea0003800000 */
.L_x_1644:
        /* <DEDUP_REMOVED lines=10> */
.L_x_3280:


//--------------------- .text._Z35group_norm_nhwc_bwd_one_pass_kernelI11Fp32IOBf16WLi256ELi28ELi448EEv26Group_norm_nhwc_bwd_params --------------------------
	.section	.text._Z35group_norm_nhwc_bwd_one_pass_kernelI11Fp32IOBf16WLi256ELi28ELi448EEv26Group_norm_nhwc_bwd_params,"ax",@progbits
	.align	128
        .global         _Z35group_norm_nhwc_bwd_one_pass_kernelI11Fp32IOBf16WLi256ELi28ELi448EEv26Group_norm_nhwc_bwd_params
        .type           _Z35group_norm_nhwc_bwd_one_pass_kernelI11Fp32IOBf16WLi256ELi28ELi448EEv26Group_norm_nhwc_bwd_params,@function
        .size           _Z35group_norm_nhwc_bwd_one_pass_kernelI11Fp32IOBf16WLi256ELi28ELi448EEv26Group_norm_nhwc_bwd_params,(.L_x_3281 - _Z35group_norm_nhwc_bwd_one_pass_kernelI11Fp32IOBf16WLi256ELi28ELi448EEv26Group_norm_nhwc_bwd_params)
        .other          _Z35group_norm_nhwc_bwd_one_pass_kernelI11Fp32IOBf16WLi256ELi28ELi448EEv26Group_norm_nhwc_bwd_params,@"STO_CUDA_ENTRY STV_DEFAULT"
_Z35group_norm_nhwc_bwd_one_pass_kernelI11Fp32IOBf16WLi256ELi28ELi448EEv26Group_norm_nhwc_bwd_params:
.text._Z35group_norm_nhwc_bwd_one_pass_kernelI11Fp32IOBf16WLi256ELi28ELi448EEv26Group_norm_nhwc_bwd_params:
        /* <DEDUP_REMOVED lines=47> */
.L_x_1696:
[----:B0--3--:R-:W0:Y:S01]  /*02f0*/  LDC R6, c[0x0][0x2a0] ;  /* 0x0000a800ff067b82 */ /* 0x009e220000000800 */
[C---:B------:R-:W-:Y:S01]  /*0300*/  IADD3 R25, R58.reuse, 0x80, RZ ;  /* 0x000000803a197810 */ /* 0x040fe20007ffe0ff */
[----:B------:R-:W-:Y:S01]  /*0310*/  ULDC.64 UR18, c[0x0][0x290] ;  /* 0x0000a40000127ab9 */ /* 0x000fe20000000a00 */
[----:B------:R-:W-:Y:S01]  /*0320*/  ISETP.LE.AND P4, PT, RZ, UR9, PT ;  /* 0x00000009ff007c0c */ /* 0x000fe2000bf83270 */
[----:B------:R-:W-:Y:S01]  /*0330*/  ULDC.64 UR10, c[0x0][0x298] ;  /* 0x0000a600000a7ab9 */ /* 0x000fe20000000a00 */
[----:B------:R-:W-:Y:S02]  /*0340*/  ISETP.GE.U32.AND P0, PT, R25, UR18, PT ;  /* 0x0000001219007c0c */ /* 0x000fe4000bf06070 */
[----:B--2---:R-:W-:Y:S01]  /*0350*/  SHF.R.S32.HI R9, RZ, 0x1f, R25 ;  /* 0x0000001fff097819 */ /* 0x004fe20000011419 */
[----:B-1----:R-:W1:Y:S01]  /*0360*/  @P1 LDC.64 R10, c[0x0][0x288] ;  /* 0x0000a200ff0a1b82 */ /* 0x002e620000000a00 */
[----:B------:R-:W-:Y:S02]  /*0370*/  IADD3 R14, R58, 0x20, RZ ;  /* 0x000000203a0e7810 */ /* 0x000fe40007ffe0ff */
[----:B------:R-:W-:-:S02]  /*0380*/  ISETP.GE.AND.EX P0, PT, R9, UR19, PT, P0 ;  /* 0x0000001309007c0c */ /* 0x000fc4000bf06300 */
[----:B----4-:R-:W-:Y:S02]  /*0390*/  SHF.R.S32.HI R23, RZ, 0x1f, R14 ;  /* 0x0000001fff177819 */ /* 0x010fe4000001140e */
[----:B------:R-:W-:Y:S01]  /*03a0*/  ISETP.GT.U32.OR P0, PT, R59, 0x1bf, P0 ;  /* 0x000001bf3b00780c */ /* 0x000fe20000704470 */
        /* <DEDUP_REMOVED lines=12> */
[----:B------:R-:W-:-:S04]  /*0470*/  LOP3.LUT R2, R6, UR9, RZ, 0x3c, !PT ;  /* 0x0000000906027c12 */ /* 0x000fc8000f8e3cff */
[----:B------:R-:W-:Y:S01]  /*0480*/  ISETP.GE.AND P2, PT, R2, RZ, PT ;  /* 0x000000ff0200720c */ /* 0x000fe20003f46270 */
[----:B------:R-:W-:-:S05]  /*0490*/  IMAD.HI.U32 R3, R3, R4, RZ ;  /* 0x0000000403037227 */ /* 0x000fca00078e00ff */
[----:B------:R-:W-:-:S05]  /*04a0*/  IADD3 R0, -R3, RZ, RZ ;  /* 0x000000ff03007210 */ /* 0x000fca0007ffe1ff */
[----:B------:R-:W-:Y:S01]  /*04b0*/  IMAD R0, R5, R0, R4 ;  /* 0x0000000005007224 */ /* 0x000fe200078e0204 */
[----:B------:R-:W-:-:S04]  /*04c0*/  SHF.R.S32.HI R4, RZ, 0x1f, R60 ;  /* 0x0000001fff047819 */ /* 0x000fc8000001143c */
        /* <DEDUP_REMOVED lines=10> */
[----:B------:R-:W3:Y:S01]  /*0570*/  @!P0 LDC.64 R6, c[0x0][0x228] ;  /* 0x00008a00ff068b82 */ /* 0x000ee20000000a00 */
[----:B------:R-:W-:Y:S02]  /*0580*/  @P5 IADD3 R3, R3, 0x1, RZ ;  /* 0x0000000103035810 */ /* 0x000fe40007ffe0ff */
[----:B------:R-:W-:Y:S02]  /*0590*/  SEL R62, R5, R0, !P3 ;  /* 0x00000000053e7207 */ /* 0x000fe40005800000 */
[----:B------:R-:W-:-:S02]  /*05a0*/  @!P2 IADD3 R3, -R3, RZ, RZ ;  /* 0x000000ff0303a210 */ /* 0x000fc40007ffe1ff */
[----:B------:R-:W-:Y:S01]  /*05b0*/  ISETP.GE.U32.AND P5, PT, R14, UR18, PT ;  /* 0x000000120e007c0c */ /* 0x000fe2000bfa6070 */
[----:B------:R-:W-:Y:S01]  /*05c0*/  IMAD R43, R62, 0x1c, RZ ;  /* 0x0000001c3e2b7824 */ /* 0x000fe200078e02ff */
[----:B------:R-:W-:Y:S02]  /*05d0*/  SEL R5, R5, R3, !P3 ;  /* 0x0000000305057207 */ /* 0x000fe40005800000 */
[----:B------:R-:W-:Y:S01]  /*05e0*/  ISETP.GE.AND.EX P5, PT, R23, UR19, PT, P5 ;  /* 0x0000001317007c0c */ /* 0x000fe2000bfa6350 */
[----:B------:R-:W4:Y:S01]  /*05f0*/  @!P0 LDC.64 R2, c[0x0][0x288] ;  /* 0x0000a200ff028b82 */ /* 0x000f220000000a00 */
[----:B------:R-:W-:Y:S02]  /*0600*/  IADD3 R64, P2, R60, R43, RZ ;  /* 0x0000002b3c407210 */ /* 0x000fe40007f5e0ff */
[----:B------:R-:W-:Y:S02]  /*0610*/  ISETP.GT.U32.OR P5, PT, R59, 0x1bf, P5 ;  /* 0x000001bf3b00780c */ /* 0x000fe40002fa4470 */
[----:B------:R-:W-:-:S02]  /*0620*/  SHF.R.S32.HI R0, RZ, 0x1f, R5 ;  /* 0x0000001fff007819 */ /* 0x000fc40000011405 */
[----:B------:R-:W-:-:S03]  /*0630*/  LEA.HI.X.SX32 R65, R43, R4, 0x1, P2 ;  /* 0x000000042b417211 */ /* 0x000fc600010f0eff */
[----:B------:R-:W-:Y:S01]  /*0640*/  IMAD R4, R0, UR10, RZ ;  /* 0x0000000a00047c24 */ /* 0x000fe2000f8e02ff */
[----:B------:R-:W-:Y:S01]  /*0650*/  IADD3 R0, R58, 0x40, RZ ;  /* 0x000000403a007810 */ /* 0x000fe20007ffe0ff */
[----:B------:R-:W-:-:S03]  /*0660*/  IMAD.WIDE.U32 R64, R5, UR10, R64 ;  /* 0x0000000a05407c25 */ /* 0x000fc6000f8e0040 */
[----:B------:R-:W-:Y:S01]  /*0670*/  ISETP.GE.U32.AND P4, PT, R0, UR18, PT ;  /* 0x0000001200007c0c */ /* 0x000fe2000bf86070 */
[----:B------:R-:W-:Y:S01]  /*0680*/  IMAD R67, R5, UR11, R4 ;  /* 0x0000000b05437c24 */ /* 0x000fe2000f8e0204 */
[----:B------:R-:W-:Y:S01]  /*0690*/  SHF.R.S32.HI R15, RZ, 0x1f, R0 ;  /* 0x0000001fff0f7819 */ /* 0x000fe20000011400 */
[----:B-1----:R-:W-:Y:S01]  /*06a0*/  @P1 IMAD R4, R53, R10, RZ ;  /* 0x0000000a35041224 */ /* 0x002fe200078e02ff */
[----:B------:R-:W1:Y:S01]  /*06b0*/  @!P5 LDC.64 R12, c[0x0][0x288] ;  /* 0x0000a200ff0cdb82 */ /* 0x000e620000000a00 */
[----:B------:R-:W-:Y:S02]  /*06c0*/  @P1 MOV R66, R64 ;  /* 0x0000004000421202 */ /* 0x000fe40000000f00 */
[C---:B------:R-:W-:Y:S01]  /*06d0*/  IADD3 R28, R58.reuse, 0xc0, RZ ;  /* 0x000000c03a1c7810 */ /* 0x040fe20007ffe0ff */
[C---:B------:R-:W-:Y:S01]  /*06e0*/  @P1 IMAD R11, R58.reuse, R11, R4 ;  /* 0x0000000b3a0b1224 */ /* 0x040fe200078e0204 */
[----:B------:R-:W-:Y:S01]  /*06f0*/  IADD3 R67, R65, R67, RZ ;  /* 0x0000004341437210 */ /* 0x000fe20007ffe0ff */
[----:B----4-:R-:W-:Y:S01]  /*0700*/  @!P0 IMAD R8, R9, R2, RZ ;  /* 0x0000000209088224 */ /* 0x010fe200078e02ff */
[----:B------:R-:W-:Y:S01]  /*0710*/  ISETP.GE.AND.EX P4, PT, R15, UR19, PT, P4 ;  /* 0x000000130f007c0c */ /* 0x000fe2000bf86340 */
[----:B------:R-:W4:Y:S01]  /*0720*/  @!P0 LDC.64 R4, c[0x0][0x230] ;  /* 0x00008c00ff048b82 */ /* 0x000f220000000a00 */
[----:B------:R-:W-:Y:S01]  /*0730*/  @!P0 MOV R18, R64 ;  /* 0x0000004000128202 */ /* 0x000fe20000000f00 */
[----:B------:R-:W-:Y:S01]  /*0740*/  @P1 IMAD.WIDE.U32 R16, R58, R10, R66 ;  /* 0x0000000a3a101225 */ /* 0x000fe200078e0042 */
[----:B------:R-:W-:-:S02]  /*0750*/  @!P0 MOV R19, R67 ;  /* 0x0000004300138202 */ /* 0x000fc40000000f00 */
[----:B------:R-:W-:Y:S02]  /*0760*/  CS2R R32, SRZ ;  /* 0x0000000000207805 */ /* 0x000fe4000001ff00 */
[----:B------:R-:W-:Y:S01]  /*0770*/  ISETP.GT.U32.OR P4, PT, R59, 0x1bf, P4 ;  /* 0x000001bf3b00780c */ /* 0x000fe20002784470 */
[----:B------:R-:W-:Y:S01]  /*0780*/  @!P0 IMAD R29, R25, R3, R8 ;  /* 0x00000003191d8224 */ /* 0x000fe200078e0208 */
[----:B------:R-:W-:Y:S01]  /*0790*/  @P1 IADD3 R3, R17, R11, RZ ;  /* 0x0000000b11031210 */ /* 0x000fe20007ffe0ff */
[----:B------:R-:W-:Y:S01]  /*07a0*/  @!P0 IMAD.WIDE.U32 R18, R25, R2, R18 ;  /* 0x0000000219128225 */ /* 0x000fe200078e0012 */
[----:B------:R-:W0:Y:S01]  /*07b0*/  @!P5 LDC.64 R10, c[0x0][0x230] ;  /* 0x00008c00ff0adb82 */ /* 0x000e220000000a00 */
[C---:B------:R-:W-:Y:S01]  /*07c0*/  @P1 SHF.L.U32 R25, R16.reuse, 0x2, RZ ;  /* 0x0000000210191819 */ /* 0x040fe200000006ff */
[----:B------:R-:W-:Y:S01]  /*07d0*/  ULDC.64 UR10, c[0x0][0x248] ;  /* 0x00009200000a7ab9 */ /* 0x000fe20000000a00 */
[----:B------:R-:W-:Y:S02]  /*07e0*/  @P1 SHF.L.U64.HI R22, R16, 0x2, R3 ;  /* 0x0000000210161819 */ /* 0x000fe40000010203 */
[----:B------:R-:W-:-:S02]  /*07f0*/  @!P0 IADD3 R17, R19, R29, RZ ;  /* 0x0000001d13118210 */ /* 0x000fc40007ffe0ff */
[C---:B------:R-:W-:Y:S01]  /*0800*/  @!P0 SHF.L.U32 R19, R18.reuse, 0x2, RZ ;  /* 0x0000000212138819 */ /* 0x040fe200000006ff */
[----:B------:R-:W0:Y:S01]  /*0810*/  @!P5 LDC.64 R8, c[0x0][0x228] ;  /* 0x00008a00ff08db82 */ /* 0x000e220000000a00 */
[----:B--2---:R-:W-:Y:S01]  /*0820*/  @P1 IADD3 R26, P3, R25, R26, RZ ;  /* 0x0000001a191a1210 */ /* 0x004fe20007f7e0ff */
[----:B-1----:R-:W-:Y:S01]  /*0830*/  @!P5 IMAD R23, R23, R12, RZ ;  /* 0x0000000c1717d224 */ /* 0x002fe200078e02ff */
[----:B------:R-:W-:Y:S02]  /*0840*/  @!P0 SHF.L.U64.HI R18, R18, 0x2, R17 ;  /* 0x0000000212128819 */ /* 0x000fe40000010211 */
[----:B------:R-:W-:Y:S01]  /*0850*/  @!P5 MOV R16, R64 ;  /* 0x000000400010d202 */ /* 0x000fe20000000f00 */
[----:B------:R-:W-:Y:S01]  /*0860*/  @!P5 IMAD R23, R14, R13, R23 ;  /* 0x0000000d0e17d224 */ /* 0x000fe200078e0217 */
[----:B------:R-:W-:Y:S01]  /*0870*/  @!P5 MOV R17, R67 ;  /* 0x000000430011d202 */ /* 0x000fe20000000f00 */
[----:B------:R-:W1:Y:S01]  /*0880*/  @!P4 LDC.64 R2, c[0x0][0x288] ;  /* 0x0000a200ff02cb82 */ /* 0x000e620000000a00 */
[----:B------:R-:W-:-:S02]  /*0890*/  @P1 IADD3.X R27, R22, R27, RZ, P3, !PT ;  /* 0x0000001b161b1210 */ /* 0x000fc40001ffe4ff */
[C---:B---3--:R-:W-:Y:S01]  /*08a0*/  @!P0 IADD3 R6, P3, R19.reuse, R6, RZ ;  /* 0x0000000613068210 */ /* 0x048fe20007f7e0ff */
[----:B------:R-:W-:Y:S01]  /*08b0*/  @!P5 IMAD.WIDE.U32 R16, R14, R12, R16 ;  /* 0x0000000c0e10d225 */ /* 0x000fe200078e0010 */
[----:B------:R-:W-:Y:S02]  /*08c0*/  IADD3 R29, R58, 0xa0, RZ ;  /* 0x000000a03a1d7810 */ /* 0x000fe40007ffe0ff */
[----:B----4-:R-:W-:Y:S02]  /*08d0*/  @!P0 IADD3 R12, P2, R19, R4, RZ ;  /* 0x00000004130c8210 */ /* 0x010fe40007f5e0ff */
[----:B------:R-:W-:Y:S02]  /*08e0*/  @!P0 IADD3.X R7, R18, R7, RZ, P3, !PT ;  /* 0x0000000712078210 */ /* 0x000fe40001ffe4ff */
[----:B------:R-:W-:Y:S02]  /*08f0*/  ISETP.GE.U32.AND P3, PT, R29, UR18, PT ;  /* 0x000000121d007c0c */ /* 0x000fe4000bf66070 */
[----:B------:R-:W-:-:S02]  /*0900*/  SHF.R.S32.HI R37, RZ, 0x1f, R29 ;  /* 0x0000001fff257819 */ /* 0x000fc4000001141d */
[----:B------:R-:W-:Y:S02]  /*0910*/  @!P0 IADD3.X R13, R18, R5, RZ, P2, !PT ;  /* 0x00000005120d8210 */ /* 0x000fe400017fe4ff */
[----:B------:R-:W-:Y:S01]  /*0920*/  @!P5 IADD3 R17, R17, R23, RZ ;  /* 0x000000171111d210 */ /* 0x000fe20007ffe0ff */
[----:B------:R-:W2:Y:S01]  /*0930*/  @!P4 LDC.64 R18, c[0x0][0x228] ;  /* 0x00008a00ff12cb82 */ /* 0x000ea20000000a00 */
[C---:B------:R-:W-:Y:S02]  /*0940*/  @!P5 SHF.L.U32 R5, R16.reuse, 0x2, RZ ;  /* 0x000000021005d819 */ /* 0x040fe400000006ff */
[----:B------:R-:W-:Y:S02]  /*0950*/  ISETP.GE.AND.EX P3, PT, R37, UR19, PT, P3 ;  /* 0x0000001325007c0c */ /* 0x000fe4000bf66330 */
[----:B------:R-:W-:Y:S01]  /*0960*/  @!P5 SHF.L.U64.HI R16, R16, 0x2, R17 ;  /* 0x000000021010d819 */ /* 0x000fe20000010211 */
[----:B-1----:R-:W-:Y:S01]  /*0970*/  @!P4 IMAD R15, R15, R2, RZ ;  /* 0x000000020f0fc224 */ /* 0x002fe200078e02ff */
[----:B0-----:R-:W-:-:S02]  /*0980*/  @!P5 IADD3 R10, P2, R5, R10, RZ ;  /* 0x0000000a050ad210 */ /* 0x001fc40007f5e0ff */
[----:B------:R-:W-:Y:S01]  /*0990*/  @P1 IADD3 R20, P6, R25, R20, RZ ;  /* 0x0000001419141210 */ /* 0x000fe20007fde0ff */
[----:B------:R-:W-:Y:S01]  /*09a0*/  @!P4 IMAD R17, R0, R3, R15 ;  /* 0x000000030011c224 */ /* 0x000fe200078e020f */
[----:B------:R-:W-:Y:S02]  /*09b0*/  ISETP.GT.U32.OR P3, PT, R59, 0x1bf, P3 ;  /* 0x000001bf3b00780c */ /* 0x000fe40001f64470 */
[----:B------:R-:W-:Y:S02]  /*09c0*/  CS2R R24, SRZ ;  /* 0x0000000000187805 */ /* 0x000fe4000001ff00 */
[----:B------:R-:W-:Y:S01]  /*09d0*/  @!P5 IADD3.X R11, R16, R11, RZ, P2, !PT ;  /* 0x0000000b100bd210 */ /* 0x000fe200017fe4ff */
[----:B------:R-:W0:Y:S01]  /*09e0*/  @!P4 LDC.64 R14, c[0x0][0x230] ;  /* 0x00008c00ff0ecb82 */ /* 0x000e220000000a00 */
[----:B------:R-:W-:Y:S02]  /*09f0*/  ISETP.GE.U32.AND P2, PT, R28, UR18, PT ;  /* 0x000000121c007c0c */ /* 0x000fe4000bf46070 */
[----:B------:R-:W-:Y:S01]  /*0a00*/  SHF.R.S32.HI R35, RZ, 0x1f, R28 ;  /* 0x0000001fff237819 */ /* 0x000fe2000001141c */
[----:B------:R1:W5:Y:S01]  /*0a10*/  @!P0 LDG.E.64 R24, desc[UR12][R12.64] ;  /* 0x0000000c0c188981 */ /* 0x000362000c1e1b00 */
[----:B------:R-:W-:-:S02]  /*0a20*/  @P1 IADD3.X R21, R22, R21, RZ, P6, !PT ;  /* 0x0000001516151210 */ /* 0x000fc400037fe4ff */
[----:B------:R-:W-:Y:S01]  /*0a30*/  @!P5 IADD3 R8, P6, R5, R8, RZ ;  /* 0x000000080508d210 */ /* 0x000fe20007fde0ff */
[----:B------:R-:W5:Y:S01]  /*0a40*/  @!P5 LDG.E.64 R32, desc[UR12][R10.64] ;  /* 0x0000000c0a20d981 */ /* 0x000f62000c1e1b00 */
[----:B------:R-:W-:Y:S01]  /*0a50*/  @!P4 MOV R4, R64 ;  /* 0x000000400004c202 */ /* 0x000fe20000000f00 */
[----:B------:R-:W3:Y:S01]  /*0a60*/  @!P3 LDC.64 R30, c[0x0][0x288] ;  /* 0x0000a200ff1ebb82 */ /* 0x000ee20000000a00 */
[----:B------:R-:W-:Y:S02]  /*0a70*/  @!P4 MOV R5, R67 ;  /* 0x000000430005c202 */ /* 0x000fe40000000f00 */
[----:B------:R-:W-:Y:S02]  /*0a80*/  ISETP.GE.AND.EX P2, PT, R35, UR19, PT, P2 ;  /* 0x0000001323007c0c */ /* 0x000fe4000bf46320 */
[----:B------:R-:W-:Y:S01]  /*0a90*/  @!P5 IADD3.X R9, R16, R9, RZ, P6, !PT ;  /* 0x000000091009d210 */ /* 0x000fe200037fe4ff */
[----:B------:R-:W-:Y:S01]  /*0aa0*/  @!P4 IMAD.WIDE.U32 R2, R0, R2, R4 ;  /* 0x000000020002c225 */ /* 0x000fe200078e0004 */
[----:B------:R-:W-:-:S02]  /*0ab0*/  ISETP.GT.U32.OR P2, PT, R59, 0x1bf, P2 ;  /* 0x000001bf3b00780c */ /* 0x000fc40001744470 */
[----:B------:R-:W-:Y:S02]  /*0ac0*/  CS2R R4, SRZ ;  /* 0x0000000000047805 */ /* 0x000fe4000001ff00 */
[----:B------:R-:W-:-:S04]  /*0ad0*/  IADD3 R0, R58, 0xe0, RZ ;  /* 0x000000e03a007810 */ /* 0x000fc80007ffe0ff */
[----:B-1----:R-:W-:Y:S01]  /*0ae0*/  SHF.R.S32.HI R12, RZ, 0x1f, R0 ;  /* 0x0000001fff0c7819 */ /* 0x002fe20000011400 */
[----:B------:R1:W5:Y:S01]  /*0af0*/  @!P0 LDG.E.64 R4, desc[UR12][R6.64] ;  /* 0x0000000c06048981 */ /* 0x000362000c1e1b00 */
[----:B------:R-:W-:-:S04]  /*0b00*/  ISETP.GE.U32.AND P0, PT, R0, UR18, PT ;  /* 0x0000001200007c0c */ /* 0x000fc8000bf06070 */
[----:B------:R-:W-:Y:S01]  /*0b10*/  ISETP.GE.AND.EX P0, PT, R12, UR19, PT, P0 ;  /* 0x000000130c007c0c */ /* 0x000fe2000bf06300 */
[----:B------:R-:W-:Y:S01]  /*0b20*/  UIMAD.WIDE UR10, UR9, 0x8, UR10 ;  /* 0x00000008090a78a5 */ /* 0x000fe2000f8e020a */
[----:B------:R-:W4:Y:S01]  /*0b30*/  @!P2 LDC.64 R12, c[0x0][0x288] ;  /* 0x0000a200ff0cab82 */ /* 0x000f220000000a00 */
[----:B-1----:R-:W-:Y:S01]  /*0b40*/  CS2R R6, SRZ ;  /* 0x0000000000067805 */ /* 0x002fe2000001ff00 */
[----:B---3--:R-:W-:Y:S01]  /*0b50*/  @!P3 IMAD R36, R37, R30, RZ ;  /* 0x0000001e2524b224 */ /* 0x008fe200078e02ff */
[----:B------:R-:W-:Y:S02]  /*0b60*/  @!P4 IADD3 R3, R3, R17, RZ ;  /* 0x000000110303c210 */ /* 0x000fe40007ffe0ff */
[----:B------:R-:W-:-:S03]  /*0b70*/  @!P4 SHF.L.U32 R39, R2, 0x2, RZ ;  /* 0x000000020227c819 */ /* 0x000fc600000006ff */
[----:B------:R-:W1:Y:S01]  /*0b80*/  @!P2 LDC.64 R44, c[0x0][0x230] ;  /* 0x00008c00ff2cab82 */ /* 0x000e620000000a00 */
[----:B------:R3:W5:Y:S01]  /*0b90*/  @!P5 LDG.E.64 R6, desc[UR12][R8.64] ;  /* 0x0000000c0806d981 */ /* 0x000762000c1e1b00 */
[----:B------:R-:W-:Y:S01]  /*0ba0*/  @!P3 IMAD R37, R29, R31, R36 ;  /* 0x0000001f1d25b224 */ /* 0x000fe200078e0224 */
[----:B------:R-:W-:Y:S02]  /*0bb0*/  @!P4 SHF.L.U64.HI R34, R2, 0x2, R3 ;  /* 0x000000020222c819 */ /* 0x000fe40000010203 */
[----:B0-----:R-:W-:Y:S02]  /*0bc0*/  @!P4 IADD3 R14, P5, R39, R14, RZ ;  /* 0x0000000e270ec210 */ /* 0x001fe40007fbe0ff */
[----:B------:R-:W-:Y:S01]  /*0bd0*/  IADD3 R22, R58, 0x60, RZ ;  /* 0x000000603a167810 */ /* 0x000fe20007ffe0ff */
[----:B------:R-:W0:Y:S01]  /*0be0*/  @!P3 LDC.64 R16, c[0x0][0x230] ;  /* 0x00008c00ff10bb82 */ /* 0x000e220000000a00 */
[----:B---3--:R-:W-:Y:S02]  /*0bf0*/  @!P3 MOV R8, R64 ;  /* 0x000000400008b202 */ /* 0x008fe40000000f00 */
[----:B------:R-:W-:Y:S01]  /*0c00*/  @!P3 MOV R9, R67 ;  /* 0x000000430009b202 */ /* 0x000fe20000000f00 */
[----:B----4-:R-:W-:-:S04]  /*0c10*/  @!P2 IMAD R35, R35, R12, RZ ;  /* 0x0000000c2323a224 */ /* 0x010fc800078e02ff */
[----:B------:R-:W3:Y:S01]  /*0c20*/  @!P3 LDC.64 R2, c[0x0][0x228] ;  /* 0x00008a00ff02bb82 */ /* 0x000ee20000000a00 */
[----:B------:R-:W-:Y:S01]  /*0c30*/  @!P3 IMAD.WIDE.U32 R30, R29, R30, R8 ;  /* 0x0000001e1d1eb225 */ /* 0x000fe200078e0008 */
[----:B------:R-:W-:Y:S02]  /*0c40*/  @!P4 IADD3.X R15, R34, R15, RZ, P5, !PT ;  /* 0x0000000f220fc210 */ /* 0x000fe40002ffe4ff */
[----:B--2---:R-:W-:Y:S02]  /*0c50*/  @!P4 IADD3 R18, P5, R39, R18, RZ ;  /* 0x000000122712c210 */ /* 0x004fe40007fbe0ff */
[----:B------:R-:W-:Y:S02]  /*0c60*/  @!P3 IADD3 R29, R31, R37, RZ ;  /* 0x000000251f1db210 */ /* 0x000fe40007ffe0ff */
[----:B------:R-:W-:Y:S01]  /*0c70*/  ISETP.GE.U32.AND P6, PT, R22, UR18, PT ;  /* 0x0000001216007c0c */ /* 0x000fe2000bfc6070 */
[----:B------:R-:W2:Y:S01]  /*0c80*/  @!P2 LDC.64 R46, c[0x0][0x228] ;  /* 0x00008a00ff2eab82 */ /* 0x000ea20000000a00 */
[----:B------:R-:W-:Y:S01]  /*0c90*/  @!P3 SHF.L.U64.HI R36, R30, 0x2, R29 ;  /* 0x000000021e24b819 */ /* 0x000fe2000001021d */
[----:B------:R-:W-:Y:S01]  /*0ca0*/  @!P2 IMAD R29, R28, R13, R35 ;  /* 0x0000000d1c1da224 */ /* 0x000fe200078e0223 */
[----:B------:R-:W-:-:S02]  /*0cb0*/  SHF.R.S32.HI R23, RZ, 0x1f, R22 ;  /* 0x0000001fff177819 */ /* 0x000fc40000011416 */
[----:B------:R-:W-:Y:S02]  /*0cc0*/  @!P4 IADD3.X R19, R34, R19, RZ, P5, !PT ;  /* 0x000000132213c210 */ /* 0x000fe40002ffe4ff */
[----:B------:R-:W-:Y:S02]  /*0cd0*/  MOV R34, UR10 ;  /* 0x0000000a00227c02 */ /* 0x000fe40008000f00 */
[----:B------:R-:W-:Y:S02]  /*0ce0*/  MOV R35, UR11 ;  /* 0x0000000b00237c02 */ /* 0x000fe40008000f00 */
[----:B------:R-:W-:-:S04]  /*0cf0*/  ISETP.GE.AND.EX P6, PT, R23, UR19, PT, P6 ;  /* 0x0000001317007c0c */ /* 0x000fc8000bfc6360 */
[----:B------:R-:W4:Y:S01]  /*0d00*/  LDG.E.64 R34, desc[UR12][R34.64] ;  /* 0x0000000c22227981 */ /* 0x000f22000c1e1b00 */
[C---:B------:R-:W-:Y:S02]  /*0d10*/  ISETP.GT.U32.OR P6, PT, R59.reuse, 0x1bf, P6 ;  /* 0x000001bf3b00780c */ /* 0x040fe400037c4470 */
[----:B------:R-:W-:Y:S02]  /*0d20*/  ISETP.GT.U32.OR P0, PT, R59, 0x1bf, P0 ;  /* 0x000001bf3b00780c */ /* 0x000fe40000704470 */
[----:B------:R-:W-:-:S09]  /*0d30*/  @!P3 SHF.L.U32 R9, R30, 0x2, RZ ;  /* 0x000000021e09b819 */ /* 0x000fd200000006ff */
[----:B------:R-:W1:Y:S01]  /*0d40*/  @!P6 LDC.64 R10, c[0x0][0x288] ;  /* 0x0000a200ff0aeb82 */ /* 0x000e620000000a00 */
[C---:B0-----:R-:W-:Y:S02]  /*0d50*/  @!P3 IADD3 R16, P5, R9.reuse, R16, RZ ;  /* 0x000000100910b210 */ /* 0x041fe40007fbe0ff */
[----:B------:R-:W-:Y:S02]  /*0d60*/  @!P2 MOV R30, R64 ;  /* 0x00000040001ea202 */ /* 0x000fe40000000f00 */
[----:B------:R-:W-:Y:S02]  /*0d70*/  @!P2 MOV R31, R67 ;  /* 0x00000043001fa202 */ /* 0x000fe40000000f00 */
[----:B------:R-:W-:Y:S01]  /*0d80*/  @!P3 IADD3.X R17, R36, R17, RZ, P5, !PT ;  /* 0x000000112411b210 */ /* 0x000fe20002ffe4ff */
[----:B------:R-:W0:Y:S01]  /*0d90*/  @!P6 LDC.64 R48, c[0x0][0x230] ;  /* 0x00008c00ff30eb82 */ /* 0x000e220000000a00 */
[----:B---3--:R-:W-:Y:S01]  /*0da0*/  @!P3 IADD3 R2, P5, R9, R2, RZ ;  /* 0x000000020902b210 */ /* 0x008fe20007fbe0ff */
[----:B------:R-:W-:-:S06]  /*0db0*/  @!P2 IMAD.WIDE.U32 R12, R28, R12, R30 ;  /* 0x0000000c1c0ca225 */ /* 0x000fcc00078e001e */
[----:B------:R-:W3:Y:S01]  /*0dc0*/  @!P0 LDC.64 R8, c[0x0][0x288] ;  /* 0x0000a200ff088b82 */ /* 0x000ee20000000a00 */
[----:B------:R-:W-:Y:S02]  /*0dd0*/  @!P2 IADD3 R13, R13, R29, RZ ;  /* 0x0000001d0d0da210 */ /* 0x000fe40007ffe0ff */
[----:B------:R-:W-:Y:S02]  /*0de0*/  @!P3 IADD3.X R3, R36, R3, RZ, P5, !PT ;  /* 0x000000032403b210 */ /* 0x000fe40002ffe4ff */
[C---:B------:R-:W-:Y:S01]  /*0df0*/  @!P2 SHF.L.U64.HI R28, R12.reuse, 0x2, R13 ;  /* 0x000000020c1ca819 */ /* 0x040fe2000001020d */
[----:B-1----:R-:W-:Y:S01]  /*0e00*/  @!P6 IMAD R29, R23, R10, RZ ;  /* 0x0000000a171de224 */ /* 0x002fe200078e02ff */
[----:B------:R-:W-:Y:S01]  /*0e10*/  @!P2 SHF.L.U32 R23, R12, 0x2, RZ ;  /* 0x000000020c17a819 */ /* 0x000fe200000006ff */
[----:B------:R-:W1:Y:S01]  /*0e20*/  @!P6 LDC.64 R36, c[0x0][0x228] ;  /* 0x00008a00ff24eb82 */ /* 0x000e620000000a00 */
[----:B------:R-:W-:Y:S02]  /*0e30*/  @!P6 MOV R12, R64 ;  /* 0x00000040000ce202 */ /* 0x000fe40000000f00 */
[----:B------:R-:W-:Y:S01]  /*0e40*/  @!P6 MOV R13, R67 ;  /* 0x00000043000de202 */ /* 0x000fe20000000f00 */
[----:B------:R-:W-:-:S02]  /*0e50*/  @!P6 IMAD R29, R22, R11, R29 ;  /* 0x0000000b161de224 */ /* 0x000fc400078e021d */
[----:B------:R-:W-:Y:S02]  /*0e60*/  @!P6 IMAD.WIDE.U32 R10, R22, R10, R12 ;  /* 0x0000000a160ae225 */ /* 0x000fe400078e000c */
[----:B------:R-:W1:Y:S01]  /*0e70*/  @!P0 LDC.64 R38, c[0x0][0x230] ;  /* 0x00008c00ff268b82 */ /* 0x000e620000000a00 */
[----:B------:R-:W-:Y:S02]  /*0e80*/  SHF.R.S32.HI R13, RZ, 0x1f, R0 ;  /* 0x0000001fff0d7819 */ /* 0x000fe40000011400 */
[----:B------:R-:W-:Y:S02]  /*0e90*/  @!P2 IADD3 R44, P5, R23, R44, RZ ;  /* 0x0000002c172ca210 */ /* 0x000fe40007fbe0ff */
[----:B------:R-:W-:Y:S01]  /*0ea0*/  @!P6 IADD3 R11, R11, R29, RZ ;  /* 0x0000001d0b0be210 */ /* 0x000fe20007ffe0ff */
[----:B---3--:R-:W-:Y:S02]  /*0eb0*/  @!P0 IMAD R22, R13, R8, RZ ;  /* 0x000000080d168224 */ /* 0x008fe400078e02ff */
[----:B------:R-:W3:Y:S01]  /*0ec0*/  @!P0 LDC.64 R40, c[0x0][0x228] ;  /* 0x00008a00ff288b82 */ /* 0x000ee20000000a00 */
[----:B------:R-:W-:-:S02]  /*0ed0*/  @!P2 IADD3.X R45, R28, R45, RZ, P5, !PT ;  /* 0x0000002d1c2da210 */ /* 0x000fc40002ffe4ff */
[C---:B------:R-:W-:Y:S02]  /*0ee0*/  @!P6 SHF.L.U32 R13, R10.reuse, 0x2, RZ ;  /* 0x000000020a0de819 */ /* 0x040fe400000006ff */
[----:B------:R-:W-:Y:S02]  /*0ef0*/  @!P6 SHF.L.U64.HI R12, R10, 0x2, R11 ;  /* 0x000000020a0ce819 */ /* 0x000fe4000001020b */
[----:B--2---:R-:W-:Y:S02]  /*0f00*/  @!P2 IADD3 R46, P5, R23, R46, RZ ;  /* 0x0000002e172ea210 */ /* 0x004fe40007fbe0ff */
[----:B------:R-:W-:Y:S02]  /*0f10*/  @!P0 MOV R10, R64 ;  /* 0x00000040000a8202 */ /* 0x000fe40000000f00 */
[----:B------:R-:W-:Y:S01]  /*0f20*/  @!P0 MOV R11, R67 ;  /* 0x00000043000b8202 */ /* 0x000fe20000000f00 */
[----:B------:R-:W-:Y:S01]  /*0f30*/  @!P0 IMAD R23, R0, R9, R22 ;  /* 0x0000000900178224 */ /* 0x000fe200078e0216 */
[----:B------:R-:W-:-:S02]  /*0f40*/  @!P2 IADD3.X R47, R28, R47, RZ, P5, !PT ;  /* 0x0000002f1c2fa210 */ /* 0x000fc40002ffe4ff */
[----:B0-----:R-:W-:Y:S01]  /*0f50*/  @!P6 IADD3 R48, P5, R13, R48, RZ ;  /* 0x000000300d30e210 */ /* 0x001fe20007fbe0ff */
[----:B------:R-:W-:-:S03]  /*0f60*/  @!P0 IMAD.WIDE.U32 R8, R0, R8, R10 ;  /* 0x0000000800088225 */ /* 0x000fc600078e000a */
[----:B------:R-:W-:Y:S02]  /*0f70*/  @!P6 IADD3.X R49, R12, R49, RZ, P5, !PT ;  /* 0x000000310c31e210 */ /* 0x000fe40002ffe4ff */
[----:B-1----:R-:W-:Y:S02]  /*0f80*/  @!P6 IADD3 R36, P5, R13, R36, RZ ;  /* 0x000000240d24e210 */ /* 0x002fe40007fbe0ff */
[----:B------:R-:W-:Y:S02]  /*0f90*/  @!P0 IADD3 R11, R9, R23, RZ ;  /* 0x00000017090b8210 */ /* 0x000fe40007ffe0ff */
[----:B------:R-:W-:Y:S02]  /*0fa0*/  @!P0 SHF.L.U32 R9, R8, 0x2, RZ ;  /* 0x0000000208098819 */ /* 0x000fe400000006ff */
[----:B------:R-:W-:Y:S02]  /*0fb0*/  @!P6 IADD3.X R37, R12, R37, RZ, P5, !PT ;  /* 0x000000250c25e210 */ /* 0x000fe40002ffe4ff */
[----:B------:R-:W-:-:S02]  /*0fc0*/  @!P0 SHF.L.U64.HI R8, R8, 0x2, R11 ;  /* 0x0000000208088819 */ /* 0x000fc4000001020b */
[----:B------:R-:W-:-:S04]  /*0fd0*/  @!P0 IADD3 R38, P5, R9, R38, RZ ;  /* 0x0000002609268210 */ /* 0x000fc80007fbe0ff */
[C---:B------:R-:W-:Y:S02]  /*0fe0*/  @!P0 IADD3.X R39, R8.reuse, R39, RZ, P5, !PT ;  /* 0x0000002708278210 */ /* 0x040fe40002ffe4ff */
[----:B---3--:R-:W-:Y:S02]  /*0ff0*/  @!P0 IADD3 R40, P5, R9, R40, RZ ;  /* 0x0000002809288210 */ /* 0x008fe40007fbe0ff */
[----:B------:R-:W-:Y:S02]  /*1000*/  CS2R R30, SRZ ;  /* 0x00000000001e7805 */ /* 0x000fe4000001ff00 */
[----:B------:R-:W-:Y:S02]  /*1010*/  CS2R R28, SRZ ;  /* 0x00000000001c7805 */ /* 0x000fe4000001ff00 */
[----:B------:R-:W-:Y:S02]  /*1020*/  CS2R R22, SRZ ;  /* 0x0000000000167805 */ /* 0x000fe4000001ff00 */
[----:B------:R-:W-:-:S02]  /*1030*/  @!P0 IADD3.X R41, R8, R41, RZ, P5, !PT ;  /* 0x0000002908298210 */ /* 0x000fc40002ffe4ff */
[----:B------:R-:W-:Y:S01]  /*1040*/  CS2R R8, SRZ ;  /* 0x0000000000087805 */ /* 0x000fe2000001ff00 */
[----:B------:R0:W5:Y:S05]  /*1050*/  @P1 LDG.E.64 R30, desc[UR12][R26.64] ;  /* 0x0000000c1a1e1981 */ /* 0x00016a000c1e1b00 */
[----:B------:R1:W5:Y:S04]  /*1060*/  @P1 LDG.E.64 R8, desc[UR12][R20.64] ;  /* 0x0000000c14081981 */ /* 0x000368000c1e1b00 */
[----:B------:R2:W5:Y:S01]  /*1070*/  @!P4 LDG.E.64 R28, desc[UR12][R14.64] ;  /* 0x0000000c0e1cc981 */ /* 0x000562000c1e1b00 */
[----:B0-----:R-:W-:-:S03]  /*1080*/  CS2R R26, SRZ ;  /* 0x00000000001a7805 */ /* 0x001fc6000001ff00 */
[----:B------:R0:W5:Y:S01]  /*1090*/  @!P3 LDG.E.64 R22, desc[UR12][R16.64] ;  /* 0x0000000c1016b981 */ /* 0x000162000c1e1b00 */
[----:B-1----:R-:W-:-:S03]  /*10a0*/  CS2R R20, SRZ ;  /* 0x0000000000147805 */ /* 0x002fc6000001ff00 */
[----:B------:R-:W5:Y:S01]  /*10b0*/  @!P6 LDG.E.64 R26, desc[UR12][R48.64] ;  /* 0x0000000c301ae981 */ /* 0x000f62000c1e1b00 */
[----:B--2---:R-:W-:-:S03]  /*10c0*/  CS2R R14, SRZ ;  /* 0x00000000000e7805 */ /* 0x004fc6000001ff00 */
[----:B------:R-:W5:Y:S01]  /*10d0*/  @!P2 LDG.E.64 R20, desc[UR12][R44.64] ;  /* 0x0000000c2c14a981 */ /* 0x000f62000c1e1b00 */
[----:B0-----:R-:W-:-:S03]  /*10e0*/  CS2R R16, SRZ ;  /* 0x0000000000107805 */ /* 0x001fc6000001ff00 */
[----:B------:R-:W5:Y:S04]  /*10f0*/  @!P2 LDG.E.64 R14, desc[UR12][R46.64] ;  /* 0x0000000c2e0ea981 */ /* 0x000f68000c1e1b00 */
[----:B------:R-:W5:Y:S01]  /*1100*/  @!P6 LDG.E.64 R16, desc[UR12][R36.64] ;  /* 0x0000000c2410e981 */ /* 0x000f62000c1e1b00 */
[----:B------:R-:W-:Y:S02]  /*1110*/  CS2R R12, SRZ ;  /* 0x00000000000c7805 */ /* 0x000fe4000001ff00 */
[----:B------:R-:W-:-:S04]  /*1120*/  CS2R R10, SRZ ;  /* 0x00000000000a7805 */ /* 0x000fc8000001ff00 */
[----:B------:R0:W5:Y:S04]  /*1130*/  @!P3 LDG.E.64 R12, desc[UR12][R2.64] ;  /* 0x0000000c020cb981 */ /* 0x000168000c1e1b00 */
[----:B------:R1:W5:Y:S01]  /*1140*/  @!P4 LDG.E.64 R10, desc[UR12][R18.64] ;  /* 0x0000000c120ac981 */ /* 0x000362000c1e1b00 */
[----:B0-----:R-:W-:Y:S01]  /*1150*/  HFMA2.MMA R3, -RZ, RZ, 0, 0 ;  /* 0x00000000ff037435 */ /* 0x001fe200000001ff */
[----:B------:R-:W-:Y:S02]  /*1160*/  MOV R2, RZ ;  /* 0x000000ff00027202 */ /* 0x000fe40000000f00 */
[----:B-1----:R-:W-:-:S07]  /*1170*/  CS2R R18, SRZ ;  /* 0x0000000000127805 */ /* 0x002fce000001ff00 */
[----:B------:R0:W5:Y:S04]  /*1180*/  @!P0 LDG.E.64 R2, desc[UR12][R38.64] ;  /* 0x0000000c26028981 */ /* 0x000168000c1e1b00 */
[----:B------:R0:W5:Y:S01]  /*1190*/  @!P0 LDG.E.64 R18, desc[UR12][R40.64] ;  /* 0x0000000c28128981 */ /* 0x000162000c1e1b00 */
[----:B------:R-:W-:Y:S01]  /*11a0*/  UMOV UR14, 0x3f800000 ;  /* 0x3f800000000e7882 */ /* 0x000fe20000000000 */
[----:B------:R-:W-:Y:S01]  /*11b0*/  BSSY B0, `(.L_x_1646) ;  /* 0x0000020000007945 */ /* 0x000fe20003800000 */
[----:B------:R-:W-:Y:S02]  /*11c0*/  CS2R R56, SRZ ;  /* 0x0000000000387805 */ /* 0x000fe4000001ff00 */
[----:B------:R-:W-:Y:S02]  /*11d0*/  CS2R R54, SRZ ;  /* 0x0000000000367805 */ /* 0x000fe4000001ff00 */
        /* <DEDUP_REMOVED lines=8> */
[----:B------:R-:W1:Y:S02]  /*1260*/  @P0 MUFU.RSQ R0, R0 ;  /* 0x0000000000000308 */ /* 0x000e640000001400 */
        /* <DEDUP_REMOVED lines=10> */
[----:B------:R-:W2:Y:S04]  /*1310*/  LDG.E.U16 R57, desc[UR12][R34.64] ;  /* 0x0000000c22397981 */ /* 0x000ea8000c1e1500 */
[----:B------:R-:W3:Y:S01]  /*1320*/  LDG.E.U16 R54, desc[UR12][R34.64+0x2] ;  /* 0x0000020c22367981 */ /* 0x000ee2000c1e1500 */
[----:B-1----:R-:W-:-:S04]  /*1330*/  @P0 LEA R36, P2, R43, R36, 0x1 ;  /* 0x000000242b240211 */ /* 0x002fc800078408ff */
[----:B------:R-:W-:-:S05]  /*1340*/  @P0 LEA.HI.X R37, R43, R37, R0, 0x1, P2 ;  /* 0x000000252b250211 */ /* 0x000fca00010f0c00 */
[----:B------:R-:W4:Y:S04]  /*1350*/  @P0 LDG.E.U16 R38, desc[UR12][R36.64] ;  /* 0x0000000c24260981 */ /* 0x000f28000c1e1500 */
[----:B------:R-:W4:Y:S01]  /*1360*/  @P0 LDG.E.U16 R0, desc[UR12][R36.64+0x2] ;  /* 0x0000020c24000981 */ /* 0x000f22000c1e1500 */
[----:B--2---:R-:W-:Y:S02]  /*1370*/  SHF.L.U32 R57, R57, 0x10, RZ ;  /* 0x0000001039397819 */ /* 0x004fe400000006ff */
[----:B---3--:R-:W-:Y:S02]  /*1380*/  SHF.L.U32 R54, R54, 0x10, RZ ;  /* 0x0000001036367819 */ /* 0x008fe400000006ff */
[----:B----4-:R-:W-:Y:S02]  /*1390*/  @P0 SHF.L.U32 R55, R38, 0x10, RZ ;  /* 0x0000001026370819 */ /* 0x010fe400000006ff */
[----:B------:R-:W-:-:S07]  /*13a0*/  @P0 SHF.L.U32 R56, R0, 0x10, RZ ;  /* 0x0000001000380819 */ /* 0x000fce00000006ff */
.L_x_1647:
[----:B------:R-:W-:Y:S05]  /*13b0*/  BSYNC B0 ;  /* 0x0000000000007941 */ /* 0x000fea0003800000 */
.L_x_1646:
        /* <DEDUP_REMOVED lines=29> */
.L_x_1648:
[----:B------:R-:W-:Y:S01]  /*1590*/  FMUL.FTZ R35, R32, R57 ;  /* 0x0000003920237220 */ /* 0x000fe20000410000 */
[----:B------:R-:W-:Y:S01]  /*15a0*/  MOV R0, R7 ;  /* 0x0000000700007202 */ /* 0x000fe20000000f00 */
        /* <DEDUP_REMOVED lines=24> */
.L_x_1649:
        /* <DEDUP_REMOVED lines=31> */
.L_x_1650:
        /* <DEDUP_REMOVED lines=31> */
.L_x_1651:
        /* <DEDUP_REMOVED lines=11> */
[----:B------:R-:W-:Y:S01]  /*1bc0*/  FFMA.FTZ R35, R50, R32, RZ ;  /* 0x0000002032237223 */ /* 0x000fe200000100ff */
[----:B------:R-:W-:Y:S01]  /*1bd0*/  MOV R25, R5 ;  /* 0x0000000500197202 */ /* 0x000fe20000000f00 */
[----:B------:R-:W-:Y:S01]  /*1be0*/  FMUL.FTZ R42, R42, UR14 ;  /* 0x0000000e2a2a7c20 */ /* 0x000fe20008410000 */
        /* <DEDUP_REMOVED lines=21> */
.L_x_1652:
[----:B------:R-:W-:Y:S01]  /*1d40*/  FMUL.FTZ R36, R24, R57 ;  /* 0x0000003918247220 */ /* 0x000fe20000410000 */
[----:B------:R-:W-:Y:S01]  /*1d50*/  FFMA.FTZ R35, R48, R31, R35 ;  /* 0x0000001f30237223 */ /* 0x000fe20000010023 */
[----:B------:R-:W-:Y:S01]  /*1d60*/  FADD.FTZ R31, R32, R31 ;  /* 0x0000001f201f7221 */ /* 0x000fe20000010000 */
[----:B------:R-:W-:Y:S01]  /*1d70*/  FFMA.FTZ R38, R49, R30, RZ ;  /* 0x0000001e31267223 */ /* 0x000fe200000100ff */
[----:B------:R-:W-:Y:S01]  /*1d80*/  FFMA.FTZ R32, R42, R36, R29 ;  /* 0x000000242a207223 */ /* 0x000fe2000001001d */
[----:B------:R-:W-:Y:S01]  /*1d90*/  FADD.FTZ R36, R33, R36 ;  /* 0x0000002421247221 */ /* 0x000fe20000010000 */
[----:B------:R-:W-:Y:S01]  /*1da0*/  FADD.FTZ R29, RZ, R30 ;  /* 0x0000001eff1d7221 */ /* 0x000fe20000010000 */
        /* <DEDUP_REMOVED lines=30> */
.L_x_1653:
[----:B------:R-:W-:Y:S01]  /*1f90*/  FMUL.FTZ R39, R33, R57 ;  /* 0x0000003921277220 */ /* 0x000fe20000410000 */
[----:B------:R-:W-:Y:S01]  /*1fa0*/  FADD.FTZ R31, R31, R34 ;  /* 0x000000221f1f7221 */ /* 0x000fe20000010000 */
[----:B------:R-:W-:Y:S01]  /*1fb0*/  FFMA.FTZ R35, R46, R34, R35 ;  /* 0x000000222e237223 */ /* 0x000fe20000010023 */
[----:B------:R-:W-:Y:S01]  /*1fc0*/  FMUL.FTZ R34, R32, R54 ;  /* 0x0000003620227220 */ /* 0x000fe20000410000 */
[----:B------:R-:W-:Y:S01]  /*1fd0*/  FFMA.FTZ R22, R40, R39, R37 ;  /* 0x0000002728167223 */ /* 0x000fe20000010025 */
[----:B------:R-:W-:Y:S01]  /*1fe0*/  FADD.FTZ R39, R0, R39 ;  /* 0x0000002700277221 */ /* 0x000fe20000010000 */
[----:B------:R-:W-:Y:S01]  /*1ff0*/  FADD.FTZ R0, R20, -UR11 ;  /* 0x8000000b14007e21 */ /* 0x000fe20008010000 */
[----:B------:R-:W-:Y:S01]  /*2000*/  FADD.FTZ R36, R21, -UR11 ;  /* 0x8000000b15247e21 */ /* 0x000fe20008010000 */
[----:B------:R-:W-:Y:S01]  /*2010*/  FFMA.FTZ R21, R23, R34, R22 ;  /* 0x0000002217157223 */ /* 0x000fe20000010016 */
[----:B------:R-:W-:Y:S01]  /*2020*/  FADD.FTZ R34, R34, R39 ;  /* 0x0000002722227221 */ /* 0x000fe20000010000 */
[----:B------:R-:W-:Y:S01]  /*2030*/  FMUL.FTZ R22, R0, UR14 ;  /* 0x0000000e00167c20 */ /* 0x000fe20008410000 */
        /* <DEDUP_REMOVED lines=22> */
.L_x_1654:
[----:B------:R-:W-:Y:S01]  /*21a0*/  FMUL.FTZ R39, R20, R57 ;  /* 0x0000003914277220 */ /* 0x000fe20000410000 */
[----:B------:R-:W-:Y:S01]  /*21b0*/  FADD.FTZ R2, R2, -UR11 ;  /* 0x8000000b02027e21 */ /* 0x000fe20008010000 */
[----:B------:R-:W-:Y:S01]  /*21c0*/  FADD.FTZ R3, R3, -UR11 ;  /* 0x8000000b03037e21 */ /* 0x000fe20008010000 */
[----:B------:R-:W-:Y:S01]  /*21d0*/  MOV R36, R18 ;  /* 0x0000001200247202 */ /* 0x000fe20000000f00 */
[----:B------:R-:W-:Y:S01]  /*21e0*/  FFMA.FTZ R21, R22, R39, R21 ;  /* 0x0000002716157223 */ /* 0x000fe20000010015 */
[----:B------:R-:W-:Y:S01]  /*21f0*/  FADD.FTZ R39, R34, R39 ;  /* 0x0000002722277221 */ /* 0x000fe20000010000 */
[----:B------:R-:W-:Y:S01]  /*2200*/  FMUL.FTZ R34, R37, R54 ;  /* 0x0000003625227220 */ /* 0x000fe20000410000 */
[----:B------:R-:W-:Y:S01]  /*2210*/  FMUL.FTZ R2, R2, UR14 ;  /* 0x0000000e02027c20 */ /* 0x000fe20008410000 */
[----:B------:R-:W-:Y:S01]  /*2220*/  FMUL.FTZ R3, R3, UR14 ;  /* 0x0000000e03037c20 */ /* 0x000fe20008410000 */
[----:B------:R-:W-:Y:S01]  /*2230*/  MOV R38, R19 ;  /* 0x0000001300267202 */ /* 0x000fe20000000f00 */
[----:B------:R-:W-:Y:S01]  /*2240*/  FFMA.FTZ R21, R0, R34, R21 ;  /* 0x0000002200157223 */ /* 0x000fe20000010015 */
[----:B------:R-:W-:Y:S01]  /*2250*/  FADD.FTZ R34, R34, R39 ;  /* 0x0000002722227221 */ /* 0x000fe20000010000 */
        /* <DEDUP_REMOVED lines=15> */
[----:B0-----:R-:W-:-:S04]  /*2350*/  FADD.FTZ R61, -R68, 1 ;  /* 0x3f800000443d7421 */ /* 0x001fc80000010100 */
[----:B------:R-:W-:Y:S01]  /*2360*/  FFMA.FTZ R61, R38, R61, 1 ;  /* 0x3f800000263d7423 */ /* 0x000fe2000001003d */
[----:B------:R-:W-:-:S04]  /*2370*/  FMUL.FTZ R38, R19, R68 ;  /* 0x0000004413267220 */ /* 0x000fc80000410000 */
[----:B------:R-:W-:-:S07]  /*2380*/  FMUL.FTZ R38, R38, R61 ;  /* 0x0000003d26267220 */ /* 0x000fce0000410000 */
.L_x_1655:
        /* <DEDUP_REMOVED lines=12> */
[----:B------:R-:W-:Y:S01]  /*2450*/  FFMA.FTZ R35, R42, R24, R35 ;  /* 0x000000182a237223 */ /* 0x000fe20000010023 */
[----:B------:R-:W-:Y:S01]  /*2460*/  UMOV UR11, 0x400 ;  /* 0x00000400000b7882 */ /* 0x000fe20000000000 */
[----:B------:R-:W1:Y:S01]  /*2470*/  SHFL.DOWN PT, R34, R39, 0x1, 0x1f ;  /* 0x08201f0027227f89 */ /* 0x000e6200000e0000 */
[----:B------:R-:W-:Y:S01]  /*2480*/  FFMA.FTZ R30, R41, R25, R30 ;  /* 0x00000019291e7223 */ /* 0x000fe2000001001e */
[----:B------:R-:W-:Y:S01]  /*2490*/  UIADD3 UR10, UR11, 0x90, URZ ;  /* 0x000000900b0a7890 */ /* 0x000fe2000fffe03f */
[----:B------:R-:W-:Y:S01]  /*24a0*/  FFMA.FTZ R35, R40, R33, R35 ;  /* 0x0000002128237223 */ /* 0x000fe20000010023 */
[----:B------:R-:W2:Y:S01]  /*24b0*/  SHFL.DOWN PT, R68, R21, 0x1, 0x1f ;  /* 0x08201f0015447f89 */ /* 0x000ea200000e0000 */
[C---:B------:R-:W-:Y:S01]  /*24c0*/  ISETP.NE.AND P2, PT, R59.reuse, RZ, PT ;  /* 0x000000ff3b00720c */ /* 0x040fe20003f45270 */
[----:B------:R-:W-:Y:S01]  /*24d0*/  BSSY B0, `(.L_x_1656) ;  /* 0x0000051000007945 */ /* 0x000fe20003800000 */
[----:B------:R-:W-:Y:S01]  /*24e0*/  ISETP.GT.U32.AND P3, PT, R59, 0xd, PT ;  /* 0x0000000d3b00780c */ /* 0x000fe20003f64070 */
        /* <DEDUP_REMOVED lines=19> */
[----:B------:R-:W-:Y:S01]  /*2620*/  FFMA.FTZ R29, R22, R20, R35 ;  /* 0x00000014161d7223 */ /* 0x000fe20000010023 */
[----:B-1----:R-:W-:-:S02]  /*2630*/  @!P0 FADD.FTZ R21, R21, R68 ;  /* 0x0000004415158221 */ /* 0x002fc40000010000 */
[----:B------:R-:W0:Y:S01]  /*2640*/  SHFL.DOWN PT, R26, R39, 0x10, 0x1f ;  /* 0x0a001f00271a7f89 */ /* 0x000e2200000e0000 */
[----:B------:R-:W-:Y:S01]  /*2650*/  ISETP.GT.AND P0, PT, R52, 0xf, PT ;  /* 0x0000000f3400780c */ /* 0x000fe20003f04270 */
[----:B------:R-:W-:Y:S01]  /*2660*/  FADD.FTZ R34, R34, R27 ;  /* 0x0000001b22227221 */ /* 0x000fe20000010000 */
[----:B------:R-:W-:Y:S01]  /*2670*/  FADD.FTZ R68, R31, R24 ;  /* 0x000000181f447221 */ /* 0x000fe20000010000 */
[----:B------:R-:W1:Y:S02]  /*2680*/  SHFL.DOWN PT, R28, R21, 0x10, 0x1f ;  /* 0x0a001f00151c7f89 */ /* 0x000e6400000e0000 */
[----:B------:R-:W-:Y:S01]  /*2690*/  FADD.FTZ R27, R34, R25 ;  /* 0x00000019221b7221 */ /* 0x000fe20000010000 */
[----:B------:R-:W-:-:S03]  /*26a0*/  FADD.FTZ R25, R68, R33 ;  /* 0x0000002144197221 */ /* 0x000fc60000010000 */
[----:B------:R-:W-:Y:S01]  /*26b0*/  FADD.FTZ R24, R27, R32 ;  /* 0x000000201b187221 */ /* 0x000fe20000010000 */
[----:B------:R-:W-:Y:S01]  /*26c0*/  FFMA.FTZ R27, R23, R32, R30 ;  /* 0x00000020171b7223 */ /* 0x000fe2000001001e */
[----:B------:R-:W-:Y:S01]  /*26d0*/  FADD.FTZ R25, R25, R20 ;  /* 0x0000001419197221 */ /* 0x000fe20000010000 */
[----:B------:R-:W-:Y:S01]  /*26e0*/  FFMA.FTZ R32, R2, R36, R29 ;  /* 0x0000002402207223 */ /* 0x000fe2000001001d */
[----:B------:R-:W-:Y:S01]  /*26f0*/  FADD.FTZ R35, R24, R37 ;  /* 0x0000002518237221 */ /* 0x000fe20000010000 */
[----:B------:R-:W-:Y:S01]  /*2700*/  FFMA.FTZ R20, R0, R37, R27 ;  /* 0x0000002500147223 */ /* 0x000fe2000001001b */
[----:B------:R-:W-:Y:S02]  /*2710*/  FADD.FTZ R34, R25, R36 ;  /* 0x0000002419227221 */ /* 0x000fe40000010000 */
[----:B------:R-:W-:Y:S01]  /*2720*/  FADD.FTZ R35, R35, R38 ;  /* 0x0000002623237221 */ /* 0x000fe20000010000 */
[----:B------:R-:W-:Y:S01]  /*2730*/  FFMA.FTZ R33, R3, R38, R20 ;  /* 0x0000002603217223 */ /* 0x000fe20000010014 */
[----:B0-----:R-:W-:-:S04]  /*2740*/  @!P0 FADD.FTZ R39, R39, R26 ;  /* 0x0000001a27278221 */ /* 0x001fc80000010000 */
[----:B------:R0:W-:Y:S01]  /*2750*/  STS.128 [R61], R32 ;  /* 0x000000203d007388 */ /* 0x0001e20000000c00 */
[----:B-1----:R-:W-:Y:S01]  /*2760*/  @!P0 FADD.FTZ R21, R21, R28 ;  /* 0x0000001c15158221 */ /* 0x002fe20000010000 */
[----:B------:R-:W-:Y:S02]  /*2770*/  ISETP.NE.AND P0, PT, R52, RZ, PT ;  /* 0x000000ff3400720c */ /* 0x000fe40003f05270 */
[----:B------:R-:W-:-:S11]  /*2780*/  MOV R20, R39 ;  /* 0x0000002700147202 */ /* 0x000fd60000000f00 */
        /* <DEDUP_REMOVED lines=37> */
.L_x_1657:
[----:B------:R-:W-:Y:S05]  /*29e0*/  BSYNC B0 ;  /* 0x0000000000007941 */ /* 0x000fea0003800000 */
.L_x_1656:
        /* <DEDUP_REMOVED lines=158> */
.L_x_1659:
[----:B------:R-:W-:Y:S05]  /*33d0*/  BSYNC B0 ;  /* 0x0000000000007941 */ /* 0x000fea0003800000 */
.L_x_1658:
        /* <DEDUP_REMOVED lines=20> */
.L_x_1661:
[----:B------:R-:W-:Y:S05]  /*3520*/  BSYNC B0 ;  /* 0x0000000000007941 */ /* 0x000fea0003800000 */
.L_x_1660:
        /* <DEDUP_REMOVED lines=34> */
.L_x_1664:
[----:B------:R-:W2:Y:S04]  /*3750*/  LDG.E.STRONG.GPU R26, desc[UR12][R24.64] ;  /* 0x0000000c181a7981 */ /* 0x000ea8000c1ef900 */
[----:B--2---:R-:W-:Y:S01]  /*3760*/  CCTL.IVALL ;  /* 0x00000000ff00798f */ /* 0x004fe20002000000 */
[----:B------:R-:W-:Y:S05]  /*3770*/  YIELD ;  /* 0x0000000000007946 */ /* 0x000fea0003800000 */
[----:B------:R-:W-:-:S13]  /*3780*/  ISETP.NE.AND P0, PT, R26, R29, PT ;  /* 0x0000001d1a00720c */ /* 0x000fda0003f05270 */
[----:B------:R-:W-:Y:S05]  /*3790*/  @P0 BRA `(.L_x_1664) ;  /* 0xfffffffc00ec0947 */ /* 0x000fea000383ffff */
.L_x_1663:
        /* <DEDUP_REMOVED lines=17> */
.L_x_1668:
        /* <DEDUP_REMOVED lines=115> */
.L_x_1667:
        /* <DEDUP_REMOVED lines=61> */
.L_x_1669:
[----:B------:R-:W-:-:S13]  /*43b0*/  ISETP.NE.OR P0, PT, R34, RZ, P0 ;  /* 0x000000ff2200720c */ /* 0x000fda0000705670 */
[----:B------:R-:W-:Y:S05]  /*43c0*/  @!P0 BRA `(.L_x_1665) ;  /* 0x00000000007c8947 */ /* 0x000fea0003800000 */
.L_x_1666:
        /* <DEDUP_REMOVED lines=31> */
.L_x_1665:
        /* <DEDUP_REMOVED lines=11> */
.L_x_1671:
[----:B------:R-:W-:Y:S05]  /*4670*/  BSYNC B0 ;  /* 0x0000000000007941 */ /* 0x000fea0003800000 */
.L_x_1670:
        /* <DEDUP_REMOVED lines=16> */
.L_x_1662:
        /* <DEDUP_REMOVED lines=41> */
.L_x_1672:
        /* <DEDUP_REMOVED lines=14> */
[----:B------:R-:W-:Y:S01]  /*4af0*/  FMUL.FTZ R8, R8, UR14 ;  /* 0x0000000e08087c20 */ /* 0x000fe20008410000 */
[----:B------:R-:W-:Y:S01]  /*4b00*/  IADD3 R25, R21, R25, RZ ;  /* 0x0000001915197210 */ /* 0x000fe20007ffe0ff */
[----:B------:R-:W-:-:S03]  /*4b10*/  FMUL.FTZ R9, R9, UR14 ;  /* 0x0000000e09097c20 */ /* 0x000fc60008410000 */
[----:B------:R-:W-:-:S05]  /*4b20*/  LEA.HI.X R25, R20, UR11, R25, 0x2, P3 ;  /* 0x0000000b14197c11 */ /* 0x000fca00098f1419 */
[----:B------:R0:W-:Y:S02]  /*4b30*/  STG.E.64 desc[UR12][R24.64], R8 ;  /* 0x0000000818007986 */ /* 0x0001e4000c101b0c */
.L_x_1674:
[----:B------:R-:W-:Y:S05]  /*4b40*/  BSYNC B0 ;  /* 0x0000000000007941 */ /* 0x000fea0003800000 */
.L_x_1673:
        /* <DEDUP_REMOVED lines=19> */
.L_x_1675:
        /* <DEDUP_REMOVED lines=19> */
.L_x_1677:
[----:B------:R-:W-:Y:S05]  /*4db0*/  BSYNC B0 ;  /* 0x0000000000007941 */ /* 0x000fea0003800000 */
.L_x_1676:
        /* <DEDUP_REMOVED lines=19> */
.L_x_1678:
        /* <DEDUP_REMOVED lines=19> */
.L_x_1680:
[----:B------:R-:W-:Y:S05]  /*5020*/  BSYNC B0 ;  /* 0x0000000000007941 */ /* 0x000fea0003800000 */
.L_x_1679:
        /* <DEDUP_REMOVED lines=42> */
.L_x_1681:
        /* <DEDUP_REMOVED lines=19> */
.L_x_1683:
[----:B------:R-:W-:Y:S05]  /*5400*/  BSYNC B0 ;  /* 0x0000000000007941 */ /* 0x000fea0003800000 */
.L_x_1682:
        /* <DEDUP_REMOVED lines=19> */
.L_x_1684:
        /* <DEDUP_REMOVED lines=19> */
.L_x_1686:
[----:B------:R-:W-:Y:S05]  /*5670*/  BSYNC B0 ;  /* 0x0000000000007941 */ /* 0x000fea0003800000 */
.L_x_1685:
        /* <DEDUP_REMOVED lines=19> */
.L_x_1687:
        /* <DEDUP_REMOVED lines=19> */
.L_x_1689:
[----:B------:R-:W-:Y:S05]  /*58e0*/  BSYNC B0 ;  /* 0x0000000000007941 */ /* 0x000fea0003800000 */
.L_x_1688:
        /* <DEDUP_REMOVED lines=19> */
.L_x_1690:
[----:B------:R-:W-:Y:S04]  /*5a20*/  BSSY B0, `(.L_x_1691) ;  /* 0x0000013000007945 */ /* 0x000fe80003800000 */
[----:B------:R-:W-:Y:S05]  /*5a30*/  @P3 BRA `(.L_x_1692) ;  /* 0x0000000000443947 */ /* 0x000fea0003800000 */
[----:B------:R-:W-:Y:S01]  /*5a40*/  ULDC.64 UR10, c[0x0][0x288] ;  /* 0x0000a200000a7ab9 */ /* 0x000fe20000000a00 */
[----:B-1----:R-:W-:Y:S01]  /*5a50*/  MOV R4, R64 ;  /* 0x0000004000047202 */ /* 0x002fe20000000f00 */
[----:B------:R-:W-:Y:S01]  /*5a60*/  IMAD R25, R25, UR10, RZ ;  /* 0x0000000a19197c24 */ /* 0x000fe2000f8e02ff */
[----:B------:R-:W-:Y:S01]  /*5a70*/  MOV R5, R67 ;  /* 0x0000004300057202 */ /* 0x000fe20000000f00 */
[----:B------:R-:W-:Y:S02]  /*5a80*/  FFMA.FTZ R22, R22, R31, R30 ;  /* 0x0000001f16167223 */ /* 0x000fe4000001001e */
[C---:B------:R-:W-:Y:S02]  /*5a90*/  IMAD R25, R24.reuse, UR11, R25 ;  /* 0x0000000b18197c24 */ /* 0x040fe4000f8e0219 */
[----:B---3--:R-:W-:-:S04]  /*5aa0*/  IMAD.WIDE.U32 R6, R24, UR10, R4 ;  /* 0x0000000a18067c25 */ /* 0x008fc8000f8e0004 */
[----:B------:R-:W-:Y:S01]  /*5ab0*/  FFMA.FTZ R5, R0, R31, R30 ;  /* 0x0000001f00057223 */ /* 0x000fe2000001001e */
[----:B------:R-:W-:Y:S01]  /*5ac0*/  ULDC.64 UR10, c[0x0][0x210] ;  /* 0x00008400000a7ab9 */ /* 0x000fe20000000a00 */
[----:B------:R-:W-:Y:S01]  /*5ad0*/  FFMA.FTZ R22, R57, R14, -R22 ;  /* 0x0000000e39167223 */ /* 0x000fe20000010816 */
[----:B------:R-:W-:Y:S01]  /*5ae0*/  LEA R4, P0, R6, UR10, 0x2 ;  /* 0x0000000a06047c11 */ /* 0x000fe2000f8010ff */
[----:B------:R-:W-:Y:S01]  /*5af0*/  FFMA.FTZ R23, R54, R15, -R5 ;  /* 0x0000000f36177223 */ /* 0x000fe20000010805 */
[----:B------:R-:W-:Y:S01]  /*5b00*/  IADD3 R25, R7, R25, RZ ;  /* 0x0000001907197210 */ /* 0x000fe20007ffe0ff */
[----:B------:R-:W-:Y:S02]  /*5b10*/  FMUL.FTZ R22, R22, UR14 ;  /* 0x0000000e16167c20 */ /* 0x000fe40008410000 */
[----:B------:R-:W-:Y:S01]  /*5b20*/  FMUL.FTZ R23, R23, UR14 ;  /* 0x0000000e17177c20 */ /* 0x000fe20008410000 */
[----:B------:R-:W-:-:S05]  /*5b30*/  LEA.HI.X R5, R6, UR11, R25, 0x2, P0 ;  /* 0x0000000b06057c11 */ /* 0x000fca00080f1419 */
[----:B------:R4:W-:Y:S02]  /*5b40*/  STG.E.64 desc[UR12][R4.64], R22 ;  /* 0x0000001604007986 */ /* 0x0009e4000c101b0c */
.L_x_1692:
[----:B------:R-:W-:Y:S05]  /*5b50*/  BSYNC B0 ;  /* 0x0000000000007941 */ /* 0x000fea0003800000 */
.L_x_1691:
[----:B------:R-:W-:Y:S05]  /*5b60*/  @!P5 BRA `(.L_x_1693) ;  /* 0x000000000048d947 */ /* 0x000fea0003800000 */
[----:B------:R-:W-:Y:S01]  /*5b70*/  FFMA.FTZ R55, R2, R57, R55 ;  /* 0x0000003902377223 */ /* 0x000fe20000010037 */
[----:B------:R-:W-:-:S03]  /*5b80*/  FFMA.FTZ R56, R3, R54, R56 ;  /* 0x0000003603387223 */ /* 0x000fc60000010038 */
[----:B------:R-:W-:Y:S01]  /*5b90*/  FMUL.FTZ R0, R55, -1.4426950216293334961 ;  /* 0xbfb8aa3b37007820 */ /* 0x000fe20000410000 */
[----:B---3--:R-:W-:-:S05]  /*5ba0*/  FMUL.FTZ R6, R56, -1.4426950216293334961 ;  /* 0xbfb8aa3b38067820 */ /* 0x008fca0000410000 */
[----:B------:R-:W1:Y:S08]  /*5bb0*/  MUFU.EX2 R0, R0 ;  /* 0x0000000000007308 */ /* 0x000e700000000800 */
[----:B------:R-:W3:Y:S01]  /*5bc0*/  MUFU.EX2 R6, R6 ;  /* 0x0000000600067308 */ /* 0x000ee20000000800 */
[----:B-1--4-:R-:W-:-:S07]  /*5bd0*/  FADD.FTZ R4, R0, 1 ;  /* 0x3f80000000047421 */ /* 0x012fce0000010000 */
        /* <DEDUP_REMOVED lines=11> */
.L_x_1693:
        /* <DEDUP_REMOVED lines=18> */
.L_x_1695:
[----:B------:R-:W-:Y:S05]  /*5db0*/  BSYNC B0 ;  /* 0x0000000000007941 */ /* 0x000fea0003800000 */
.L_x_1694:
        /* <DEDUP_REMOVED lines=9> */
.L_x_1645:
[----:B-1--4-:R-:W1:Y:S01]  /*5e50*/  LDC R4, c[0x0][0xc] ;  /* 0x00000300ff047b82 */ /* 0x012e620000000800 */
[----:B------:R-:W-:Y:S01]  /*5e60*/  ISETP.NE.AND P1, PT, R59, RZ, PT ;  /* 0x000000ff3b00720c */ /* 0x000fe20003f25270 */
[----:B------:R-:W-:Y:S06]  /*5e70*/  BSSY B0, `(.L_x_1697) ;  /* 0x0000011000007945 */ /* 0x000fec0003800000 */
[----:B---3--:R-:W3:Y:S08]  /*5e80*/  LDC R7, c[0x0][0x10] ;  /* 0x00000400ff077b82 */ /* 0x008ef00000000800 */
[----:B0-----:R-:W0:Y:S01]  /*5e90*/  LDC.64 R2, c[0x0][0x258] ;  /* 0x00009600ff027b82 */ /* 0x001e220000000a00 */
[----:B-1----:R-:W-:-:S02]  /*5ea0*/  ISETP.NE.AND P0, PT, R4, 0x1, PT ;  /* 0x000000010400780c */ /* 0x002fc40003f05270 */
[----:B---3--:R-:W-:-:S04]  /*5eb0*/  SHF.L.U32 R0, R7, 0x1, RZ ;  /* 0x0000000107007819 */ /* 0x008fc800000006ff */
        /* <DEDUP_REMOVED lines=12> */
.L_x_1698:
[----:B------:R-:W-:Y:S05]  /*5f80*/  BSYNC B0 ;  /* 0x0000000000007941 */ /* 0x000fea0003800000 */
.L_x_1697:
        /* <DEDUP_REMOVED lines=11> */
.L_x_1700:
[----:B------:R-:W3:Y:S04]  /*6040*/  LDG.E.STRONG.GPU R5, desc[UR12][R2.64] ;  /* 0x0000000c02057981 */ /* 0x000ee8000c1ef900 */
[----:B---3--:R-:W-:Y:S01]  /*6050*/  CCTL.IVALL ;  /* 0x00000000ff00798f */ /* 0x008fe20002000000 */
[----:B------:R-:W-:Y:S05]  /*6060*/  YIELD ;  /* 0x0000000000007946 */ /* 0x000fea0003800000 */
[----:B------:R-:W-:-:S13]  /*6070*/  ISETP.NE.AND P0, PT, R5, R0, PT ;  /* 0x000000000500720c */ /* 0x000fda0003f05270 */
[----:B------:R-:W-:Y:S05]  /*6080*/  @P0 BRA `(.L_x_1700) ;  /* 0xfffffffc00ec0947 */ /* 0x000fea000383ffff */
.L_x_1699:
        /* <DEDUP_REMOVED lines=24> */
.L_x_1701:
[----:B------:R-:W-:-:S04]  /*6210*/  LEA R6, P0, R59, UR4, 0x2 ;  /* 0x000000043b067c11 */ /* 0x000fc8000f8010ff */
[----:B------:R-:W-:Y:S02]  /*6220*/  LEA.HI.X R7, R59, UR5, R0, 0x2, P0 ;  /* 0x000000053b077c11 */ /* 0x000fe400080f1400 */
[-C--:B--2---:R-:W-:Y:S02]  /*6230*/  LEA R8, P0, R18, R6.reuse, 0x2 ;  /* 0x0000000612087211 */ /* 0x084fe400078010ff */
        /* <DEDUP_REMOVED lines=22> */
.L_x_1702:
        /* <DEDUP_REMOVED lines=14> */
.L_x_3281:


//--------------------- .text._Z35group_norm_nhwc_bwd_one_pass_kernelI11Fp32IOBf16WLi512ELi28ELi448EEv26Group_norm_nhwc_bwd_params --------------------------
	.section	.text._Z35group_norm_nhwc_bwd_one_pass_kernelI11Fp32IOBf16WLi512ELi28ELi448EEv26Group_norm_nhwc_bwd_params,"ax",@progbits
	.align	128
        .global         _Z35group_norm_nhwc_bwd_one_pass_kernelI11Fp32IOBf16WLi512ELi28ELi448EEv26Group_norm_nhwc_bwd_params
        .type           _Z35group_norm_nhwc_bwd_one_pass_kernelI11Fp32IOBf16WLi512ELi28ELi448EEv26Group_norm_nhwc_bwd_params,@function
        .size           _Z35group_norm_nhwc_bwd_one_pass_kernelI11Fp32IOBf16WLi512ELi28ELi448EEv26Group_norm_nhwc_bwd_params,(.L_x_3282 - _Z35group_norm_nhwc_bwd_one_pass_kernelI11Fp32IOBf16WLi512ELi28ELi448EEv26Group_norm_nhwc_bwd_params)
        .other          _Z35group_norm_nhwc_bwd_one_pass_kernelI11Fp32IOBf16WLi512ELi28ELi448EEv26Group_norm_nhwc_bwd_params,@"STO_CUDA_ENTRY STV_DEFAULT"
_Z35group_norm_nhwc_bwd_one_pass_kernelI11Fp32IOBf16WLi512ELi28ELi448EEv26Group_norm_nhwc_bwd_params:
.text._Z35group_norm_nhwc_bwd_one_pass_kernelI11Fp32IOBf16WLi512ELi28ELi448EEv26Group_norm_nhwc_bwd_params:
        /* <DEDUP_REMOVED lines=18> */
[----:B------:R-:W2:Y:S01]  /*0120*/  LDC.64 R6, c[0x0][0x288] ;  /* 0x0000a200ff067b82 */ /* 0x000ea20000000a00 */
[----:B------:R-:W-:Y:S01]  /*0130*/  HFMA2.MMA R74, -RZ, RZ, 0, 0 ;  /* 0x00000000ff4a7435 */ /* 0x000fe200000001ff */
[----:B------:R-:W-:-:S02]  /*0140*/  MOV R75, R69 ;  /* 0x00000045004b7202 */ /* 0x000fc40000000f00 */
[----:B------:R-:W-:-:S04]  /*0150*/  SHF.R.U32.HI R84, RZ, 0x2, R3 ;  /* 0x00000002ff547819 */ /* 0x000fc80000011603 */
[----:B------:R-:W3:Y:S01]  /*0160*/  S2UR UR6, SR_CgaCtaId ;  /* 0x00000000000679c3 */ /* 0x000ee20000008800 */
[----:B0-----:R-:W-:-:S07]  /*0170*/  IMAD R82, R5, UR7, R84 ;  /* 0x0000000705527c24 */ /* 0x001fce000f8e0254 */
[----:B------:R-:W0:Y:S01]  /*0180*/  LDC R68, c[0x0][0x10] ;  /* 0x00000400ff447b82 */ /* 0x000e220000000800 */
[----:B------:R-:W-:Y:S01]  /*0190*/  IMAD R84, R84, -0xe, R83 ;  /* 0xfffffff254547824 */ /* 0x000fe200078e0253 */
[C---:B------:R-:W-:Y:S02]  /*01a0*/  IADD3 R0, R82.reuse, 0x60, RZ ;  /* 0x0000006052007810 */ /* 0x040fe40007ffe0ff */
[----:B------:R-:W-:Y:S02]  /*01b0*/  IADD3 R2, R82, 0x80, RZ ;  /* 0x0000008052027810 */ /* 0x000fe40007ffe0ff */
[----:B------:R-:W-:Y:S02]  /*01c0*/  ISETP.LT.U32.AND P0, PT, R0, UR10, PT ;  /* 0x0000000a00007c0c */ /* 0x000fe4000bf01070 */
[----:B------:R-:W4:Y:S01]  /*01d0*/  LDC R43, c[0x0][0xc] ;  /* 0x00000300ff2b7b82 */ /* 0x000f220000000800 */
[----:B------:R-:W-:Y:S02]  /*01e0*/  SHF.R.S32.HI R0, RZ, 0x1f, R0 ;  /* 0x0000001fff007819 */ /* 0x000fe40000011400 */
[----:B------:R-:W-:-:S02]  /*01f0*/  ISETP.LT.U32.AND P1, PT, R2, UR10, PT ;  /* 0x0000000a02007c0c */ /* 0x000fc4000bf21070 */
[----:B------:R-:W-:Y:S01]  /*0200*/  ISETP.LT.AND.EX P0, PT, R0, UR11, !P4, P0 ;  /* 0x0000000b00007c0c */ /* 0x000fe2000e701300 */
[----:B---3--:R-:W-:Y:S01]  /*0210*/  ULEA UR5, UR6, UR5, 0x18 ;  /* 0x0000000506057291 */ /* 0x008fe2000f8ec03f */
[----:B------:R-:W-:Y:S02]  /*0220*/  SHF.R.S32.HI R2, RZ, 0x1f, R2 ;  /* 0x0000001fff027819 */ /* 0x000fe40000011402 */
[----:B------:R-:W-:Y:S02]  /*0230*/  IADD3 R3, R82, 0xa0, RZ ;  /* 0x000000a052037810 */ /* 0x000fe40007ffe0ff */
[----:B------:R-:W-:Y:S02]  /*0240*/  ISETP.LT.AND.EX P1, PT, R2, UR11, !P4, P1 ;  /* 0x0000000b02007c0c */ /* 0x000fe4000e721310 */
[----:B------:R-:W-:Y:S02]  /*0250*/  ISETP.LT.U32.AND P2, PT, R3, UR10, PT ;  /* 0x0000000a03007c0c */ /* 0x000fe4000bf41070 */
[----:B------:R-:W-:Y:S01]  /*0260*/  SHF.R.S32.HI R3, RZ, 0x1f, R3 ;  /* 0x0000001fff037819 */ /* 0x000fe20000011403 */
[----:B0-----:R-:W-:Y:S01]  /*0270*/  IMAD R81, R68, UR7, R69 ;  /* 0x0000000744517c24 */ /* 0x001fe2000f8e0245 */
[----:B------:R-:W-:-:S02]  /*0280*/  IADD3 R0, R82, 0xc0, RZ ;  /* 0x000000c052007810 */ /* 0x000fc40007ffe0ff */
[----:B------:R-:W-:Y:S02]  /*0290*/  @P0 LOP3.LUT R85, R85, 0x100, RZ, 0xfc, !PT ;  /* 0x0000010055550812 */ /* 0x000fe400078efcff */
[----:B------:R-:W-:Y:S02]  /*02a0*/  ISETP.LT.AND.EX P0, PT, R3, UR11, !P4, P2 ;  /* 0x0000000b03007c0c */ /* 0x000fe4000e701320 */
[----:B------:R-:W-:Y:S02]  /*02b0*/  LOP3.LUT R85, R85, 0xffffff7f, RZ, 0xc0, !PT ;  /* 0xffffff7f55557812 */ /* 0x000fe400078ec0ff */
[----:B------:R-:W-:Y:S02]  /*02c0*/  ISETP.LT.U32.AND P2, PT, R0, UR10, PT ;  /* 0x0000000a00007c0c */ /* 0x000fe4000bf41070 */
[----:B------:R-:W-:Y:S02]  /*02d0*/  SHF.R.S32.HI R0, RZ, 0x1f, R0 ;  /* 0x0000001fff007819 */ /* 0x000fe40000011400 */
[----:B------:R-:W-:-:S02]  /*02e0*/  @P1 LOP3.LUT R85, R85, 0x80, RZ, 0xfc, !PT ;  /* 0x0000008055551812 */ /* 0x000fc400078efcff */
[----:B------:R-:W-:Y:S02]  /*02f0*/  IADD3 R2, R82, 0xe0, RZ ;  /* 0x000000e052027810 */ /* 0x000fe40007ffe0ff */
        /* <DEDUP_REMOVED lines=11> */
[----:B------:R-:W-:Y:S02]  /*03b0*/  ISETP.LT.AND.EX P0, PT, R3, UR11, !P4, P0 ;  /* 0x0000000b03007c0c */ /* 0x000fe4000e701300 */
[----:B------:R-:W-:Y:S02]  /*03c0*/  LOP3.LUT R85, R85, 0xffffffef, RZ, 0xc0, !PT ;  /* 0xffffffef55557812 */ /* 0x000fe400078ec0ff */
[----:B------:R-:W-:Y:S02]  /*03d0*/  SHF.R.S32.HI R9, RZ, 0x1f, R82 ;  /* 0x0000001fff097819 */ /* 0x000fe40000011452 */
[----:B------:R-:W-:Y:S02]  /*03e0*/  @P1 LOP3.LUT R85, R85, 0x10, RZ, 0xfc, !PT ;  /* 0x0000001055551812 */ /* 0x000fe400078efcff */
[----:B------:R-:W-:Y:S02]  /*03f0*/  ISETP.LT.U32.AND P3, PT, R82, UR10, PT ;  /* 0x0000000a52007c0c */ /* 0x000fe4000bf61070 */
[----:B------:R-:W-:-:S02]  /*0400*/  LOP3.LUT R85, R85, 0xfffffff7, RZ, 0xc0, !PT ;  /* 0xfffffff755557812 */ /* 0x000fc400078ec0ff */
[----:B------:R-:W-:Y:S02]  /*0410*/  IADD3 R0, R82, 0x120, RZ ;  /* 0x0000012052007810 */ /* 0x000fe40007ffe0ff */
[----:B------:R-:W-:Y:S02]  /*0420*/  ISETP.LT.AND.EX P3, PT, R9, UR11, !P4, P3 ;  /* 0x0000000b09007c0c */ /* 0x000fe4000e761330 */
[----:B------:R-:W-:Y:S02]  /*0430*/  @P0 LOP3.LUT R85, R85, 0x8, RZ, 0xfc, !PT ;  /* 0x0000000855550812 */ /* 0x000fe400078efcff */
[----:B------:R-:W-:Y:S02]  /*0440*/  SHF.R.S32.HI R3, RZ, 0x1f, R0 ;  /* 0x0000001fff037819 */ /* 0x000fe40000011400 */
[----:B------:R-:W-:Y:S02]  /*0450*/  ISETP.LT.U32.AND P0, PT, R0, UR10, PT ;  /* 0x0000000a00007c0c */ /* 0x000fe4000bf01070 */
[----:B------:R-:W-:-:S02]  /*0460*/  IADD3 R2, R82, 0x140, RZ ;  /* 0x0000014052027810 */ /* 0x000fc40007ffe0ff */
[----:B------:R-:W-:Y:S02]  /*0470*/  ISETP.LT.AND.EX P0, PT, R3, UR11, !P4, P0 ;  /* 0x0000000b03007c0c */ /* 0x000fe4000e701300 */
[----:B------:R-:W-:Y:S02]  /*0480*/  SHF.R.S32.HI R3, RZ, 0x1f, R2 ;  /* 0x0000001fff037819 */ /* 0x000fe40000011402 */
[----:B------:R-:W-:Y:S02]  /*0490*/  ISETP.LT.U32.AND P1, PT, R2, UR10, PT ;  /* 0x0000000a02007c0c */ /* 0x000fe4000bf21070 */
[----:B------:R-:W-:Y:S02]  /*04a0*/  LOP3.LUT R85, R85, 0xfffffdff, RZ, 0xc0, !PT ;  /* 0xfffffdff55557812 */ /* 0x000fe400078ec0ff */
[C---:B------:R-:W-:Y:S02]  /*04b0*/  IADD3 R0, R82.reuse, 0x160, RZ ;  /* 0x0000016052007810 */ /* 0x040fe40007ffe0ff */
[----:B------:R-:W-:-:S02]  /*04c0*/  IADD3 R80, R82, 0x20, RZ ;  /* 0x0000002052507810 */ /* 0x000fc40007ffe0ff */
[----:B------:R-:W-:Y:S02]  /*04d0*/  IADD3 R79, R82, 0x40, RZ ;  /* 0x00000040524f7810 */ /* 0x000fe40007ffe0ff */
[----:B------:R-:W-:Y:S02]  /*04e0*/  ISETP.LT.AND.EX P1, PT, R3, UR11, !P4, P1 ;  /* 0x0000000b03007c0c */ /* 0x000fe4000e721310 */
[----:B------:R-:W-:Y:S02]  /*04f0*/  @P3 LOP3.LUT R85, R85, 0x200, RZ, 0xfc, !PT ;  /* 0x0000020055553812 */ /* 0x000fe400078efcff */
[----:B------:R-:W-:Y:S02]  /*0500*/  SHF.R.S32.HI R2, RZ, 0x1f, R0 ;  /* 0x0000001fff027819 */ /* 0x000fe40000011400 */
[----:B------:R-:W-:Y:S02]  /*0510*/  ISETP.LT.U32.AND P2, PT, R0, UR10, PT ;  /* 0x0000000a00007c0c */ /* 0x000fe4000bf41070 */
[----:B------:R-:W-:-:S02]  /*0520*/  SHF.R.S32.HI R3, RZ, 0x1f, R80 ;  /* 0x0000001fff037819 */ /* 0x000fc40000011450 */
[----:B------:R-:W-:Y:S02]  /*0530*/  ISETP.LT.U32.AND P3, PT, R80, UR10, PT ;  /* 0x0000000a50007c0c */ /* 0x000fe4000bf61070 */
[----:B------:R-:W-:Y:S02]  /*0540*/  SHF.R.S32.HI R5, RZ, 0x1f, R79 ;  /* 0x0000001fff057819 */ /* 0x000fe4000001144f */
[----:B------:R-:W-:Y:S01]  /*0550*/  ISETP.LT.U32.AND P5, PT, R79, UR10, PT ;  /* 0x0000000a4f007c0c */ /* 0x000fe2000bfa1070 */
[----:B------:R-:W-:Y:S01]  /*0560*/  ULDC.U8 UR10, c[0x0][0x2a4] ;  /* 0x0000a900000a7ab9 */ /* 0x000fe20000000000 */
[----:B------:R-:W-:Y:S02]  /*0570*/  ISETP.LT.AND.EX P2, PT, R2, UR11, !P4, P2 ;  /* 0x0000000b02007c0c */ /* 0x000fe4000e741320 */
[----:B------:R-:W-:Y:S02]  /*0580*/  ISETP.LT.AND.EX P3, PT, R3, UR11, !P4, P3 ;  /* 0x0000000b03007c0c */ /* 0x000fe4000e761330 */
[----:B------:R-:W-:-:S02]  /*0590*/  ISETP.LT.AND.EX P4, PT, R5, UR11, !P4, P5 ;  /* 0x0000000b05007c0c */ /* 0x000fc4000e781350 */
[C---:B--2---:R-:W-:Y:S02]  /*05a0*/  LEA.HI R2, P5, R7.reuse, R6, RZ, 0x1 ;  /* 0x0000000607027211 */ /* 0x044fe400078b08ff */
[-C--:B------:R-:W-:Y:S02]  /*05b0*/  LEA R11, R7, R7.reuse, 0x1 ;  /* 0x00000007070b7211 */ /* 0x080fe400078e08ff */
[----:B------:R-:W-:Y:S01]  /*05c0*/  IADD3.X R13, RZ, R7, RZ, P5, !PT ;  /* 0x00000007ff0d7210 */ /* 0x000fe20002ffe4ff */
[----:B------:R-:W-:Y:S01]  /*05d0*/  IMAD.WIDE.U32 R6, R6, 0x3, RZ ;  /* 0x0000000306067825 */ /* 0x000fe200078e00ff */
[----:B------:R-:W-:Y:S02]  /*05e0*/  SHF.R.S32.HI R0, RZ, 0x1f, R83 ;  /* 0x0000001fff007819 */ /* 0x000fe40000011453 */
[----:B------:R-:W-:Y:S02]  /*05f0*/  SHF.R.S64 R2, R2, 0x1, R13 ;  /* 0x0000000102027819 */ /* 0x000fe4000000100d */
[----:B------:R-:W-:-:S02]  /*0600*/  IADD3 R11, R7, R11, RZ ;  /* 0x0000000b070b7210 */ /* 0x000fc40007ffe0ff */
[----:B------:R-:W-:Y:S02]  /*0610*/  LEA.HI R0, R0, R83, RZ, 0x5 ;  /* 0x0000005300007211 */ /* 0x000fe400078f28ff */
[----:B------:R-:W-:Y:S02]  /*0620*/  LEA.HI R4, P5, R11, R6, RZ, 0x1 ;  /* 0x000000060b047211 */ /* 0x000fe400078b08ff */
[----:B------:R-:W-:Y:S02]  /*0630*/  SHF.R.S32.HI R7, RZ, 0x1, R13 ;  /* 0x00000001ff077819 */ /* 0x000fe4000001140d */
[----:B------:R-:W-:Y:S02]  /*0640*/  IADD3.X R11, RZ, R11, RZ, P5, !PT ;  /* 0x0000000bff0b7210 */ /* 0x000fe40002ffe4ff */
[----:B------:R-:W-:Y:S02]  /*0650*/  SHF.R.S32.HI R0, RZ, 0x5, R0 ;  /* 0x00000005ff007819 */ /* 0x000fe40000011400 */
[----:B------:R-:W-:-:S02]  /*0660*/  SHF.R.S64 R4, R4, 0x1, R11 ;  /* 0x0000000104047819 */ /* 0x000fc4000000100b */
[----:B----4-:R-:W-:Y:S02]  /*0670*/  LOP3.LUT R78, R43, 0x3, RZ, 0xc0, !PT ;  /* 0x000000032b4e7812 */ /* 0x010fe400078ec0ff */
[----:B------:R-:W-:Y:S02]  /*0680*/  IADD3 R77, R82, 0x1e0, RZ ;  /* 0x000001e0524d7810 */ /* 0x000fe40007ffe0ff */
[----:B------:R-:W-:Y:S02]  /*0690*/  SHF.R.S32.HI R11, RZ, 0x1, R11 ;  /* 0x00000001ff0b7819 */ /* 0x000fe4000001140b */
[----:B------:R-:W-:Y:S02]  /*06a0*/  SHF.L.U64.HI R6, R2, 0x2, R7 ;  /* 0x0000000202067819 */ /* 0x000fe40000010207 */
[----:B------:R-:W-:Y:S02]  /*06b0*/  LEA R0, R0, UR5, 0x3 ;  /* 0x0000000500007c11 */ /* 0x000fe4000f8e18ff */
[----:B------:R-:W-:-:S02]  /*06c0*/  IADD3 R76, -R78, R43, RZ ;  /* 0x0000002b4e4c7210 */ /* 0x000fc40007ffe1ff */
[----:B------:R-:W-:Y:S02]  /*06d0*/  SHF.L.U32 R84, R84, 0x1, RZ ;  /* 0x0000000154547819 */ /* 0x000fe400000006ff */
[----:B------:R-:W-:Y:S02]  /*06e0*/  SHF.R.S32.HI R7, RZ, 0x1f, R77 ;  /* 0x0000001fff077819 */ /* 0x000fe4000001144d */
[----:B-1----:R-:W-:-:S07]  /*06f0*/  SHF.L.U64.HI R8, R4, 0x2, R11 ;  /* 0x0000000204087819 */ /* 0x002fce000001020b */
.L_x_1786:
[----:B0-----:R-:W0:Y:S01]  /*0700*/  LDC R16, c[0x0][0x2a0] ;  /* 0x0000a800ff107b82 */ /* 0x001e220000000800 */
[----:B------:R-:W-:Y:S01]  /*0710*/  LOP3.LUT P6, RZ, R85, 0x200, RZ, 0xc0, !PT ;  /* 0x0000020055ff7812 */ /* 0x000fe200078cc0ff */
[----:B------:R-:W-:Y:S01]  /*0720*/  ULDC.64 UR12, c[0x0][0x298] ;  /* 0x0000a600000c7ab9 */ /* 0x000fe20000000a00 */
[----:B------:R-:W-:Y:S02]  /*0730*/  P2R R107, PR, RZ, 0x4 ;  /* 0x00000004ff6b7803 */ /* 0x000fe40000000000 */
[----:B------:R-:W-:Y:S02]  /*0740*/  P2R R106, PR, RZ, 0x2 ;  /* 0x00000002ff6a7803 */ /* 0x000fe40000000000 */
[----:B------:R-:W-:Y:S01]  /*0750*/  P2R R108, PR, RZ, 0x1 ;  /* 0x00000001ff6c7803 */ /* 0x000fe20000000000 */
[----:B-1----:R-:W1:Y:S08]  /*0760*/  @P3 LDC.64 R24, c[0x0][0x230] ;  /* 0x00008c00ff183b82 */ /* 0x002e700000000a00 */
[----:B--2---:R-:W2:Y:S01]  /*0770*/  @P6 LDC.64 R62, c[0x0][0x230] ;  /* 0x00008c00ff3e6b82 */ /* 0x004ea20000000a00 */
        /* <DEDUP_REMOVED lines=9> */
[----:B------:R3:W1:Y:S02]  /*0810*/  F2I.FTZ.U32.TRUNC.NTZ R11, R10 ;  /* 0x0000000a000b7305 */ /* 0x000664000021f000 */
[----:B---3--:R-:W-:Y:S02]  /*0820*/  MOV R10, RZ ;  /* 0x000000ff000a7202 */ /* 0x008fe40000000f00 */
[----:B-1----:R-:W-:-:S05]  /*0830*/  IADD3 R14, RZ, -R11, RZ ;  /* 0x8000000bff0e7210 */ /* 0x002fca0007ffe0ff */
[----:B------:R-:W-:Y:S01]  /*0840*/  IMAD R13, R14, R15, RZ ;  /* 0x0000000f0e0d7224 */ /* 0x000fe200078e02ff */
[----:B------:R-:W-:-:S03]  /*0850*/  IABS R14, R75 ;  /* 0x0000004b000e7213 */ /* 0x000fc60000000000 */
[----:B------:R-:W-:Y:S01]  /*0860*/  IMAD.HI.U32 R11, R11, R13, R10 ;  /* 0x0000000d0b0b7227 */ /* 0x000fe200078e000a */
[----:B------:R-:W-:-:S05]  /*0870*/  LOP3.LUT R10, R75, R16, RZ, 0x3c, !PT ;  /* 0x000000104b0a7212 */ /* 0x000fca00078e3cff */
[----:B------:R-:W-:-:S05]  /*0880*/  IMAD.HI.U32 R11, R11, R14, RZ ;  /* 0x0000000e0b0b7227 */ /* 0x000fca00078e00ff */
[----:B------:R-:W-:-:S05]  /*0890*/  IADD3 R12, -R11, RZ, RZ ;  /* 0x000000ff0b0c7210 */ /* 0x000fca0007ffe1ff */
[----:B------:R-:W-:Y:S01]  /*08a0*/  IMAD R12, R15, R12, R14 ;  /* 0x0000000c0f0c7224 */ /* 0x000fe200078e020e */
[----:B------:R-:W-:-:S04]  /*08b0*/  P2R R14, PR, RZ, 0x8 ;  /* 0x00000008ff0e7803 */ /* 0x000fc80000000000 */
[----:B------:R-:W-:-:S13]  /*08c0*/  ISETP.GT.U32.AND P5, PT, R15, R12, PT ;  /* 0x0000000c0f00720c */ /* 0x000fda0003fa4070 */
[-C--:B------:R-:W-:Y:S02]  /*08d0*/  @!P5 IADD3 R12, R12, -R15.reuse, RZ ;  /* 0x8000000f0c0cd210 */ /* 0x080fe40007ffe0ff */
[----:B------:R-:W-:Y:S02]  /*08e0*/  @!P5 IADD3 R11, R11, 0x1, RZ ;  /* 0x000000010b0bd810 */ /* 0x000fe40007ffe0ff */
[----:B------:R-:W-:Y:S02]  /*08f0*/  IADD3 R13, R12, -R15, RZ ;  /* 0x8000000f0c0d7210 */ /* 0x000fe40007ffe0ff */
[----:B------:R-:W-:-:S04]  /*0900*/  ISETP.GT.U32.AND P5, PT, R15, R12, PT ;  /* 0x0000000c0f00720c */ /* 0x000fc80003fa4070 */
[----:B------:R-:W-:Y:S02]  /*0910*/  SEL R13, R13, R12, !P5 ;  /* 0x0000000c0d0d7207 */ /* 0x000fe40006800000 */
[----:B------:R-:W-:Y:S02]  /*0920*/  ISETP.GE.U32.AND P5, PT, R12, R15, PT ;  /* 0x0000000f0c00720c */ /* 0x000fe40003fa6070 */
[----:B------:R-:W-:-:S11]  /*0930*/  IADD3 R15, R82, 0x60, RZ ;  /* 0x00000060520f7810 */ /* 0x000fd60007ffe0ff */
        /* <DEDUP_REMOVED lines=8> */
[----:B------:R-:W-:-:S03]  /*09c0*/  SEL R11, R10, R11, !P5 ;  /* 0x0000000b0a0b7207 */ /* 0x000fc60006800000 */
[----:B------:R-:W-:Y:S01]  /*09d0*/  IMAD R97, R120, 0x1c, RZ ;  /* 0x0000001c78617824 */ /* 0x000fe200078e02ff */
[----:B------:R-:W-:-:S04]  /*09e0*/  SHF.R.S32.HI R10, RZ, 0x1f, R11 ;  /* 0x0000001fff0a7819 */ /* 0x000fc8000001140b */
[----:B------:R-:W-:Y:S01]  /*09f0*/  SHF.R.S32.HI R13, RZ, 0x1f, R97 ;  /* 0x0000001fff0d7819 */ /* 0x000fe20000011461 */
[----:B------:R-:W-:Y:S01]  /*0a00*/  IMAD R10, R10, UR12, RZ ;  /* 0x0000000c0a0a7c24 */ /* 0x000fe2000f8e02ff */
[----:B------:R-:W-:-:S03]  /*0a10*/  IADD3 R122, P5, R84, R97, RZ ;  /* 0x00000061547a7210 */ /* 0x000fc60007fbe0ff */
[C---:B------:R-:W-:Y:S01]  /*0a20*/  IMAD R125, R11.reuse, UR13, R10 ;  /* 0x0000000d0b7d7c24 */ /* 0x040fe2000f8e020a */
[----:B------:R-:W-:Y:S02]  /*0a30*/  LEA.HI.X.SX32 R123, R84, R13, 0x1, P5 ;  /* 0x0000000d547b7211 */ /* 0x000fe400028f0eff */
[----:B------:R-:W1:Y:S01]  /*0a40*/  @P6 LDC.64 R12, c[0x0][0x288] ;  /* 0x0000a200ff0c6b82 */ /* 0x000e620000000a00 */
[----:B------:R-:W-:Y:S01]  /*0a50*/  IMAD.WIDE.U32 R122, R11, UR12, R122 ;  /* 0x0000000c0b7a7c25 */ /* 0x000fe2000f8e007a */
[----:B------:R-:W-:-:S04]  /*0a60*/  ULDC.64 UR12, c[0x0][0x290] ;  /* 0x0000a400000c7ab9 */ /* 0x000fc80000000a00 */
[----:B------:R-:W-:Y:S02]  /*0a70*/  IADD3 R125, R123, R125, RZ ;  /* 0x0000007d7b7d7210 */ /* 0x000fe40007ffe0ff */
[----:B------:R-:W-:Y:S01]  /*0a80*/  @P6 MOV R124, R122 ;  /* 0x0000007a007c6202 */ /* 0x000fe20000000f00 */
[----:B-1----:R-:W-:-:S04]  /*0a90*/  @P6 IMAD R10, R9, R12, RZ ;  /* 0x0000000c090a6224 */ /* 0x002fc800078e02ff */
[C---:B------:R-:W-:Y:S02]  /*0aa0*/  @P6 IMAD R13, R82.reuse, R13, R10 ;  /* 0x0000000d520d6224 */ /* 0x040fe400078e020a */
[----:B------:R-:W-:-:S05]  /*0ab0*/  @P6 IMAD.WIDE.U32 R10, R82, R12, R124 ;  /* 0x0000000c520a6225 */ /* 0x000fca00078e007c */
[----:B------:R-:W-:Y:S02]  /*0ac0*/  @P6 IADD3 R11, R11, R13, RZ ;  /* 0x0000000d0b0b6210 */ /* 0x000fe40007ffe0ff */
[----:B------:R-:W1:Y:S01]  /*0ad0*/  @P6 LDC.64 R12, c[0x0][0x228] ;  /* 0x00008a00ff0c6b82 */ /* 0x000e620000000a00 */
[C---:B------:R-:W-:Y:S02]  /*0ae0*/  @P6 SHF.L.U32 R61, R10.reuse, 0x2, RZ ;  /* 0x000000020a3d6819 */ /* 0x040fe400000006ff */
[----:B------:R-:W-:Y:S02]  /*0af0*/  @P6 SHF.L.U64.HI R10, R10, 0x2, R11 ;  /* 0x000000020a0a6819 */ /* 0x000fe4000001020b */
[----:B--2---:R-:W-:Y:S02]  /*0b00*/  @P6 IADD3 R62, P5, R61, R62, RZ ;  /* 0x0000003e3d3e6210 */ /* 0x004fe40007fbe0ff */
[----:B------:R-:W-:Y:S02]  /*0b10*/  @P3 MOV R11, R125 ;  /* 0x0000007d000b3202 */ /* 0x000fe40000000f00 */
[----:B------:R-:W-:-:S02]  /*0b20*/  @P6 IADD3.X R63, R10, R63, RZ, P5, !PT ;  /* 0x0000003f0a3f6210 */ /* 0x000fc40002ffe4ff */
[----:B-1----:R-:W-:-:S04]  /*0b30*/  @P6 IADD3 R60, P5, R61, R12, RZ ;  /* 0x0000000c3d3c6210 */ /* 0x002fc80007fbe0ff */
[----:B------:R-:W-:Y:S02]  /*0b40*/  @P6 IADD3.X R61, R10, R13, RZ, P5, !PT ;  /* 0x0000000d0a3d6210 */ /* 0x000fe40002ffe4ff */
[----:B------:R-:W1:Y:S01]  /*0b50*/  @P3 LDC.64 R12, c[0x0][0x288] ;  /* 0x0000a200ff0c3b82 */ /* 0x000e620000000a00 */
[----:B------:R-:W-:-:S13]  /*0b60*/  LOP3.LUT P6, RZ, R85, 0x100, RZ, 0xc0, !PT ;  /* 0x0000010055ff7812 */ /* 0x000fda00078cc0ff */
[----:B------:R-:W2:Y:S01]  /*0b70*/  @P6 LDC.64 R86, c[0x0][0x230] ;  /* 0x00008c00ff566b82 */ /* 0x000ea20000000a00 */
[----:B-1----:R-:W-:-:S04]  /*0b80*/  @P3 IMAD R10, R3, R12, RZ ;  /* 0x0000000c030a3224 */ /* 0x002fc800078e02ff */
[----:B------:R-:W-:Y:S01]  /*0b90*/  @P3 IMAD R13, R80, R13, R10 ;  /* 0x0000000d500d3224 */ /* 0x000fe200078e020a */
[----:B------:R-:W-:-:S05]  /*0ba0*/  @P3 MOV R10, R122 ;  /* 0x0000007a000a3202 */ /* 0x000fca0000000f00 */
[----:B------:R-:W-:-:S05]  /*0bb0*/  @P3 IMAD.WIDE.U32 R10, R80, R12, R10 ;  /* 0x0000000c500a3225 */ /* 0x000fca00078e000a */
[----:B------:R-:W-:Y:S02]  /*0bc0*/  @P3 IADD3 R11, R11, R13, RZ ;  /* 0x0000000d0b0b3210 */ /* 0x000fe40007ffe0ff */
[----:B------:R-:W1:Y:S01]  /*0bd0*/  @P3 LDC.64 R12, c[0x0][0x228] ;  /* 0x00008a00ff0c3b82 */ /* 0x000e620000000a00 */
[C---:B------:R-:W-:Y:S02]  /*0be0*/  @P3 SHF.L.U32 R65, R10.reuse, 0x2, RZ ;  /* 0x000000020a413819 */ /* 0x040fe400000006ff */
[----:B------:R-:W-:Y:S02]  /*0bf0*/  @P3 SHF.L.U64.HI R10, R10, 0x2, R11 ;  /* 0x000000020a0a3819 */ /* 0x000fe4000001020b */
[----:B------:R-:W-:Y:S02]  /*0c00*/  @P3 IADD3 R24, P5, R65, R24, RZ ;  /* 0x0000001841183210 */ /* 0x000fe40007fbe0ff */
[----:B------:R-:W-:Y:S02]  /*0c10*/  @P4 MOV R11, R125 ;  /* 0x0000007d000b4202 */ /* 0x000fe40000000f00 */
[----:B------:R-:W-:-:S02]  /*0c20*/  @P3 IADD3.X R25, R10, R25, RZ, P5, !PT ;  /* 0x000000190a193210 */ /* 0x000fc40002ffe4ff */
        /* <DEDUP_REMOVED lines=13> */
[----:B0-----:R-:W-:Y:S02]  /*0d00*/  @P4 IADD3 R26, P5, R29, R26, RZ ;  /* 0x0000001a1d1a4210 */ /* 0x001fe40007fbe0ff */
[----:B------:R-:W-:Y:S02]  /*0d10*/  SHF.R.S32.HI R11, RZ, 0x1f, R15 ;  /* 0x0000001fff0b7819 */ /* 0x000fe4000001140f */
[----:B------:R-:W-:-:S02]  /*0d20*/  @P4 IADD3.X R27, R10, R27, RZ, P5, !PT ;  /* 0x0000001b0a1b4210 */ /* 0x000fc40002ffe4ff */
[----:B-1----:R-:W-:-:S04]  /*0d30*/  @P4 IADD3 R28, P5, R29, R12, RZ ;  /* 0x0000000c1d1c4210 */ /* 0x002fc80007fbe0ff */
[----:B------:R-:W-:Y:S02]  /*0d40*/  @P4 IADD3.X R29, R10, R13, RZ, P5, !PT ;  /* 0x0000000d0a1d4210 */ /* 0x000fe40002ffe4ff */
[----:B------:R-:W0:Y:S02]  /*0d50*/  @P6 LDC.64 R12, c[0x0][0x288] ;  /* 0x0000a200ff0c6b82 */ /* 0x000e240000000a00 */
[----:B0-----:R-:W-:Y:S01]  /*0d60*/  @P6 IMAD R10, R11, R12, RZ ;  /* 0x0000000c0b0a6224 */ /* 0x001fe200078e02ff */
[----:B------:R-:W-:-:S03]  /*0d70*/  @P6 MOV R11, R125 ;  /* 0x0000007d000b6202 */ /* 0x000fc60000000f00 */
[----:B------:R-:W-:Y:S01]  /*0d80*/  @P6 IMAD R13, R15, R13, R10 ;  /* 0x0000000d0f0d6224 */ /* 0x000fe200078e020a */
[----:B------:R-:W-:-:S05]  /*0d90*/  @P6 MOV R10, R122 ;  /* 0x0000007a000a6202 */ /* 0x000fca0000000f00 */
[----:B------:R-:W-:Y:S01]  /*0da0*/  @P6 IMAD.WIDE.U32 R10, R15, R12, R10 ;  /* 0x0000000c0f0a6225 */ /* 0x000fe200078e000a */
[----:B------:R-:W-:-:S04]  /*0db0*/  IADD3 R15, R82, 0x80, RZ ;  /* 0x00000080520f7810 */ /* 0x000fc80007ffe0ff */
[----:B------:R-:W-:Y:S02]  /*0dc0*/  @P6 IADD3 R11, R11, R13, RZ ;  /* 0x0000000d0b0b6210 */ /* 0x000fe40007ffe0ff */
[----:B------:R-:W0:Y:S01]  /*0dd0*/  @P6 LDC.64 R12, c[0x0][0x228] ;  /* 0x00008a00ff0c6b82 */ /* 0x000e220000000a00 */
[C---:B------:R-:W-:Y:S02]  /*0de0*/  @P6 SHF.L.U32 R67, R10.reuse, 0x2, RZ ;  /* 0x000000020a436819 */ /* 0x040fe400000006ff */
[----:B------:R-:W-:Y:S02]  /*0df0*/  @P6 SHF.L.U64.HI R10, R10, 0x2, R11 ;  /* 0x000000020a0a6819 */ /* 0x000fe4000001020b */
[----:B--2---:R-:W-:Y:S02]  /*0e00*/  @P6 IADD3 R86, P5, R67, R86, RZ ;  /* 0x0000005643566210 */ /* 0x004fe40007fbe0ff */
[----:B------:R-:W-:Y:S02]  /*0e10*/  SHF.R.S32.HI R11, RZ, 0x1f, R15 ;  /* 0x0000001fff0b7819 */ /* 0x000fe4000001140f */
[----:B------:R-:W-:-:S02]  /*0e20*/  @P6 IADD3.X R87, R10, R87, RZ, P5, !PT ;  /* 0x000000570a576210 */ /* 0x000fc40002ffe4ff */
[----:B0-----:R-:W-:-:S04]  /*0e30*/  @P6 IADD3 R66, P5, R67, R12, RZ ;  /* 0x0000000c43426210 */ /* 0x001fc80007fbe0ff */
[----:B------:R-:W-:Y:S02]  /*0e40*/  @P6 IADD3.X R67, R10, R13, RZ, P5, !PT ;  /* 0x0000000d0a436210 */ /* 0x000fe40002ffe4ff */
[----:B------:R-:W0:Y:S01]  /*0e50*/  @P3 LDC.64 R12, c[0x0][0x288] ;  /* 0x0000a200ff0c3b82 */ /* 0x000e220000000a00 */
[----:B------:R-:W-:-:S13]  /*0e60*/  LOP3.LUT P6, RZ, R85, 0x40, RZ, 0xc0, !PT ;  /* 0x0000004055ff7812 */ /* 0x000fda00078cc0ff */
[----:B------:R-:W1:Y:S01]  /*0e70*/  @P6 LDC.64 R32, c[0x0][0x230] ;  /* 0x00008c00ff206b82 */ /* 0x000e620000000a00 */
        /* <DEDUP_REMOVED lines=10> */
[----:B---3--:R-:W-:Y:S02]  /*0f20*/  @P3 IADD3 R30, P5, R89, R30, RZ ;  /* 0x0000001e591e3210 */ /* 0x008fe40007fbe0ff */
[----:B------:R-:W-:Y:S02]  /*0f30*/  SHF.R.S32.HI R11, RZ, 0x1f, R15 ;  /* 0x0000001fff0b7819 */ /* 0x000fe4000001140f */
[----:B------:R-:W-:-:S02]  /*0f40*/  @P3 IADD3.X R31, R10, R31, RZ, P5, !PT ;  /* 0x0000001f0a1f3210 */ /* 0x000fc40002ffe4ff */
[----:B0-----:R-:W-:-:S04]  /*0f50*/  @P3 IADD3 R88, P5, R89, R12, RZ ;  /* 0x0000000c59583210 */ /* 0x001fc80007fbe0ff */
[----:B------:R-:W-:Y:S02]  /*0f60*/  @P3 IADD3.X R89, R10, R13, RZ, P5, !PT ;  /* 0x0000000d0a593210 */ /* 0x000fe40002ffe4ff */
[----:B------:R-:W0:Y:S01]  /*0f70*/  @P6 LDC.64 R12, c[0x0][0x288] ;  /* 0x0000a200ff0c6b82 */ /* 0x000e220000000a00 */
[----:B------:R-:W-:-:S13]  /*0f80*/  LOP3.LUT P3, RZ, R85, 0x20, RZ, 0xc0, !PT ;  /* 0x0000002055ff7812 */ /* 0x000fda000786c0ff */
[----:B------:R-:W2:Y:S01]  /*0f90*/  @P3 LDC.64 R92, c[0x0][0x230] ;  /* 0x00008c00ff5c3b82 */ /* 0x000ea20000000a00 */
        /* <DEDUP_REMOVED lines=10> */
[----:B-1----:R-:W-:Y:S02]  /*1040*/  @P6 IADD3 R32, P5, R35, R32, RZ ;  /* 0x0000002023206210 */ /* 0x002fe40007fbe0ff */
        /* <DEDUP_REMOVED lines=67> */
[----:B----4-:R-:W-:Y:S02]  /*1480*/  @P1 IADD3 R104, P5, R73, R104, RZ ;  /* 0x0000006849681210 */ /* 0x010fe40007fbe0ff */
        /* <DEDUP_REMOVED lines=26> */
[----:B------:R-:W-:-:S04]  /*1630*/  ISETP.GE.U32.AND P5, PT, R10, UR12, PT ;  /* 0x0000000c0a007c0c */ /* 0x000fc8000bfa6070 */
[----:B------:R-:W-:Y:S02]  /*1640*/  ISETP.GE.AND.EX P5, PT, R11, UR13, PT, P5 ;  /* 0x0000000d0b007c0c */ /* 0x000fe4000bfa6350 */
[----:B------:R-:W-:Y:S02]  /*1650*/  SHF.R.S32.HI R11, RZ, 0x1f, R15 ;  /* 0x0000001fff0b7819 */ /* 0x000fe4000001140f */
[----:B------:R-:W-:-:S13]  /*1660*/  ISETP.LT.U32.AND P3, PT, R83, 0x1c0, !P5 ;  /* 0x000001c05300780c */ /* 0x000fda0006f61070 */
[----:B------:R-:W0:Y:S08]  /*1670*/  @P3 LDC.64 R16, c[0x0][0x288] ;  /* 0x0000a200ff103b82 */ /* 0x000e300000000a00 */
[----:B------:R-:W1:Y:S08]  /*1680*/  @P3 LDC.64 R52, c[0x0][0x230] ;  /* 0x00008c00ff343b82 */ /* 0x000e700000000a00 */
        /* <DEDUP_REMOVED lines=8> */
[C---:B------:R-:W-:Y:S02]  /*1710*/  @P3 SHF.L.U32 R17, R10.reuse, 0x2, RZ ;  /* 0x000000020a113819 */ /* 0x040fe400000006ff */
[----:B------:R-:W-:Y:S02]  /*1720*/  @P3 SHF.L.U64.HI R10, R10, 0x2, R11 ;  /* 0x000000020a0a3819 */ /* 0x000fe4000001020b */
[----:B-1----:R-:W-:Y:S02]  /*1730*/  @P3 IADD3 R52, P5, R17, R52, RZ ;  /* 0x0000003411343210 */ /* 0x002fe40007fbe0ff */
[----:B------:R-:W-:Y:S02]  /*1740*/  SHF.R.S32.HI R13, RZ, 0x1f, R15 ;  /* 0x0000001fff0d7819 */ /* 0x000fe4000001140f */
[----:B------:R-:W-:-:S02]  /*1750*/  @P3 IADD3.X R53, R10, R53, RZ, P5, !PT ;  /* 0x000000350a353210 */ /* 0x000fc40002ffe4ff */
[----:B--2---:R-:W-:-:S04]  /*1760*/  @P3 IADD3 R16, P5, R17, R18, RZ ;  /* 0x0000001211103210 */ /* 0x004fc80007fbe0ff */
[----:B------:R-:W-:Y:S02]  /*1770*/  @P3 IADD3.X R17, R10, R19, RZ, P5, !PT ;  /* 0x000000130a113210 */ /* 0x000fe40002ffe4ff */
[----:B------:R-:W-:-:S04]  /*1780*/  IADD3 R10, R12, 0x1a0, RZ ;  /* 0x000001a00c0a7810 */ /* 0x000fc80007ffe0ff */
[----:B------:R-:W-:Y:S02]  /*1790*/  SHF.R.S32.HI R11, RZ, 0x1f, R10 ;  /* 0x0000001fff0b7819 */ /* 0x000fe4000001140a */
[----:B------:R-:W-:-:S04]  /*17a0*/  ISETP.GE.U32.AND P5, PT, R10, UR12, PT ;  /* 0x0000000c0a007c0c */ /* 0x000fc8000bfa6070 */
[----:B------:R-:W-:-:S04]  /*17b0*/  ISETP.GE.AND.EX P5, PT, R11, UR13, PT, P5 ;  /* 0x0000000d0b007c0c */ /* 0x000fc8000bfa6350 */
[----:B------:R-:W-:-:S13]  /*17c0*/  ISETP.LT.U32.AND P2, PT, R83, 0x1c0, !P5 ;  /* 0x000001c05300780c */ /* 0x000fda0006f41070 */
[----:B------:R-:W0:Y:S01]  /*17d0*/  @P2 LDC.64 R10, c[0x0][0x288] ;  /* 0x0000a200ff0a2b82 */ /* 0x000e220000000a00 */
[----:B------:R-:W-:-:S07]  /*17e0*/  @P2 MOV R19, R125 ;  /* 0x0000007d00132202 */ /* 0x000fce0000000f00 */
[----:B------:R-:W1:Y:S08]  /*17f0*/  @P2 LDC.64 R54, c[0x0][0x230] ;  /* 0x00008c00ff362b82 */ /* 0x000e700000000a00 */
[----:B------:R-:W2:Y:S01]  /*1800*/  @P2 LDC.64 R20, c[0x0][0x228] ;  /* 0x00008a00ff142b82 */ /* 0x000ea20000000a00 */
[----:B0-----:R-:W-:-:S04]  /*1810*/  @P2 IMAD R18, R13, R10, RZ ;  /* 0x0000000a0d122224 */ /* 0x001fc800078e02ff */
        /* <DEDUP_REMOVED lines=30> */
[----:B-1----:R-:W-:-:S04]  /*1a00*/  @P5 IADD3 R58, P6, R11, R58, RZ ;  /* 0x0000003a0b3a5210 */ /* 0x002fc80007fde0ff */
[----:B------:R-:W-:Y:S02]  /*1a10*/  @P5 IADD3.X R59, R10, R59, RZ, P6, !PT ;  /* 0x0000003b0a3b5210 */ /* 0x000fe400037fe4ff */
[----:B--2---:R-:W-:-:S04]  /*1a20*/  @P5 IADD3 R56, P6, R11, R56, RZ ;  /* 0x000000380b385210 */ /* 0x004fc80007fde0ff */
[----:B------:R-:W-:Y:S02]  /*1a30*/  @P5 IADD3.X R57, R10, R57, RZ, P6, !PT ;  /* 0x000000390a395210 */ /* 0x000fe400037fe4ff */
        /* <DEDUP_REMOVED lines=11> */
[----:B------:R-:W-:-:S05]  /*1af0*/  @P6 IMAD.WIDE.U32 R12, R77, R10, R12 ;  /* 0x0000000a4d0c6225 */ /* 0x000fca00078e000c */
[----:B------:R-:W-:Y:S02]  /*1b00*/  @P6 IADD3 R13, R13, R11, RZ ;  /* 0x0000000b0d0d6210 */ /* 0x000fe40007ffe0ff */
[C---:B------:R-:W-:Y:S02]  /*1b10*/  @P6 SHF.L.U32 R11, R12.reuse, 0x2, RZ ;  /* 0x000000020c0b6819 */ /* 0x040fe400000006ff */
[----:B------:R-:W-:Y:S02]  /*1b20*/  @P6 SHF.L.U64.HI R12, R12, 0x2, R13 ;  /* 0x000000020c0c6819 */ /* 0x000fe4000001020d */
[----:B-1----:R-:W-:Y:S02]  /*1b30*/  @P6 IADD3 R20, P1, R11, R20, RZ ;  /* 0x000000140b146210 */ /* 0x002fe40007f3e0ff */
[----:B------:R-:W-:Y:S02]  /*1b40*/  SHF.R.S32.HI R13, RZ, 0x1f, R15 ;  /* 0x0000001fff0d7819 */ /* 0x000fe4000001140f */
[----:B------:R-:W-:-:S02]  /*1b50*/  @P6 IADD3.X R21, R12, R21, RZ, P1, !PT ;  /* 0x000000150c156210 */ /* 0x000fc40000ffe4ff */
[----:B--2---:R-:W-:Y:S02]  /*1b60*/  @P6 IADD3 R22, P1, R11, R22, RZ ;  /* 0x000000160b166210 */ /* 0x004fe40007f3e0ff */
[----:B------:R-:W0:Y:S02]  /*1b70*/  @P0 LDC.64 R10, c[0x0][0x288] ;  /* 0x0000a200ff0a0b82 */ /* 0x000e240000000a00 */
[----:B------:R-:W-:Y:S01]  /*1b80*/  @P6 IADD3.X R23, R12, R23, RZ, P1, !PT ;  /* 0x000000170c176210 */ /* 0x000fe20000ffe4ff */
[----:B0-----:R-:W-:Y:S01]  /*1b90*/  @P0 IMAD R12, R13, R10, RZ ;  /* 0x0000000a0d0c0224 */ /* 0x001fe200078e02ff */
[----:B------:R-:W-:-:S03]  /*1ba0*/  @P0 MOV R13, R125 ;  /* 0x0000007d000d0202 */ /* 0x000fc60000000f00 */
        /* <DEDUP_REMOVED lines=8> */
[----:B------:R-:W-:Y:S02]  /*1c30*/  @P0 IADD3 R100, P1, R11, R100, RZ ;  /* 0x000000640b640210 */ /* 0x000fe40007f3e0ff */
[----:B------:R-:W0:Y:S02]  /*1c40*/  LDC.64 R10, c[0x0][0x248] ;  /* 0x00009200ff0a7b82 */ /* 0x000e240000000a00 */
[----:B------:R-:W-:Y:S01]  /*1c50*/  @P0 IADD3.X R101, R12, R101, RZ, P1, !PT ;  /* 0x000000650c650210 */ /* 0x000fe20000ffe4ff */
[----:B0-----:R-:W-:-:S06]  /*1c60*/  IMAD.WIDE R44, R75, 0x8, R10 ;  /* 0x000000084b2c7825 */ /* 0x001fcc00078e020a */
[----:B------:R-:W2:Y:S01]  /*1c70*/  LDG.E.64 R44, desc[UR8][R44.64] ;  /* 0x000000082c2c7981 */ /* 0x000ea2000c1e1b00 */
[----:B------:R-:W-:Y:S02]  /*1c80*/  CS2R R46, SRZ ;  /* 0x00000000002e7805 */ /* 0x000fe4000001ff00 */
[----:B------:R-:W-:Y:S02]  /*1c90*/  MOV R11, RZ ;  /* 0x000000ff000b7202 */ /* 0x000fe40000000f00 */
[----:B------:R-:W-:Y:S02]  /*1ca0*/  MOV R96, 0x3f800000 ;  /* 0x3f80000000607802 */ /* 0x000fe40000000f00 */
[----:B------:R-:W-:Y:S01]  /*1cb0*/  CS2R R12, SRZ ;  /* 0x00000000000c7805 */ /* 0x000fe2000001ff00 */
[----:B------:R0:W5:Y:S01]  /*1cc0*/  @P3 LDG.E.64 R46, desc[UR8][R52.64] ;  /* 0x00000008342e3981 */ /* 0x000162000c1e1b00 */
[----:B------:R-:W-:-:S04]  /*1cd0*/  LOP3.LUT P0, RZ, R85, 0x80, RZ, 0xc0, !PT ;  /* 0x0000008055ff7812 */ /* 0x000fc8000780c0ff */
[----:B------:R1:W5:Y:S01]  /*1ce0*/  @P2 LDG.E.64 R12, desc[UR8][R18.64] ;  /* 0x00000008120c2981 */ /* 0x000362000c1e1b00 */
[----:B------:R-:W-:Y:S02]  /*1cf0*/  CS2R R48, SRZ ;  /* 0x0000000000307805 */ /* 0x000fe4000001ff00 */
[----:B------:R-:W-:Y:S02]  /*1d00*/  CS2R R50, SRZ ;  /* 0x0000000000327805 */ /* 0x000fe4000001ff00 */
[----:B0-----:R-:W-:Y:S02]  /*1d10*/  CS2R R52, SRZ ;  /* 0x0000000000347805 */ /* 0x001fe4000001ff00 */
[----:B------:R0:W5:Y:S01]  /*1d20*/  @P2 LDG.E.64 R48, desc[UR8][R54.64] ;  /* 0x0000000836302981 */ /* 0x000162000c1e1b00 */
[----:B-1----:R-:W-:-:S03]  /*1d30*/  CS2R R18, SRZ ;  /* 0x0000000000127805 */ /* 0x002fc6000001ff00 */
[----:B------:R1:W5:Y:S04]  /*1d40*/  @P5 LDG.E.64 R50, desc[UR8][R58.64] ;  /* 0x000000083a325981 */ /* 0x000368000c1e1b00 */
[----:B------:R3:W5:Y:S01]  /*1d50*/  @P6 LDG.E.64 R52, desc[UR8][R20.64] ;  /* 0x0000000814346981 */ /* 0x000762000c1e1b00 */
[----:B0-----:R-:W-:Y:S02]  /*1d60*/  CS2R R54, SRZ ;  /* 0x0000000000367805 */ /* 0x001fe4000001ff00 */
[----:B------:R-:W-:Y:S02]  /*1d70*/  LOP3.LUT P2, RZ, R85, 0x40, RZ, 0xc0, !PT ;  /* 0x0000004055ff7812 */ /* 0x000fe4000784c0ff */
[----:B-1----:R-:W-:Y:S02]  /*1d80*/  CS2R R58, SRZ ;  /* 0x00000000003a7805 */ /* 0x002fe4000001ff00 */
[----:B---3--:R-:W-:-:S04]  /*1d90*/  CS2R R20, SRZ ;  /* 0x0000000000147805 */ /* 0x008fc8000001ff00 */
[----:B------:R0:W5:Y:S02]  /*1da0*/  @P4 LDG.E.64 R58, desc[UR8][R26.64] ;  /* 0x000000081a3a4981 */ /* 0x000164000c1e1b00 */
[----:B0-----:R-:W-:Y:S01]  /*1db0*/  CS2R R26, SRZ ;  /* 0x00000000001a7805 */ /* 0x001fe2000001ff00 */
[----:B--2---:R-:W-:-:S05]  /*1dc0*/  FFMA.FTZ R10, -R44, R44, R45 ;  /* 0x0000002c2c0a7223 */ /* 0x004fca000001012d */
[----:B------:R-:W-:-:S13]  /*1dd0*/  FSETP.GTU.FTZ.AND P1, PT, R10, RZ, PT ;  /* 0x000000ff0a00720b */ /* 0x000fda0003f3c000 */
[----:B------:R-:W0:Y:S01]  /*1de0*/  @P1 LDC R15, c[0x0][0x250] ;  /* 0x00009400ff0f1b82 */ /* 0x000e220000000800 */
[----:B------:R-:W-:Y:S02]  /*1df0*/  P2R R45, PR, RZ, 0x1 ;  /* 0x00000001ff2d7803 */ /* 0x000fe40000000000 */
[----:B------:R-:W-:Y:S01]  /*1e00*/  LOP3.LUT P0, RZ, R85, 0x100, RZ, 0xc0, !PT ;  /* 0x0000010055ff7812 */ /* 0x000fe2000780c0ff */
[----:B0-----:R-:W-:Y:S01]  /*1e10*/  @P1 FADD.FTZ R15, R10, R15 ;  /* 0x0000000f0a0f1221 */ /* 0x001fe20000010000 */
[----:B------:R-:W-:-:S03]  /*1e20*/  MOV R10, RZ ;  /* 0x000000ff000a7202 */ /* 0x000fc60000000f00 */
[----:B------:R0:W1:Y:S01]  /*1e30*/  @P1 MUFU.RSQ R96, R15 ;  /* 0x0000000f00601308 */ /* 0x0000620000001400 */
[----:B------:R-:W-:Y:S02]  /*1e40*/  LOP3.LUT P1, RZ, R85, 0x200, RZ, 0xc0, !PT ;  /* 0x0000020055ff7812 */ /* 0x000fe4000782c0ff */
[----:B------:R2:W5:Y:S01]  /*1e50*/  @P3 LDG.E.64 R10, desc[UR8][R16.64] ;  /* 0x00000008100a3981 */ /* 0x000562000c1e1b00 */
[----:B------:R-:W-:Y:S02]  /*1e60*/  ISETP.NE.AND P3, PT, R14, RZ, PT ;  /* 0x000000ff0e00720c */ /* 0x000fe40003f65270 */
[----:B0-----:R-:W-:-:S08]  /*1e70*/  CS2R R14, SRZ ;  /* 0x00000000000e7805 */ /* 0x001fd0000001ff00 */
[----:B------:R-:W5:Y:S04]  /*1e80*/  @P1 LDG.E.64 R18, desc[UR8][R60.64] ;  /* 0x000000083c121981 */ /* 0x000f68000c1e1b00 */
[----:B------:R0:W5:Y:S01]  /*1e90*/  @P5 LDG.E.64 R14, desc[UR8][R56.64] ;  /* 0x00000008380e5981 */ /* 0x000162000c1e1b00 */
[----:B--2---:R-:W-:-:S03]  /*1ea0*/  CS2R R16, SRZ ;  /* 0x0000000000107805 */ /* 0x004fc6000001ff00 */
[----:B------:R-:W5:Y:S04]  /*1eb0*/  @P1 LDG.E.64 R54, desc[UR8][R62.64] ;  /* 0x000000083e361981 */ /* 0x000f68000c1e1b00 */
[----:B------:R-:W5:Y:S01]  /*1ec0*/  @P3 LDG.E.64 R20, desc[UR8][R64.64] ;  /* 0x0000000840143981 */ /* 0x000f62000c1e1b00 */
[----:B0-----:R-:W-:Y:S02]  /*1ed0*/  CS2R R56, SRZ ;  /* 0x0000000000387805 */ /* 0x001fe4000001ff00 */
[----:B------:R-:W-:Y:S01]  /*1ee0*/  CS2R R60, SRZ ;  /* 0x00000000003c7805 */ /* 0x000fe2000001ff00 */
[----:B------:R-:W5:Y:S04]  /*1ef0*/  @P6 LDG.E.64 R16, desc[UR8][R22.64] ;  /* 0x0000000816106981 */ /* 0x000f68000c1e1b00 */
[----:B------:R0:W5:Y:S04]  /*1f00*/  @P3 LDG.E.64 R56, desc[UR8][R24.64] ;  /* 0x0000000818383981 */ /* 0x000168000c1e1b00 */
[----:B------:R-:W5:Y:S01]  /*1f10*/  @P0 LDG.E.64 R60, desc[UR8][R86.64] ;  /* 0x00000008563c0981 */ /* 0x000f62000c1e1b00 */
[----:B0-----:R-:W-:-:S06]  /*1f20*/  CS2R R24, SRZ ;  /* 0x0000000000187805 */ /* 0x001fcc000001ff00 */
[----:B------:R0:W5:Y:S01]  /*1f30*/  @P0 LDG.E.64 R24, desc[UR8][R66.64] ;  /* 0x0000000842180981 */ /* 0x000162000c1e1b00 */
[----:B------:R-:W-:Y:S02]  /*1f40*/  ISETP.NE.AND P0, PT, R45, RZ, PT ;  /* 0x000000ff2d00720c */ /* 0x000fe40003f05270 */
[----:B------:R-:W-:Y:S02]  /*1f50*/  CS2R R22, SRZ ;  /* 0x0000000000167805 */ /* 0x000fe4000001ff00 */
[C---:B------:R-:W-:Y:S02]  /*1f60*/  LOP3.LUT P1, RZ, R85.reuse, 0x20, RZ, 0xc0, !PT ;  /* 0x0000002055ff7812 */ /* 0x040fe4000782c0ff */
[----:B------:R-:W-:Y:S02]  /*1f70*/  CS2R R62, SRZ ;  /* 0x00000000003e7805 */ /* 0x000fe4000001ff00 */
[----:B------:R-:W-:Y:S02]  /*1f80*/  LOP3.LUT P6, RZ, R85, 0x10, RZ, 0xc0, !PT ;  /* 0x0000001055ff7812 */ /* 0x000fe400078cc0ff */
[----:B------:R-:W-:-:S02]  /*1f90*/  CS2R R64, SRZ ;  /* 0x0000000000407805 */ /* 0x000fc4000001ff00 */
[----:B------:R-:W-:Y:S01]  /*1fa0*/  LOP3.LUT P5, RZ, R85, 0x8, RZ, 0xc0, !PT ;  /* 0x0000000855ff7812 */ /* 0x000fe200078ac0ff */
[----:B------:R2:W5:Y:S01]  /*1fb0*/  @P4 LDG.E.64 R22, desc[UR8][R28.64] ;  /* 0x000000081c164981 */ /* 0x000562000c1e1b00 */
[----:B0-----:R-:W-:-:S03]  /*1fc0*/  CS2R R66, SRZ ;  /* 0x0000000000427805 */ /* 0x001fc6000001ff00 */
[----:B------:R-:W5:Y:S04]  /*1fd0*/  @P2 LDG.E.64 R64, desc[UR8][R32.64] ;  /* 0x0000000820402981 */ /* 0x000f68000c1e1b00 */
[----:B------:R0:W5:Y:S01]  /*1fe0*/  @P0 LDG.E.64 R62, desc[UR8][R30.64] ;  /* 0x000000081e3e0981 */ /* 0x000162000c1e1b00 */
[----:B--2---:R-:W-:-:S03]  /*1ff0*/  CS2R R28, SRZ ;  /* 0x00000000001c7805 */ /* 0x004fc6000001ff00 */
[----:B------:R2:W5:Y:S04]  /*2000*/  @P0 LDG.E.64 R26, desc[UR8][R88.64] ;  /* 0x00000008581a0981 */ /* 0x000568000c1e1b00 */
[----:B------:R-:W5:Y:S01]  /*2010*/  @P1 LDG.E.64 R66, desc[UR8][R92.64] ;  /* 0x000000085c421981 */ /* 0x000f62000c1e1b00 */
[----:B0-----:R-:W-:Y:S02]  /*2020*/  CS2R R30, SRZ ;  /* 0x00000000001e7805 */ /* 0x001fe4000001ff00 */
[----:B------:R-:W-:Y:S01]  /*2030*/  ISETP.NE.AND P0, PT, R108, RZ, PT ;  /* 0x000000ff6c00720c */ /* 0x000fe20003f05270 */
[----:B------:R0:W5:Y:S01]  /*2040*/  @P2 LDG.E.64 R28, desc[UR8][R34.64] ;  /* 0x00000008221c2981 */ /* 0x000162000c1e1b00 */
[----:B------:R-:W-:Y:S02]  /*2050*/  ISETP.NE.AND P2, PT, R107, RZ, PT ;  /* 0x000000ff6b00720c */ /* 0x000fe40003f45270 */
[----:B------:R-:W-:-:S02]  /*2060*/  CS2R R32, SRZ ;  /* 0x0000000000207805 */ /* 0x000fc4000001ff00 */
[----:B--2---:R-:W-:Y:S01]  /*2070*/  CS2R R88, SRZ ;  /* 0x0000000000587805 */ /* 0x004fe2000001ff00 */
[----:B------:R2:W5:Y:S01]  /*2080*/  @P1 LDG.E.64 R30, desc[UR8][R90.64] ;  /* 0x000000085a1e1981 */ /* 0x000562000c1e1b00 */
[----:B------:R-:W-:-:S03]  /*2090*/  ISETP.NE.AND P1, PT, R106, RZ, PT ;  /* 0x000000ff6a00720c */ /* 0x000fc60003f25270 */
[----:B------:R3:W5:Y:S01]  /*20a0*/  @P6 LDG.E.64 R32, desc[UR8][R94.64] ;  /* 0x000000085e206981 */ /* 0x000762000c1e1b00 */
[----:B0-----:R-:W-:-:S03]  /*20b0*/  CS2R R34, SRZ ;  /* 0x0000000000227805 */ /* 0x001fc6000001ff00 */
[----:B------:R0:W5:Y:S01]  /*20c0*/  @P5 LDG.E.64 R88, desc[UR8][R38.64] ;  /* 0x0000000826585981 */ /* 0x000162000c1e1b00 */
[----:B--2---:R-:W-:-:S03]  /*20d0*/  CS2R R90, SRZ ;  /* 0x00000000005a7805 */ /* 0x004fc6000001ff00 */
[----:B------:R2:W5:Y:S01]  /*20e0*/  @P5 LDG.E.64 R34, desc[UR8][R40.64] ;  /* 0x0000000828225981 */ /* 0x000562000c1e1b00 */
[----:B---3--:R-:W-:-:S03]  /*20f0*/  CS2R R94, SRZ ;  /* 0x00000000005e7805 */ /* 0x008fc6000001ff00 */
[----:B------:R-:W5:Y:S01]  /*2100*/  @P1 LDG.E.64 R90, desc[UR8][R104.64] ;  /* 0x00000008685a1981 */ /* 0x000f62000c1e1b00 */
[----:B0-----:R-:W-:-:S03]  /*2110*/  CS2R R38, SRZ ;  /* 0x0000000000267805 */ /* 0x001fc6000001ff00 */
[----:B------:R-:W5:Y:S01]  /*2120*/  @P0 LDG.E.64 R94, desc[UR8][R102.64] ;  /* 0x00000008665e0981 */ /* 0x000f62000c1e1b00 */
[----:B--2---:R-:W-:-:S03]  /*2130*/  CS2R R40, SRZ ;  /* 0x0000000000287805 */ /* 0x004fc6000001ff00 */
[----:B------:R-:W5:Y:S04]  /*2140*/  @P2 LDG.E.64 R38, desc[UR8][R98.64] ;  /* 0x0000000862262981 */ /* 0x000f68000c1e1b00 */
[----:B------:R-:W5:Y:S01]  /*2150*/  @P0 LDG.E.64 R40, desc[UR8][R100.64] ;  /* 0x0000000864280981 */ /* 0x000f62000c1e1b00 */
[----:B------:R-:W-:Y:S02]  /*2160*/  ISETP.GT.U32.AND P5, PT, R83, 0x1bf, PT ;  /* 0x000001bf5300780c */ /* 0x000fe40003fa4070 */
[----:B------:R-:W-:Y:S02]  /*2170*/  CS2R R86, SRZ ;  /* 0x0000000000567805 */ /* 0x000fe4000001ff00 */
[----:B------:R-:W-:-:S04]  /*2180*/  CS2R R92, SRZ ;  /* 0x00000000005c7805 */ /* 0x000fc8000001ff00 */
[----:B------:R0:W5:Y:S01]  /*2190*/  @P6 LDG.E.64 R86, desc[UR8][R36.64] ;  /* 0x0000000824566981 */ /* 0x000162000c1e1b00 */
[----:B------:R-:W-:Y:S03]  /*21a0*/  BSSY B0, `(.L_x_1704) ;  /* 0x0000017000007945 */ /* 0x000fe60003800000 */
[----:B------:R2:W5:Y:S01]  /*21b0*/  @P2 LDG.E.64 R92, desc[UR8][R70.64] ;  /* 0x00000008465c2981 */ /* 0x000562000c1e1b00 */
[----:B0-----:R-:W-:Y:S02]  /*21c0*/  CS2R R36, SRZ ;  /* 0x0000000000247805 */ /* 0x001fe4000001ff00 */
[----:B--2---:R-:W-:-:S04]  /*21d0*/  CS2R R70, SRZ ;  /* 0x0000000000467805 */ /* 0x004fc8000001ff00 */
[----:B------:R0:W5:Y:S02]  /*21e0*/  @P1 LDG.E.64 R36, desc[UR8][R72.64] ;  /* 0x0000000848241981 */ /* 0x000164000c1e1b00 */
[----:B0-----:R-:W-:Y:S01]  /*21f0*/  CS2R R72, SRZ ;  /* 0x0000000000487805 */ /* 0x001fe2000001ff00 */
[----:B-1----:R-:W-:Y:S06]  /*2200*/  @P5 BRA `(.L_x_1705) ;  /* 0x0000000000405947 */ /* 0x002fec0003800000 */
[----:B------:R-:W-:Y:S01]  /*2210*/  ISETP.NE.AND P5, PT, RZ, UR10, PT ;  /* 0x0000000aff007c0c */ /* 0x000fe2000bfa5270 */
[----:B------:R-:W0:Y:S01]  /*2220*/  LDC.64 R100, c[0x0][0x238] ;  /* 0x00008e00ff647b82 */ /* 0x000e220000000a00 */
[----:B------:R-:W-:-:S04]  /*2230*/  IADD3 R97, R84, R97, RZ ;  /* 0x0000006154617210 */ /* 0x000fc80007ffe0ff */
[----:B------:R-:W-:-:S07]  /*2240*/  SHF.R.S32.HI R70, RZ, 0x1f, R97 ;  /* 0x0000001fff467819 */ /* 0x000fce0000011461 */
[----:B------:R-:W1:Y:S02]  /*2250*/  @P5 LDC.64 R98, c[0x0][0x240] ;  /* 0x00009000ff625b82 */ /* 0x000e640000000a00 */
[----:B-1----:R-:W-:-:S04]  /*2260*/  @P5 LEA R98, P6, R97, R98, 0x1 ;  /* 0x0000006261625211 */ /* 0x002fc800078c08ff */
[----:B------:R-:W-:-:S05]  /*2270*/  @P5 LEA.HI.X R99, R97, R99, R70, 0x1, P6 ;  /* 0x0000006361635211 */ /* 0x000fca00030f0c46 */
[----:B------:R-:W2:Y:S01]  /*2280*/  @P5 LDG.E.U16 R70, desc[UR8][R98.64] ;  /* 0x0000000862465981 */ /* 0x000ea2000c1e1500 */
[----:B0-----:R-:W-:-:S03]  /*2290*/  IMAD.WIDE R100, R97, 0x2, R100 ;  /* 0x0000000261647825 */ /* 0x001fc600078e0264 */
[----:B------:R-:W3:Y:S04]  /*22a0*/  @P5 LDG.E.U16 R45, desc[UR8][R98.64+0x2] ;  /* 0x00000208622d5981 */ /* 0x000ee8000c1e1500 */
[----:B------:R-:W4:Y:S01]  /*22b0*/  LDG.E.U16 R73, desc[UR8][R100.64] ;  /* 0x0000000864497981 */ /* 0x000f22000c1e1500 */
[----:B--2---:R-:W-:-:S03]  /*22c0*/  @P5 SHF.L.U32 R72, R70, 0x10, RZ ;  /* 0x0000001046485819 */ /* 0x004fc600000006ff */
[----:B------:R-:W2:Y:S01]  /*22d0*/  LDG.E.U16 R70, desc[UR8][R100.64+0x2] ;  /* 0x0000020864467981 */ /* 0x000ea2000c1e1500 */
[----:B---3--:R-:W-:Y:S02]  /*22e0*/  @P5 SHF.L.U32 R71, R45, 0x10, RZ ;  /* 0x000000102d475819 */ /* 0x008fe400000006ff */
[----:B----4-:R-:W-:Y:S02]  /*22f0*/  SHF.L.U32 R73, R73, 0x10, RZ ;  /* 0x0000001049497819 */ /* 0x010fe400000006ff */
[----:B--2---:R-:W-:-:S07]  /*2300*/  SHF.L.U32 R70, R70, 0x10, RZ ;  /* 0x0000001046467819 */ /* 0x004fce00000006ff */
.L_x_1705:
[----:B------:R-:W-:Y:S05]  /*2310*/  BSYNC B0 ;  /* 0x0000000000007941 */ /* 0x000fea0003800000 */
.L_x_1704:
        /* <DEDUP_REMOVED lines=31> */
.L_x_1706:
        /* <DEDUP_REMOVED lines=26> */
.L_x_1707:
        /* <DEDUP_REMOVED lines=31> */
.L_x_1708:
        /* <DEDUP_REMOVED lines=31> */
.L_x_1709:
        /* <DEDUP_REMOVED lines=31> */
.L_x_1710:
        /* <DEDUP_REMOVED lines=53> */
.L_x_1711:
[----:B------:R-:W-:Y:S01]  /*2fd0*/  FMUL.FTZ R50, R46, R73 ;  /* 0x000000492e327220 */ /* 0x000fe20000410000 */
[----:B------:R-:W-:Y:S01]  /*2fe0*/  FMUL.FTZ R62, R44, R70 ;  /* 0x000000462c3e7220 */ /* 0x000fe20000410000 */
[----:B------:R-:W-:Y:S01]  /*2ff0*/  FFMA.FTZ R64, R99, R110, RZ ;  /* 0x0000006e63407223 */ /* 0x000fe200000100ff */
[----:B------:R-:W-:Y:S01]  /*3000*/  FADD.FTZ R59, RZ, R110 ;  /* 0x0000006eff3b7221 */ /* 0x000fe20000010000 */
        /* <DEDUP_REMOVED lines=31> */
.L_x_1712:
[----:B------:R-:W-:Y:S01]  /*3200*/  FMUL.FTZ R86, R52, R73 ;  /* 0x0000004934567220 */ /* 0x000fe20000410000 */
[----:B------:R-:W-:Y:S01]  /*3210*/  FFMA.FTZ R109, R98, R107, R64 ;  /* 0x0000006b626d7223 */ /* 0x000fe20000010040 */
[----:B------:R-:W-:Y:S01]  /*3220*/  FMUL.FTZ R64, R48, R70 ;  /* 0x0000004630407220 */ /* 0x000fe20000410000 */
[----:B------:R-:W-:Y:S01]  /*3230*/  FADD.FTZ R66, R66, R107 ;  /* 0x0000006b42427221 */ /* 0x000fe20000010000 */
        /* <DEDUP_REMOVED lines=29> */
.L_x_1713:
        /* <DEDUP_REMOVED lines=33> */
.L_x_1714:
[----:B------:R-:W-:Y:S01]  /*3620*/  FMUL.FTZ R66, R50, R73 ;  /* 0x0000004932427220 */ /* 0x000fe20000410000 */
[----:B------:R-:W-:Y:S01]  /*3630*/  FFMA.FTZ R89, R104, R55, R109 ;  /* 0x0000003768597223 */ /* 0x000fe2000001006d */
[----:B------:R-:W-:Y:S01]  /*3640*/  FADD.FTZ R60, R60, R55 ;  /* 0x000000373c3c7221 */ /* 0x000fe20000010000 */
[----:B------:R-:W-:Y:S01]  /*3650*/  FADD.FTZ R107, R107, R54 ;  /* 0x000000366b6b7221 */ /* 0x000fe20000010000 */
[----:B------:R-:W-:Y:S01]  /*3660*/  FADD.FTZ R109, R64, R66 ;  /* 0x00000042406d7221 */ /* 0x000fe20000010000 */
[----:B------:R-:W-:Y:S01]  /*3670*/  FFMA.FTZ R55, R111, R66, R62 ;  /* 0x000000426f377223 */ /* 0x000fe2000001003e */
        /* <DEDUP_REMOVED lines=27> */
.L_x_1715:
        /* <DEDUP_REMOVED lines=33> */
.L_x_1716:
[----:B------:R-:W-:Y:S01]  /*3a40*/  FMUL.FTZ R91, R46, R73 ;  /* 0x000000492e5b7220 */ /* 0x000fe20000410000 */
[----:B------:R-:W-:Y:S01]  /*3a50*/  FADD.FTZ R63, R61, R44 ;  /* 0x0000002c3d3f7221 */ /* 0x000fe20000010000 */
[----:B------:R-:W-:Y:S01]  /*3a60*/  FFMA.FTZ R89, R118, R44, R89 ;  /* 0x0000002c76597223 */ /* 0x000fe20000010059 */
[----:B------:R-:W-:Y:S01]  /*3a70*/  FFMA.FTZ R56, R115, R52, R56 ;  /* 0x0000003473387223 */ /* 0x000fe20000010038 */
[----:B------:R-:W-:Y:S01]  /*3a80*/  FADD.FTZ R44, R62, R91 ;  /* 0x0000005b3e2c7221 */ /* 0x000fe20000010000 */
[----:B------:R-:W-:Y:S01]  /*3a90*/  FFMA.FTZ R61, R107, R91, R60 ;  /* 0x0000005b6b3d7223 */ /* 0x000fe2000001003c */
[----:B------:R-:W-:Y:S01]  /*3aa0*/  FMUL.FTZ R62, R45, R70 ;  /* 0x000000462d3e7220 */ /* 0x000fe20000410000 */
[----:B------:R-:W-:Y:S01]  /*3ab0*/  FADD.FTZ R91, R95, R52 ;  /* 0x000000345f5b7221 */ /* 0x000fe20000010000 */
[-C--:B------:R-:W-:Y:S01]  /*3ac0*/  FMUL.FTZ R95, R65, R96.reuse ;  /* 0x00000060415f7220 */ /* 0x080fe20000410000 */
[----:B------:R-:W-:Y:S01]  /*3ad0*/  FMUL.FTZ R94, R93, R96 ;  /* 0x000000605d5e7220 */ /* 0x000fe20000410000 */
[----:B------:R-:W-:Y:S01]  /*3ae0*/  FFMA.FTZ R60, R108, R62, R61 ;  /* 0x0000003e6c3c7223 */ /* 0x000fe2000001003d */
[----:B------:R-:W-:Y:S01]  /*3af0*/  FADD.FTZ R62, R62, R44 ;  /* 0x0000002c3e3e7221 */ /* 0x000fe20000010000 */
[----:B------:R-:W-:-:S02]  /*3b00*/  MOV R44, R38 ;  /* 0x00000026002c7202 */ /* 0x000fc40000000f00 */
        /* <DEDUP_REMOVED lines=20> */
.L_x_1717:
        /* <DEDUP_REMOVED lines=27> */
[----:B------:R-:W-:-:S04]  /*3e00*/  FFMA.FTZ R89, R48, R89, 1 ;  /* 0x3f80000030597423 */ /* 0x000fc80000010059 */
[----:B------:R-:W-:Y:S01]  /*3e10*/  FMUL.FTZ R56, R56, R89 ;  /* 0x0000005938387220 */ /* 0x000fe20000410000 */
[----:B-1----:R-:W-:-:S04]  /*3e20*/  FADD.FTZ R48, -R86, 1 ;  /* 0x3f80000056307421 */ /* 0x002fc80000010100 */
[----:B------:R-:W-:Y:S01]  /*3e30*/  FFMA.FTZ R47, R47, R48, 1 ;  /* 0x3f8000002f2f7423 */ /* 0x000fe20000010030 */
[----:B------:R-:W-:-:S04]  /*3e40*/  FMUL.FTZ R48, R11, R86 ;  /* 0x000000560b307220 */ /* 0x000fc80000410000 */
[----:B------:R-:W-:-:S07]  /*3e50*/  FMUL.FTZ R48, R48, R47 ;  /* 0x0000002f30307220 */ /* 0x000fce0000410000 */
.L_x_1718:
[----:B------:R-:W-:Y:S01]  /*3e60*/  FMUL.FTZ R47, R56, R73 ;  /* 0x00000049382f7220 */ /* 0x000fe20000410000 */
[----:B------:R-:W-:Y:S01]  /*3e70*/  FMUL.FTZ R64, R48, R70 ;  /* 0x0000004630407220 */ /* 0x000fe20000410000 */
[-C--:B------:R-:W-:Y:S01]  /*3e80*/  FMUL.FTZ R91, R87, R96.reuse ;  /* 0x00000060575b7220 */ /* 0x080fe20000410000 */
[----:B------:R-:W-:Y:S01]  /*3e90*/  FMUL.FTZ R90, R49, R96 ;  /* 0x00000060315a7220 */ /* 0x000fe20000410000 */
[----:B------:R-:W-:Y:S01]  /*3ea0*/  FFMA.FTZ R67, R93, R47, R60 ;  /* 0x0000002f5d437223 */ /* 0x000fe2000001003c */
[----:B------:R-:W-:Y:S01]  /*3eb0*/  FADD.FTZ R47, R62, R47 ;  /* 0x0000002f3e2f7221 */ /* 0x000fe20000010000 */
[----:B------:R-:W-:Y:S02]  /*3ec0*/  MOV R60, R12 ;  /* 0x0000000c003c7202 */ /* 0x000fe40000000f00 */
        /* <DEDUP_REMOVED lines=22> */
.L_x_1719:
        /* <DEDUP_REMOVED lines=29> */
.L_x_1720:
[----:B------:R-:W-:Y:S01]  /*4200*/  FMUL.FTZ R51, R62, R73 ;  /* 0x000000493e337220 */ /* 0x000fe20000410000 */
[-C--:B------:R-:W-:Y:S01]  /*4210*/  FMUL.FTZ R87, R121, R96.reuse ;  /* 0x0000006079577220 */ /* 0x080fe20000410000 */
[----:B------:R-:W-:Y:S02]  /*4220*/  FMUL.FTZ R86, R53, R96 ;  /* 0x0000006035567220 */ /* 0x000fe40000410000 */
[----:B------:R-:W-:Y:S01]  /*4230*/  FFMA.FTZ R67, R89, R51, R64 ;  /* 0x0000003359437223 */ /* 0x000fe20000010040 */
[----:B------:R-:W-:Y:S01]  /*4240*/  FADD.FTZ R64, R66, R51 ;  /* 0x0000003342407221 */ /* 0x000fe20000010000 */
[----:B------:R-:W-:-:S04]  /*4250*/  FMUL.FTZ R51, R49, R70 ;  /* 0x0000004631337220 */ /* 0x000fc80000410000 */
[----:B------:R-:W-:Y:S01]  /*4260*/  FFMA.FTZ R66, R88, R51, R67 ;  /* 0x0000003358427223 */ /* 0x000fe20000010043 */
[----:B------:R-:W-:Y:S01]  /*4270*/  FADD.FTZ R67, R51, R64 ;  /* 0x0000004033437221 */ /* 0x000fe20000010000 */
[----:B------:R-:W-:Y:S02]  /*4280*/  MOV R64, R16 ;  /* 0x0000001000407202 */ /* 0x000fe40000000f00 */
        /* <DEDUP_REMOVED lines=20> */
.L_x_1721:
        /* <DEDUP_REMOVED lines=32> */
[----:B------:R-:W-:Y:S01]  /*45d0*/  UMOV UR6, 0x400 ;  /* 0x0000040000067882 */ /* 0x000fe20000000000 */
[----:B------:R-:W-:Y:S01]  /*45e0*/  FADD.FTZ R63, R63, R60 ;  /* 0x0000003c3f3f7221 */ /* 0x000fe20000010000 */
[----:B------:R-:W-:Y:S01]  /*45f0*/  UIADD3 UR5, UR6, 0x90, URZ ;  /* 0x0000009006057890 */ /* 0x000fe2000fffe03f */
[----:B------:R-:W-:Y:S01]  /*4600*/  FFMA.FTZ R58, R91, R60, R58 ;  /* 0x0000003c5b3a7223 */ /* 0x000fe2000001003a */
[----:B------:R-:W-:Y:S01]  /*4610*/  FADD.FTZ R44, R44, R47 ;  /* 0x0000002f2c2c7221 */ /* 0x000fe20000010000 */
[----:B------:R-:W-:Y:S01]  /*4620*/  FFMA.FTZ R65, R90, R47, R65 ;  /* 0x0000002f5a417223 */ /* 0x000fe20000010041 */
[----:B0-----:R-:W-:Y:S01]  /*4630*/  ULEA UR5, UR11, UR5, 0x18 ;  /* 0x000000050b057291 */ /* 0x001fe2000f8ec03f */
[----:B-1----:R-:W-:Y:S01]  /*4640*/  @!P5 FADD.FTZ R66, R66, R53 ;  /* 0x000000354242d221 */ /* 0x002fe20000010000 */
[----:B------:R-:W-:Y:S01]  /*4650*/  FADD.FTZ R63, R63, R62 ;  /* 0x0000003e3f3f7221 */ /* 0x000fe20000010000 */
[----:B------:R-:W-:Y:S01]  /*4660*/  FFMA.FTZ R58, R89, R62, R58 ;  /* 0x0000003e593a7223 */ /* 0x000fe2000001003a */
[----:B------:R-:W-:Y:S01]  /*4670*/  FFMA.FTZ R65, R88, R49, R65 ;  /* 0x0000003158417223 */ /* 0x000fe20000010041 */
[----:B--2---:R-:W-:Y:S01]  /*4680*/  @!P5 FADD.FTZ R67, R67, R119 ;  /* 0x000000774343d221 */ /* 0x004fe20000010000 */
[----:B------:R-:W0:Y:S01]  /*4690*/  SHFL.DOWN PT, R53, R66, 0x2, 0x1f ;  /* 0x08401f0042357f89 */ /* 0x000e2200000e0000 */
[----:B------:R-:W-:Y:S01]  /*46a0*/  ISETP.GT.AND P5, PT, R42, 0x1d, PT ;  /* 0x0000001d2a00780c */ /* 0x000fe20003fa4270 */
[----:B------:R-:W-:Y:S01]  /*46b0*/  FADD.FTZ R48, R44, R49 ;  /* 0x000000312c307221 */ /* 0x000fe20000010000 */
[----:B------:R-:W-:Y:S01]  /*46c0*/  FFMA.FTZ R44, R87, R64, R58 ;  /* 0x00000040572c7223 */ /* 0x000fe2000001003a */
[----:B------:R-:W1:Y:S01]  /*46d0*/  SHFL.DOWN PT, R119, R67, 0x2, 0x1f ;  /* 0x08401f0043777f89 */ /* 0x000e6200000e0000 */
[----:B------:R-:W-:Y:S01]  /*46e0*/  FADD.FTZ R46, R63, R64 ;  /* 0x000000403f2e7221 */ /* 0x000fe20000010000 */
[----:B------:R-:W-:Y:S01]  /*46f0*/  FFMA.FTZ R45, R86, R51, R65 ;  /* 0x00000033562d7223 */ /* 0x000fe20000010041 */
[----:B------:R-:W-:Y:S01]  /*4700*/  FADD.FTZ R47, R48, R51 ;  /* 0x00000033302f7221 */ /* 0x000fe20000010000 */
[----:B------:R-:W-:Y:S06]  /*4710*/  BSSY B0, `(.L_x_1722) ;  /* 0x000003b000007945 */ /* 0x000fec0003800000 */
        /* <DEDUP_REMOVED lines=17> */
[----:B------:R-:W-:-:S02]  /*4830*/  ISETP.NE.AND P5, PT, R42, RZ, PT ;  /* 0x000000ff2a00720c */ /* 0x000fc40003fa5270 */
[----:B------:R-:W-:-:S05]  /*4840*/  LEA R119, R83, UR5, 0x4 ;  /* 0x0000000553777c11 */ /* 0x000fca000f8e20ff */
[----:B------:R0:W-:Y:S06]  /*4850*/  STS.128 [R119], R44 ;  /* 0x0000002c77007388 */ /* 0x0001ec0000000c00 */
        /* <DEDUP_REMOVED lines=38> */
.L_x_1723:
[----:B------:R-:W-:Y:S05]  /*4ac0*/  BSYNC B0 ;  /* 0x0000000000007941 */ /* 0x000fea0003800000 */
.L_x_1722:
        /* <DEDUP_REMOVED lines=161> */
.L_x_1725:
[----:B------:R-:W-:Y:S05]  /*54e0*/  BSYNC B0 ;  /* 0x0000000000007941 */ /* 0x000fea0003800000 */
.L_x_1724:
        /* <DEDUP_REMOVED lines=16> */
.L_x_1727:
[----:B------:R-:W-:Y:S05]  /*55f0*/  BSYNC B0 ;  /* 0x0000000000007941 */ /* 0x000fea0003800000 */
.L_x_1726:
        /* <DEDUP_REMOVED lines=33> */
.L_x_1730:
[----:B-1----:R-:W2:Y:S04]  /*5810*/  LDG.E.STRONG.GPU R46, desc[UR8][R44.64] ;  /* 0x000000082c2e7981 */ /* 0x002ea8000c1ef900 */
[----:B--2---:R-:W-:Y:S01]  /*5820*/  CCTL.IVALL ;  /* 0x00000000ff00798f */ /* 0x004fe20002000000 */
[----:B------:R-:W-:Y:S05]  /*5830*/  YIELD ;  /* 0x0000000000007946 */ /* 0x000fea0003800000 */
[----:B------:R-:W-:-:S13]  /*5840*/  ISETP.NE.AND P6, PT, R46, R53, PT ;  /* 0x000000352e00720c */ /* 0x000fda0003fc5270 */
[----:B------:R-:W-:Y:S05]  /*5850*/  @P6 BRA `(.L_x_1730) ;  /* 0xfffffffc00ec6947 */ /* 0x000fea000383ffff */
.L_x_1729:
        /* <DEDUP_REMOVED lines=22> */
.L_x_1734:
        /* <DEDUP_REMOVED lines=115> */
.L_x_1733:
        /* <DEDUP_REMOVED lines=63> */
.L_x_1735:
[----:B------:R-:W-:-:S04]  /*64e0*/  LOP3.LUT P6, RZ, R85, 0x1, RZ, 0xc0, !PT ;  /* 0x0000000155ff7812 */ /* 0x000fc800078cc0ff */
[----:B------:R-:W-:-:S13]  /*64f0*/  ISETP.NE.OR P6, PT, R46, RZ, P6 ;  /* 0x000000ff2e00720c */ /* 0x000fda00037c5670 */
[----:B------:R-:W-:Y:S05]  /*6500*/  @!P6 BRA `(.L_x_1731) ;  /* 0x00000000007ce947 */ /* 0x000fea0003800000 */
.L_x_1732:
        /* <DEDUP_REMOVED lines=31> */
.L_x_1731:
        /* <DEDUP_REMOVED lines=10> */
.L_x_1737:
[----:B------:R-:W-:Y:S05]  /*67a0*/  BSYNC B0 ;  /* 0x0000000000007941 */ /* 0x000fea0003800000 */
.L_x_1736:
        /* <DEDUP_REMOVED lines=17> */
.L_x_1728:
        /* <DEDUP_REMOVED lines=37> */
.L_x_1738:
[----:B------:R-:W-:Y:S01]  /*6b10*/  LOP3.LUT P5, RZ, R85, 0x200, RZ, 0xc0, !PT ;  /* 0x0000020055ff7812 */ /* 0x000fe200078ac0ff */
[----:B------:R-:W-:-:S12]  /*6b20*/  BSSY B0, `(.L_x_1739) ;  /* 0x0000013000007945 */ /* 0x000fd80003800000 */
[----:B------:R-:W-:Y:S05]  /*6b30*/  @!P5 BRA `(.L_x_1740) ;  /* 0x000000000044d947 */ /* 0x000fea0003800000 */
[----:B------:R-:W-:Y:S01]  /*6b40*/  ULDC.64 UR14, c[0x0][0x288] ;  /* 0x0000a200000e7ab9 */ /* 0x000fe20000000a00 */
[----:B------:R-:W-:Y:S01]  /*6b50*/  MOV R46, R122 ;  /* 0x0000007a002e7202 */ /* 0x000fe20000000f00 */
[----:B------:R-:W-:Y:S01]  /*6b60*/  IMAD R45, R9, UR14, RZ ;  /* 0x0000000e092d7c24 */ /* 0x000fe2000f8e02ff */
[----:B------:R-:W-:Y:S01]  /*6b70*/  MOV R47, R125 ;  /* 0x0000007d002f7202 */ /* 0x000fe20000000f00 */
        /* <DEDUP_REMOVED lines=12> */
[----:B------:R0:W-:Y:S02]  /*6c40*/  STG.E.64 desc[UR8][R44.64], R18 ;  /* 0x000000122c007986 */ /* 0x0001e4000c101b08 */
.L_x_1740:
[----:B------:R-:W-:Y:S05]  /*6c50*/  BSYNC B0 ;  /* 0x0000000000007941 */ /* 0x000fea0003800000 */
.L_x_1739:
[----:B------:R-:W-:-:S13]  /*6c60*/  ISETP.NE.AND P6, PT, RZ, UR10, PT ;  /* 0x0000000aff007c0c */ /* 0x000fda000bfc5270 */
        /* <DEDUP_REMOVED lines=19> */
.L_x_1741:
[----:B------:R-:W-:Y:S04]  /*6da0*/  BSSY B0, `(.L_x_1742) ;  /* 0x0000013000007945 */ /* 0x000fe80003800000 */
[----:B------:R-:W-:Y:S05]  /*6db0*/  @!P3 BRA `(.L_x_1743) ;  /* 0x000000000044b947 */ /* 0x000fea0003800000 */
[----:B------:R-:W-:Y:S01]  /*6dc0*/  ULDC.64 UR14, c[0x0][0x288] ;  /* 0x0000a200000e7ab9 */ /* 0x000fe20000000a00 */
[----:B0-----:R-:W-:Y:S01]  /*6dd0*/  MOV R18, R122 ;  /* 0x0000007a00127202 */ /* 0x001fe20000000f00 */
[----:B------:R-:W-:Y:S01]  /*6de0*/  IMAD R45, R3, UR14, RZ ;  /* 0x0000000e032d7c24 */ /* 0x000fe2000f8e02ff */
[----:B------:R-:W-:Y:S01]  /*6df0*/  MOV R19, R125 ;  /* 0x0000007d00137202 */ /* 0x000fe20000000f00 */
[----:B------:R-:W-:Y:S02]  /*6e00*/  FFMA.FTZ R47, R98, R50, R51 ;  /* 0x00000032622f7223 */ /* 0x000fe40000010033 */
[C---:B------:R-:W-:Y:S02]  /*6e10*/  IMAD R45, R80.reuse, UR15, R45 ;  /* 0x0000000f502d7c24 */ /* 0x040fe4000f8e022d */
[----:B------:R-:W-:Y:S01]  /*6e20*/  IMAD.WIDE.U32 R18, R80, UR14, R18 ;  /* 0x0000000e50127c25 */ /* 0x000fe2000f8e0012 */
[----:B------:R-:W-:-:S03]  /*6e30*/  ULDC.64 UR14, c[0x0][0x210] ;  /* 0x00008400000e7ab9 */ /* 0x000fc60000000a00 */
[----:B------:R-:W-:Y:S01]  /*6e40*/  FFMA.FTZ R47, R70, R21, -R47 ;  /* 0x00000015462f7223 */ /* 0x000fe2000001082f */
[----:B------:R-:W-:Y:S02]  /*6e50*/  IADD3 R45, R19, R45, RZ ;  /* 0x0000002d132d7210 */ /* 0x000fe40007ffe0ff */
[----:B------:R-:W-:-:S04]  /*6e60*/  LEA R44, P5, R18, UR14, 0x2 ;  /* 0x0000000e122c7c11 */ /* 0x000fc8000f8a10ff */
[----:B------:R-:W-:Y:S01]  /*6e70*/  LEA.HI.X R45, R18, UR15, R45, 0x2, P5 ;  /* 0x0000000f122d7c11 */ /* 0x000fe2000a8f142d */
[----:B------:R-:W-:-:S04]  /*6e80*/  FFMA.FTZ R18, R97, R50, R51 ;  /* 0x0000003261127223 */ /* 0x000fc80000010033 */
[----:B------:R-:W-:-:S04]  /*6e90*/  FFMA.FTZ R19, R73, R20, -R18 ;  /* 0x0000001449137223 */ /* 0x000fc80000010812 */
[-C--:B------:R-:W-:Y:S01]  /*6ea0*/  FMUL.FTZ R18, R19, R96.reuse ;  /* 0x0000006013127220 */ /* 0x080fe20000410000 */
[----:B------:R-:W-:-:S05]  /*6eb0*/  FMUL.FTZ R19, R47, R96 ;  /* 0x000000602f137220 */ /* 0x000fca0000410000 */
[----:B------:R1:W-:Y:S02]  /*6ec0*/  STG.E.64 desc[UR8][R44.64], R18 ;  /* 0x000000122c007986 */ /* 0x0003e4000c101b08 */
.L_x_1743:
[----:B------:R-:W-:Y:S05]  /*6ed0*/  BSYNC B0 ;  /* 0x0000000000007941 */ /* 0x000fea0003800000 */
.L_x_1742:
        /* <DEDUP_REMOVED lines=19> */
.L_x_1744:
[----:B------:R-:W-:Y:S04]  /*7010*/  BSSY B0, `(.L_x_1745) ;  /* 0x0000013000007945 */ /* 0x000fe80003800000 */
[----:B------:R-:W-:Y:S05]  /*7020*/  @!P4 BRA `(.L_x_1746) ;  /* 0x000000000044c947 */ /* 0x000fea0003800000 */
[----:B------:R-:W-:Y:S01]  /*7030*/  ULDC.64 UR14, c[0x0][0x288] ;  /* 0x0000a200000e7ab9 */ /* 0x000fe20000000a00 */
[----:B01----:R-:W-:Y:S01]  /*7040*/  MOV R18, R122 ;  /* 0x0000007a00127202 */ /* 0x003fe20000000f00 */
        /* <DEDUP_REMOVED lines=15> */
.L_x_1746:
[----:B------:R-:W-:Y:S05]  /*7140*/  BSYNC B0 ;  /* 0x0000000000007941 */ /* 0x000fea0003800000 */
.L_x_1745:
[----:B------:R-:W-:Y:S05]  /*7150*/  @!P6 BRA `(.L_x_1747) ;  /* 0x000000000048e947 */ /* 0x000fea0003800000 */
        /* <DEDUP_REMOVED lines=18> */
.L_x_1747:
[----:B------:R-:W-:Y:S01]  /*7280*/  LOP3.LUT P5, RZ, R85, 0x100, RZ, 0xc0, !PT ;  /* 0x0000010055ff7812 */ /* 0x000fe200078ac0ff */
[----:B------:R-:W-:-:S12]  /*7290*/  BSSY B0, `(.L_x_1748) ;  /* 0x0000015000007945 */ /* 0x000fd80003800000 */
[----:B------:R-:W-:Y:S05]  /*72a0*/  @!P5 BRA `(.L_x_1749) ;  /* 0x00000000004cd947 */ /* 0x000fea0003800000 */
[----:B--2---:R-:W-:Y:S01]  /*72b0*/  IADD3 R21, R82, 0x60, RZ ;  /* 0x0000006052157810 */ /* 0x004fe20007ffe0ff */
[----:B------:R-:W-:Y:S01]  /*72c0*/  ULDC.64 UR14, c[0x0][0x288] ;  /* 0x0000a200000e7ab9 */ /* 0x000fe20000000a00 */
[----:B01----:R-:W-:Y:S01]  /*72d0*/  MOV R18, R122 ;  /* 0x0000007a00127202 */ /* 0x003fe20000000f00 */
[----:B------:R-:W-:Y:S01]  /*72e0*/  FFMA.FTZ R23, R104, R50, R51 ;  /* 0x0000003268177223 */ /* 0x000fe20000010033 */
[----:B------:R-:W-:Y:S02]  /*72f0*/  SHF.R.S32.HI R20, RZ, 0x1f, R21 ;  /* 0x0000001fff147819 */ /* 0x000fe40000011415 */
[----:B------:R-:W-:Y:S01]  /*7300*/  MOV R19, R125 ;  /* 0x0000007d00137202 */ /* 0x000fe20000000f00 */
[----:B------:R-:W-:Y:S02]  /*7310*/  FFMA.FTZ R23, R70, R25, -R23 ;  /* 0x0000001946177223 */ /* 0x000fe40000010817 */
[----:B------:R-:W-:Y:S02]  /*7320*/  IMAD R20, R20, UR14, RZ ;  /* 0x0000000e14147c24 */ /* 0x000fe4000f8e02ff */
[----:B------:R-:W-:-:S04]  /*7330*/  IMAD.WIDE.U32 R18, R21, UR14, R18 ;  /* 0x0000000e15127c25 */ /* 0x000fc8000f8e0012 */
[----:B------:R-:W-:Y:S01]  /*7340*/  IMAD R21, R21, UR15, R20 ;  /* 0x0000000f15157c24 */ /* 0x000fe2000f8e0214 */
[----:B------:R-:W-:Y:S02]  /*7350*/  ULDC.64 UR14, c[0x0][0x210] ;  /* 0x00008400000e7ab9 */ /* 0x000fe40000000a00 */
[----:B------:R-:W-:Y:S02]  /*7360*/  LEA R20, P5, R18, UR14, 0x2 ;  /* 0x0000000e12147c11 */ /* 0x000fe4000f8a10ff */
[----:B------:R-:W-:-:S04]  /*7370*/  IADD3 R21, R19, R21, RZ ;  /* 0x0000001513157210 */ /* 0x000fc80007ffe0ff */
[----:B------:R-:W-:Y:S01]  /*7380*/  LEA.HI.X R21, R18, UR15, R21, 0x2, P5 ;  /* 0x0000000f12157c11 */ /* 0x000fe2000a8f1415 */
[----:B------:R-:W-:-:S04]  /*7390*/  FFMA.FTZ R18, R103, R50, R51 ;  /* 0x0000003267127223 */ /* 0x000fc80000010033 */
[----:B------:R-:W-:-:S04]  /*73a0*/  FFMA.FTZ R19, R73, R24, -R18 ;  /* 0x0000001849137223 */ /* 0x000fc80000010812 */
[-C--:B------:R-:W-:Y:S01]  /*73b0*/  FMUL.FTZ R18, R19, R96.reuse ;  /* 0x0000006013127220 */ /* 0x080fe20000410000 */
[----:B------:R-:W-:-:S05]  /*73c0*/  FMUL.FTZ R19, R23, R96 ;  /* 0x0000006017137220 */ /* 0x000fca0000410000 */
[----:B------:R3:W-:Y:S02]  /*73d0*/  STG.E.64 desc[UR8][R20.64], R18 ;  /* 0x0000001214007986 */ /* 0x0007e4000c101b08 */
.L_x_1749:
[----:B------:R-:W-:Y:S05]  /*73e0*/  BSYNC B0 ;  /* 0x0000000000007941 */ /* 0x000fea0003800000 */
.L_x_1748:
[----:B------:R-:W-:-:S13]  /*73f0*/  ISETP.NE.AND P5, PT, RZ, UR10, PT ;  /* 0x0000000aff007c0c */ /* 0x000fda000bfa5270 */
[----:B------:R-:W-:Y:S05]  /*7400*/  @!P5 BRA `(.L_x_1750) ;  /* 0x000000000048d947 */ /* 0x000fea0003800000 */
        /* <DEDUP_REMOVED lines=18> */
.L_x_1750:
[----:B------:R-:W-:Y:S01]  /*7530*/  LOP3.LUT P5, RZ, R85, 0x80, RZ, 0xc0, !PT ;  /* 0x0000008055ff7812 */ /* 0x000fe200078ac0ff */
[----:B------:R-:W-:-:S12]  /*7540*/  BSSY B0, `(.L_x_1751) ;  /* 0x0000015000007945 */ /* 0x000fd80003800000 */
[----:B------:R-:W-:Y:S05]  /*7550*/  @!P5 BRA `(.L_x_1752) ;  /* 0x00000000004cd947 */ /* 0x000fea0003800000 */
[----:B--23--:R-:W-:Y:S01]  /*7560*/  IADD3 R21, R82, 0x80, RZ ;  /* 0x0000008052157810 */ /* 0x00cfe20007ffe0ff */
        /* <DEDUP_REMOVED lines=18> */
.L_x_1752:
[----:B------:R-:W-:Y:S05]  /*7690*/  BSYNC B0 ;  /* 0x0000000000007941 */ /* 0x000fea0003800000 */
.L_x_1751:
[----:B------:R-:W-:-:S13]  /*76a0*/  ISETP.NE.AND P5, PT, RZ, UR10, PT ;  /* 0x0000000aff007c0c */ /* 0x000fda000bfa5270 */
[----:B------:R-:W-:Y:S05]  /*76b0*/  @!P5 BRA `(.L_x_1753) ;  /* 0x000000000048d947 */ /* 0x000fea0003800000 */
[----:B01234-:R-:W-:Y:S01]  /*76c0*/  FFMA.FTZ R18, R117, R73, R72 ;  /* 0x0000004975127223 */ /* 0x01ffe20000010048 */
        /* <DEDUP_REMOVED lines=17> */
.L_x_1753:
[----:B------:R-:W-:Y:S01]  /*77e0*/  LOP3.LUT P5, RZ, R85, 0x40, RZ, 0xc0, !PT ;  /* 0x0000004055ff7812 */ /* 0x000fe200078ac0ff */
[----:B------:R-:W-:-:S12]  /*77f0*/  BSSY B0, `(.L_x_1754) ;  /* 0x0000015000007945 */ /* 0x000fd80003800000 */
[----:B------:R-:W-:Y:S05]  /*7800*/  @!P5 BRA `(.L_x_1755) ;  /* 0x00000000004cd947 */ /* 0x000fea0003800000 */
[----:B--234-:R-:W-:Y:S01]  /*7810*/  IADD3 R21, R82, 0xa0, RZ ;  /* 0x000000a052157810 */ /* 0x01cfe20007ffe0ff */
        /* <DEDUP_REMOVED lines=18> */
.L_x_1755:
[----:B------:R-:W-:Y:S05]  /*7940*/  BSYNC B0 ;  /* 0x0000000000007941 */ /* 0x000fea0003800000 */
.L_x_1754:
        /* <DEDUP_REMOVED lines=20> */
.L_x_1756:
[----:B------:R-:W-:Y:S01]  /*7a90*/  LOP3.LUT P5, RZ, R85, 0x20, RZ, 0xc0, !PT ;  /* 0x0000002055ff7812 */ /* 0x000fe200078ac0ff */
[----:B------:R-:W-:-:S12]  /*7aa0*/  BSSY B0, `(.L_x_1757) ;  /* 0x0000015000007945 */ /* 0x000fd80003800000 */
[----:B------:R-:W-:Y:S05]  /*7ab0*/  @!P5 BRA `(.L_x_1758) ;  /* 0x00000000004cd947 */ /* 0x000fea0003800000 */
[----:B0-234-:R-:W-:Y:S01]  /*7ac0*/  IADD3 R21, R82, 0xc0, RZ ;  /* 0x000000c052157810 */ /* 0x01dfe20007ffe0ff */
[----:B------:R-:W-:Y:S01]  /*7ad0*/  ULDC.64 UR14, c[0x0][0x288] ;  /* 0x0000a200000e7ab9 */ /* 0x000fe20000000a00 */
[----:B-1----:R-:W-:Y:S01]  /*7ae0*/  MOV R18, R122 ;  /* 0x0000007a00127202 */ /* 0x002fe20000000f00 */
        /* <DEDUP_REMOVED lines=16> */
.L_x_1758:
[----:B------:R-:W-:Y:S05]  /*7bf0*/  BSYNC B0 ;  /* 0x0000000000007941 */ /* 0x000fea0003800000 */
.L_x_1757:
        /* <DEDUP_REMOVED lines=20> */
.L_x_1759:
        /* <DEDUP_REMOVED lines=22> */
.L_x_1761:
[----:B------:R-:W-:Y:S05]  /*7ea0*/  BSYNC B0 ;  /* 0x0000000000007941 */ /* 0x000fea0003800000 */
.L_x_1760:
        /* <DEDUP_REMOVED lines=20> */
.L_x_1762:
        /* <DEDUP_REMOVED lines=22> */
.L_x_1764:
[----:B------:R-:W-:Y:S05]  /*8150*/  BSYNC B0 ;  /* 0x0000000000007941 */ /* 0x000fea0003800000 */
.L_x_1763:
        /* <DEDUP_REMOVED lines=20> */
.L_x_1765:
[----:B------:R-:W-:Y:S04]  /*82a0*/  BSSY B0, `(.L_x_1766) ;  /* 0x0000015000007945 */ /* 0x000fe80003800000 */
[----:B------:R-:W-:Y:S05]  /*82b0*/  @!P0 BRA `(.L_x_1767) ;  /* 0x00000000004c8947 */ /* 0x000fea0003800000 */
[----:B01234-:R-:W-:Y:S01]  /*82c0*/  IADD3 R19, R82, 0x120, RZ ;  /* 0x0000012052137810 */ /* 0x01ffe20007ffe0ff */
[----:B------:R-:W-:Y:S01]  /*82d0*/  ULDC.64 UR14, c[0x0][0x288] ;  /* 0x0000a200000e7ab9 */ /* 0x000fe20000000a00 */
[----:B------:R-:W-:Y:S01]  /*82e0*/  MOV R20, R122 ;  /* 0x0000007a00147202 */ /* 0x000fe20000000f00 */
        /* <DEDUP_REMOVED lines=16> */
.L_x_1767:
[----:B------:R-:W-:Y:S05]  /*83f0*/  BSYNC B0 ;  /* 0x0000000000007941 */ /* 0x000fea0003800000 */
.L_x_1766:
        /* <DEDUP_REMOVED lines=19> */
.L_x_1768:
[----:B------:R-:W-:Y:S04]  /*8530*/  BSSY B0, `(.L_x_1769) ;  /* 0x0000015000007945 */ /* 0x000fe80003800000 */
[----:B------:R-:W-:Y:S05]  /*8540*/  @!P1 BRA `(.L_x_1770) ;  /* 0x00000000004c9947 */ /* 0x000fea0003800000 */
[----:B------:R-:W-:Y:S01]  /*8550*/  IADD3 R23, R82, 0x140, RZ ;  /* 0x0000014052177810 */ /* 0x000fe20007ffe0ff */
[----:B------:R-:W-:Y:S01]  /*8560*/  ULDC.64 UR14, c[0x0][0x288] ;  /* 0x0000a200000e7ab9 */ /* 0x000fe20000000a00 */
[----:B01234-:R-:W-:Y:S02]  /*8570*/  MOV R18, R122 ;  /* 0x0000007a00127202 */ /* 0x01ffe40000000f00 */
[----:B------:R-:W-:Y:S02]  /*8580*/  SHF.R.S32.HI R22, RZ, 0x1f, R23 ;  /* 0x0000001fff167819 */ /* 0x000fe40000011417 */
[----:B------:R-:W-:-:S03]  /*8590*/  MOV R19, R125 ;  /* 0x0000007d00137202 */ /* 0x000fc60000000f00 */
[----:B------:R-:W-:Y:S02]  /*85a0*/  IMAD R22, R22, UR14, RZ ;  /* 0x0000000e16167c24 */ /* 0x000fe4000f8e02ff */
[----:B------:R-:W-:-:S04]  /*85b0*/  IMAD.WIDE.U32 R20, R23, UR14, R18 ;  /* 0x0000000e17147c25 */ /* 0x000fc8000f8e0012 */
[----:B------:R-:W-:Y:S01]  /*85c0*/  IMAD R19, R23, UR15, R22 ;  /* 0x0000000f17137c24 */ /* 0x000fe2000f8e0216 */
[----:B------:R-:W-:Y:S01]  /*85d0*/  ULDC.64 UR14, c[0x0][0x210] ;  /* 0x00008400000e7ab9 */ /* 0x000fe20000000a00 */
[----:B------:R-:W-:Y:S01]  /*85e0*/  FFMA.FTZ R23, R108, R50, R51 ;  /* 0x000000326c177223 */ /* 0x000fe20000010033 */
[----:B------:R-:W-:Y:S02]  /*85f0*/  LEA R18, P5, R20, UR14, 0x2 ;  /* 0x0000000e14127c11 */ /* 0x000fe4000f8a10ff */
[----:B------:R-:W-:Y:S01]  /*8600*/  IADD3 R19, R21, R19, RZ ;  /* 0x0000001315137210 */ /* 0x000fe20007ffe0ff */
[----:B------:R-:W-:-:S03]  /*8610*/  FFMA.FTZ R23, R70, R37, -R23 ;  /* 0x0000002546177223 */ /* 0x000fc60000010817 */
[----:B------:R-:W-:Y:S01]  /*8620*/  LEA.HI.X R19, R20, UR15, R19, 0x2, P5 ;  /* 0x0000000f14137c11 */ /* 0x000fe2000a8f1413 */
[----:B------:R-:W-:-:S04]  /*8630*/  FFMA.FTZ R20, R107, R50, R51 ;  /* 0x000000326b147223 */ /* 0x000fc80000010033 */
[----:B------:R-:W-:-:S04]  /*8640*/  FFMA.FTZ R21, R73, R36, -R20 ;  /* 0x0000002449157223 */ /* 0x000fc80000010814 */
[-C--:B------:R-:W-:Y:S01]  /*8650*/  FMUL.FTZ R20, R21, R96.reuse ;  /* 0x0000006015147220 */ /* 0x080fe20000410000 */
[----:B------:R-:W-:-:S05]  /*8660*/  FMUL.FTZ R21, R23, R96 ;  /* 0x0000006017157220 */ /* 0x000fca0000410000 */
[----:B------:R0:W-:Y:S02]  /*8670*/  STG.E.64 desc[UR8][R18.64], R20 ;  /* 0x0000001412007986 */ /* 0x0001e4000c101b08 */
.L_x_1770:
[----:B------:R-:W-:Y:S05]  /*8680*/  BSYNC B0 ;  /* 0x0000000000007941 */ /* 0x000fea0003800000 */
.L_x_1769:
        /* <DEDUP_REMOVED lines=19> */
.L_x_1771:
        /* <DEDUP_REMOVED lines=21> */
.L_x_1773:
[----:B------:R-:W-:Y:S05]  /*8910*/  BSYNC B0 ;  /* 0x0000000000007941 */ /* 0x000fea0003800000 */
.L_x_1772:
        /* <DEDUP_REMOVED lines=19> */
.L_x_1774:
        /* <DEDUP_REMOVED lines=21> */
[----:B------:R-:W-:Y:S01]  /*8ba0*/  FFMA.FTZ R20, R93, R50, R51 ;  /* 0x000000325d147223 */ /* 0x000fe20000010033 */
[----:B------:R-:W-:-:S03]  /*8bb0*/  FMUL.FTZ R11, R11, R96 ;  /* 0x000000600b0b7220 */ /* 0x000fc60000410000 */
[----:B------:R-:W-:-:S04]  /*8bc0*/  FFMA.FTZ R21, R73, R10, -R20 ;  /* 0x0000000a49157223 */ /* 0x000fc80000010814 */
[----:B------:R-:W-:-:S05]  /*8bd0*/  FMUL.FTZ R10, R21, R96 ;  /* 0x00000060150a7220 */ /* 0x000fca0000410000 */
[----:B------:R0:W-:Y:S02]  /*8be0*/  STG.E.64 desc[UR8][R18.64], R10 ;  /* 0x0000000a12007986 */ /* 0x0001e4000c101b08 */
.L_x_1776:
[----:B------:R-:W-:Y:S05]  /*8bf0*/  BSYNC B0 ;  /* 0x0000000000007941 */ /* 0x000fea0003800000 */
.L_x_1775:
[----:B------:R-:W-:Y:S05]  /*8c00*/  @!P6 BRA `(.L_x_1777) ;  /* 0x000000000048e947 */ /* 0x000fea0003800000 */
[----:B0-----:R-:W-:Y:S01]  /*8c10*/  FFMA.FTZ R10, R91, R73, R72 ;  /* 0x000000495b0a7223 */ /* 0x001fe20000010048 */
[----:B------:R-:W-:-:S03]  /*8c20*/  FFMA.FTZ R11, R90, R70, R71 ;  /* 0x000000465a0b7223 */ /* 0x000fc60000010047 */
[----:B-1234-:R-:W-:Y:S01]  /*8c30*/  FMUL.FTZ R18, R10, -1.4426950216293334961 ;  /* 0xbfb8aa3b0a127820 */ /* 0x01efe20000410000 */
        /* <DEDUP_REMOVED lines=15> */
.L_x_1777:
[----:B------:R-:W-:Y:S01]  /*8d30*/  ISETP.GE.U32.AND P5, PT, R25, UR12, PT ;  /* 0x0000000c19007c0c */ /* 0x000fe2000bfa6070 */
[----:B------:R-:W-:Y:S01]  /*8d40*/  BSSY B0, `(.L_x_1778) ;  /* 0x0000019000007945 */ /* 0x000fe20003800000 */
[----:B------:R-:W-:Y:S02]  /*8d50*/  IADD3 R23, R49, 0x1c0, RZ ;  /* 0x000001c031177810 */ /* 0x000fe40007ffe0ff */
[----:B------:R-:W-:Y:S02]  /*8d60*/  ISETP.GE.AND.EX P5, PT, R26, UR13, PT, P5 ;  /* 0x0000000d1a007c0c */ /* 0x000fe4000bfa6350 */
[----:B------:R-:W-:Y:S02]  /*8d70*/  SHF.R.S32.HI R24, RZ, 0x1f, R23 ;  /* 0x0000001fff187819 */ /* 0x000fe40000011417 */
[----:B------:R-:W-:-:S13]  /*8d80*/  ISETP.LT.U32.AND P5, PT, R83, 0x1c0, !P5 ;  /* 0x000001c05300780c */ /* 0x000fda0006fa1070 */
[----:B------:R-:W-:Y:S05]  /*8d90*/  @!P5 BRA `(.L_x_1779) ;  /* 0x00000000004cd947 */ /* 0x000fea0003800000 */
[----:B0-234-:R-:W-:Y:S01]  /*8da0*/  IADD3 R21, R82, 0x1a0, RZ ;  /* 0x000001a052157810 */ /* 0x01dfe20007ffe0ff */
[----:B------:R-:W-:Y:S01]  /*8db0*/  ULDC.64 UR14, c[0x0][0x288] ;  /* 0x0000a200000e7ab9 */ /* 0x000fe20000000a00 */
[----:B------:R-:W-:Y:S02]  /*8dc0*/  MOV R10, R122 ;  /* 0x0000007a000a7202 */ /* 0x000fe40000000f00 */
[----:B------:R-:W-:Y:S02]  /*8dd0*/  SHF.R.S32.HI R20, RZ, 0x1f, R21 ;  /* 0x0000001fff147819 */ /* 0x000fe40000011415 */
[----:B------:R-:W-:-:S03]  /*8de0*/  MOV R11, R125 ;  /* 0x0000007d000b7202 */ /* 0x000fc60000000f00 */
[----:B------:R-:W-:Y:S02]  /*8df0*/  IMAD R20, R20, UR14, RZ ;  /* 0x0000000e14147c24 */ /* 0x000fe4000f8e02ff */
[----:B-1----:R-:W-:-:S04]  /*8e00*/  IMAD.WIDE.U32 R18, R21, UR14, R10 ;  /* 0x0000000e15127c25 */ /* 0x002fc8000f8e000a */
        /* <DEDUP_REMOVED lines=12> */
.L_x_1779:
[----:B------:R-:W-:Y:S05]  /*8ed0*/  BSYNC B0 ;  /* 0x0000000000007941 */ /* 0x000fea0003800000 */
.L_x_1778:
[----:B------:R-:W-:Y:S05]  /*8ee0*/  @!P6 BRA `(.L_x_1780) ;  /* 0x000000000048e947 */ /* 0x000fea0003800000 */
[----:B0-----:R-:W-:Y:S01]  /*8ef0*/  FFMA.FTZ R10, R89, R73, R72 ;  /* 0x00000049590a7223 */ /* 0x001fe20000010048 */
[----:B------:R-:W-:-:S03]  /*8f00*/  FFMA.FTZ R11, R88, R70, R71 ;  /* 0x00000046580b7223 */ /* 0x000fc60000010047 */
[----:B------:R-:W-:Y:S01]  /*8f10*/  FMUL.FTZ R12, R10, -1.4426950216293334961 ;  /* 0xbfb8aa3b0a0c7820 */ /* 0x000fe20000410000 */
[----:B-1234-:R-:W-:-:S05]  /*8f20*/  FMUL.FTZ R18, R11, -1.4426950216293334961 ;  /* 0xbfb8aa3b0b127820 */ /* 0x01efca0000410000 */
        /* <DEDUP_REMOVED lines=14> */
.L_x_1780:
[----:B------:R-:W-:Y:S01]  /*9010*/  ISETP.GE.U32.AND P5, PT, R23, UR12, PT ;  /* 0x0000000c17007c0c */ /* 0x000fe2000bfa6070 */
[----:B------:R-:W-:Y:S01]  /*9020*/  BSSY B0, `(.L_x_1781) ;  /* 0x0000019000007945 */ /* 0x000fe20003800000 */
[----:B------:R-:W-:Y:S02]  /*9030*/  IADD3 R49, R49, 0x1e0, RZ ;  /* 0x000001e031317810 */ /* 0x000fe40007ffe0ff */
[----:B------:R-:W-:Y:S02]  /*9040*/  ISETP.GE.AND.EX P5, PT, R24, UR13, PT, P5 ;  /* 0x0000000d18007c0c */ /* 0x000fe4000bfa6350 */
[----:B0-234-:R-:W-:Y:S02]  /*9050*/  SHF.R.S32.HI R20, RZ, 0x1f, R49 ;  /* 0x0000001fff147819 */ /* 0x01dfe40000011431 */
[----:B------:R-:W-:-:S13]  /*9060*/  ISETP.LT.U32.AND P5, PT, R83, 0x1c0, !P5 ;  /* 0x000001c05300780c */ /* 0x000fda0006fa1070 */
[----:B------:R-:W-:Y:S05]  /*9070*/  @!P5 BRA `(.L_x_1782) ;  /* 0x00000000004cd947 */ /* 0x000fea0003800000 */
[----:B-1----:R-:W-:Y:S01]  /*9080*/  IADD3 R19, R82, 0x1c0, RZ ;  /* 0x000001c052137810 */ /* 0x002fe20007ffe0ff */
[----:B------:R-:W-:Y:S01]  /*9090*/  ULDC.64 UR14, c[0x0][0x288] ;  /* 0x0000a200000e7ab9 */ /* 0x000fe20000000a00 */
[----:B------:R-:W-:Y:S02]  /*90a0*/  MOV R10, R122 ;  /* 0x0000007a000a7202 */ /* 0x000fe40000000f00 */
        /* <DEDUP_REMOVED lines=16> */
.L_x_1782:
[----:B------:R-:W-:Y:S05]  /*91b0*/  BSYNC B0 ;  /* 0x0000000000007941 */ /* 0x000fea0003800000 */
.L_x_1781:
        /* <DEDUP_REMOVED lines=8> */
[----:B------:R-:W0:Y:S01]  /*9240*/  MUFU.RCP R11, R11 ;  /* 0x0000000b000b7308 */ /* 0x000e220000001000 */
[----:B--2---:R-:W-:-:S07]  /*9250*/  FADD.FTZ R13, R12, 1 ;  /* 0x3f8000000c0d7421 */ /* 0x004fce0000010000 */
        /* <DEDUP_REMOVED lines=9> */
.L_x_1783:
[----:B------:R-:W-:Y:S01]  /*92f0*/  ISETP.GE.U32.AND P5, PT, R49, UR12, PT ;  /* 0x0000000c31007c0c */ /* 0x000fe2000bfa6070 */
[----:B------:R-:W-:Y:S03]  /*9300*/  BSSY B0, `(.L_x_1784) ;  /* 0x0000014000007945 */ /* 0x000fe60003800000 */
[----:B------:R-:W-:-:S04]  /*9310*/  ISETP.GE.AND.EX P5, PT, R20, UR13, PT, P5 ;  /* 0x0000000d14007c0c */ /* 0x000fc8000bfa6350 */
[----:B------:R-:W-:-:S13]  /*9320*/  ISETP.LT.U32.AND P5, PT, R83, 0x1c0, !P5 ;  /* 0x000001c05300780c */ /* 0x000fda0006fa1070 */
[----:B------:R-:W-:Y:S05]  /*9330*/  @!P5 BRA `(.L_x_1785) ;  /* 0x000000000040d947 */ /* 0x000fea0003800000 */
[----:B------:R-:W-:Y:S01]  /*9340*/  ULDC.64 UR12, c[0x0][0x288] ;  /* 0x0000a200000c7ab9 */ /* 0x000fe20000000a00 */
[----:B------:R-:W-:Y:S01]  /*9350*/  MOV R123, R125 ;  /* 0x0000007d007b7202 */ /* 0x000fe20000000f00 */
[----:B0-----:R-:W-:Y:S02]  /*9360*/  IMAD R10, R7, UR12, RZ ;  /* 0x0000000c070a7c24 */ /* 0x001fe4000f8e02ff */
        /* <DEDUP_REMOVED lines=8> */
[----:B------:R-:W-:Y:S01]  /*93f0*/  LEA R10, P5, R122, UR12, 0x2 ;  /* 0x0000000c7a0a7c11 */ /* 0x000fe2000f8a10ff */
[----:B------:R-:W-:Y:S01]  /*9400*/  FMUL.FTZ R51, R51, R96 ;  /* 0x0000006033337220 */ /* 0x000fe20000410000 */
[----:B------:R-:W-:-:S04]  /*9410*/  IADD3 R11, R123, R11, RZ ;  /* 0x0000000b7b0b7210 */ /* 0x000fc80007ffe0ff */
[----:B------:R-:W-:-:S05]  /*9420*/  LEA.HI.X R11, R122, UR13, R11, 0x2, P5 ;  /* 0x0000000d7a0b7c11 */ /* 0x000fca000a8f140b */
[----:B------:R2:W-:Y:S02]  /*9430*/  STG.E.64 desc[UR8][R10.64], R50 ;  /* 0x000000320a007986 */ /* 0x0005e4000c101b08 */
.L_x_1785:
[----:B------:R-:W-:Y:S05]  /*9440*/  BSYNC B0 ;  /* 0x0000000000007941 */ /* 0x000fea0003800000 */
.L_x_1784:
[----:B------:R-:W-:Y:S02]  /*9450*/  IADD3 R75, R68, R75, RZ ;  /* 0x0000004b444b7210 */ /* 0x000fe40007ffe0ff */
[----:B------:R-:W-:Y:S02]  /*9460*/  IADD3 R74, R74, 0x1, RZ ;  /* 0x000000014a4a7810 */ /* 0x000fe40007ffe0ff */
[----:B------:R-:W-:-:S13]  /*9470*/  ISETP.GE.AND P5, PT, R75, UR4, PT ;  /* 0x000000044b007c0c */ /* 0x000fda000bfa6270 */
[----:B------:R-:W-:Y:S05]  /*9480*/  @!P5 BRA `(.L_x_1786) ;  /* 0xffffff70009cd947 */ /* 0x000fea000383ffff */
.L_x_1703:
        /* <DEDUP_REMOVED lines=23> */
.L_x_1788:
[----:B------:R-:W-:Y:S05]  /*9600*/  BSYNC B0 ;  /* 0x0000000000007941 */ /* 0x000fea0003800000 */
.L_x_1787:
[----:B------:R-:W-:Y:S05]  /*9610*/  @P0 EXIT ;  /* 0x000000000000094d */ /* 0x000fea0003800000 */
[----:B------:R-:W-:Y:S05]  /*9620*/  @P2 BRA `(.L_x_1789) ;  /* 0x0000000000202947 */ /* 0x000fea0003800000 */
[----:B------:R-:W-:-:S05]  /*9630*/  IMAD R0, R6, R7, RZ ;  /* 0x0000000706007224 */ /* 0x000fca00078e02ff */
[----:B------:R-:W-:-:S13]  /*9640*/  ISETP.NE.AND P0, PT, R0, -0x1, PT ;  /* 0xffffffff0000780c */ /* 0x000fda0003f05270 */
[----:B------:R-:W-:Y:S05]  /*9650*/  @!P0 BRA `(.L_x_1789) ;  /* 0x0000000000148947 */ /* 0x000fea0003800000 */
.L_x_1790:
[----:B---3--:R-:W3:Y:S04]  /*9660*/  LDG.E.STRONG.GPU R5, desc[UR8][R2.64] ;  /* 0x0000000802057981 */ /* 0x008ee8000c1ef900 */
[----:B---3--:R-:W-:Y:S01]  /*9670*/  CCTL.IVALL ;  /* 0x00000000ff00798f */ /* 0x008fe20002000000 */
[----:B------:R-:W-:Y:S05]  /*9680*/  YIELD ;  /* 0x0000000000007946 */ /* 0x000fea0003800000 */
[----:B------:R-:W-:-:S13]  /*9690*/  ISETP.NE.AND P0, PT, R5, R0, PT ;  /* 0x000000000500720c */ /* 0x000fda0003f05270 */
[----:B------:R-:W-:Y:S05]  /*96a0*/  @P0 BRA `(.L_x_1790) ;  /* 0xfffffffc00ec0947 */ /* 0x000fea000383ffff */
.L_x_1789:
[----:B------:R-:W-:Y:S05]  /*96b0*/  WARPSYNC.ALL ;  /* 0x0000000000007948 */ /* 0x000fea0003800000 */
[----:B------:R-:W4:Y:S08]  /*96c0*/  LDC.64 R22, c[0x0][0x288] ;  /* 0x0000a200ff167b82 */ /* 0x000f300000000a00 */
[----:B------:R-:W-:Y:S01]  /*96d0*/  BAR.SYNC.DEFER_BLOCKING 0x0 ;  /* 0x0000000000007b1d */ /* 0x000fe20000010000 */
[----:B----4-:R-:W-:-:S04]  /*96e0*/  LEA.HI R0, P0, R23, R22, RZ, 0x1 ;  /* 0x0000001617007211 */ /* 0x010fc800078108ff */
[----:B---3--:R-:W-:-:S04]  /*96f0*/  IADD3.X R3, RZ, R23, RZ, P0, !PT ;  /* 0x00000017ff037210 */ /* 0x008fc800007fe4ff */
[----:B-1----:R-:W-:Y:S02]  /*9700*/  SHF.R.S64 R18, R0, 0x1, R3 ;  /* 0x0000000100127819 */ /* 0x002fe40000001003 */
        /* <DEDUP_REMOVED lines=18> */
.L_x_1791:
[----:B------:R-:W-:-:S04]  /*9830*/  LEA R6, P0, R83, UR4, 0x2 ;  /* 0x0000000453067c11 */ /* 0x000fc8000f8010ff */
[----:B------:R-:W-:Y:S02]  /*9840*/  LEA.HI.X R7, R83, UR5, R0, 0x2, P0 ;  /* 0x0000000553077c11 */ /* 0x000fe400080f1400 */
[-C--:B------:R-:W-:Y:S02]  /*9850*/  LEA R8, P0, R18, R6.reuse, 0x2 ;  /* 0x0000000612087211 */ /* 0x080fe400078010ff */
[-C--:B0-----:R-:W-:Y:S01]  /*9860*/  LEA R12, P2, R27, R6.reuse, 0x2 ;  /* 0x000000061b0c7211 */ /* 0x081fe200078410ff */
[----:B------:R-:W4:Y:S01]  /*9870*/  LDG.E R0, desc[UR8][R6.64] ;  /* 0x0000000806007981 */ /* 0x000f22000c1e1900 */
[----:B--2---:R-:W-:Y:S02]  /*9880*/  LEA R10, P1, R22, R6, 0x2 ;  /* 0x00000006160a7211 */ /* 0x004fe400078210ff */
[C---:B------:R-:W-:Y:S02]  /*9890*/  IADD3.X R9, R7.reuse, R31, RZ, P0, !PT ;  /* 0x0000001f07097210 */ /* 0x040fe400007fe4ff */
[----:B------:R-:W-:-:S02]  /*98a0*/  IADD3.X R13, R7, R29, RZ, P2, !PT ;  /* 0x0000001d070d7210 */ /* 0x000fc400017fe4ff */
[----:B------:R-:W-:Y:S02]  /*98b0*/  IADD3.X R11, R23, R7, RZ, P1, !PT ;  /* 0x00000007170b7210 */ /* 0x000fe40000ffe4ff */
[----:B------:R-:W4:Y:S04]  /*98c0*/  LDG.E R9, desc[UR8][R8.64] ;  /* 0x0000000808097981 */ /* 0x000f28000c1e1900 */
[----:B------:R-:W2:Y:S04]  /*98d0*/  LDG.E R10, desc[UR8][R10.64] ;  /* 0x000000080a0a7981 */ /* 0x000ea8000c1e1900 */
[----:B------:R-:W2:Y:S01]  /*98e0*/  LDG.E R13, desc[UR8][R12.64] ;  /* 0x000000080c0d7981 */ /* 0x000ea2000c1e1900 */
[----:B------:R-:W-:-:S02]  /*98f0*/  SHF.L.U32 R5, R83, 0x1, RZ ;  /* 0x0000000153057819 */ /* 0x000fc400000006ff */
[----:B------:R-:W-:-:S03]  /*9900*/  IADD3 R83, R83, 0x1c0, RZ ;  /* 0x000001c053537810 */ /* 0x000fc60007ffe0ff */
[----:B-1----:R-:W-:-:S04]  /*9910*/  IMAD.WIDE R2, R5, 0x2, R14 ;  /* 0x0000000205027825 */ /* 0x002fc800078e020e */
[----:B---3--:R-:W-:Y:S01]  /*9920*/  IMAD.WIDE R4, R5, 0x2, R16 ;  /* 0x0000000205047825 */ /* 0x008fe200078e0210 */
[----:B------:R-:W-:Y:S02]  /*9930*/  ISETP.GT.U32.AND P0, PT, R18, R83, PT ;  /* 0x000000531200720c */ /* 0x000fe40003f04070 */
[----:B----4-:R-:W-:Y:S02]  /*9940*/  F2FP.BF16.F32.PACK_AB R19, R9, R0 ;  /* 0x000000000913723e */ /* 0x010fe400000010ff */
[----:B------:R-:W-:Y:S02]  /*9950*/  SHF.R.S32.HI R0, RZ, 0x1f, R83 ;  /* 0x0000001fff007819 */ /* 0x000fe40000011453 */
[----:B--2---:R-:W-:Y:S01]  /*9960*/  F2FP.BF16.F32.PACK_AB R21, R13, R10 ;  /* 0x0000000a0d15723e */ /* 0x004fe200000010ff */
[----:B------:R4:W-:Y:S04]  /*9970*/  STG.E desc[UR8][R2.64], R19 ;  /* 0x0000001302007986 */ /* 0x0009e8000c101908 */
[----:B------:R4:W-:Y:S01]  /*9980*/  STG.E desc[UR8][R4.64], R21 ;  /* 0x0000001504007986 */ /* 0x0009e2000c101908 */
[----:B------:R-:W-:-:S13]  /*9990*/  ISETP.GT.AND.EX P0, PT, R25, R0, PT, P0 ;  /* 0x000000001900720c */ /* 0x000fda0003f04300 */
[----:B----4-:R-:W-:Y:S05]  /*99a0*/  @P0 BRA `(.L_x_1791) ;  /* 0xfffffffc00a00947 */ /* 0x010fea000383ffff */
[----:B------:R-:W-:Y:S05]  /*99b0*/  EXIT ;  /* 0x000000000000794d */ /* 0x000fea0003800000 */
.L_x_1792:
        /* <DEDUP_REMOVED lines=12> */
.L_x_3282:


//--------------------- .text._Z35group_norm_nhwc_bwd_one_pass_kernelI11Fp32IOFp16WLi64ELi28ELi448EEv26Group_norm_nhwc_bwd_params --------------------------
	.section	.text._Z35group_norm_nhwc_bwd_one_pass_kernelI11Fp32IOFp16WLi64ELi28ELi448EEv26Group_norm_nhwc_bwd_params,"ax",@progbits
	.align	128
        .global         _Z35group_norm_nhwc_bwd_one_pass_kernelI11Fp32IOFp16WLi64ELi28ELi448EEv26Group_norm_nhwc_bwd_params
        .type           _Z35group_norm_nhwc_bwd_one_pass_kernelI11Fp32IOFp16WLi64ELi28ELi448EEv26Group_norm_nhwc_bwd_params,@function
        .size           _Z35group_norm_nhwc_bwd_one_pass_kernelI11Fp32IOFp16WLi64ELi28ELi448EEv26Group_norm_nhwc_bwd_params,(.L_x_3283 - _Z35group_norm_nhwc_bwd_one_pass_kernelI11Fp32IOFp16WLi64ELi28ELi448EEv26Group_norm_nhwc_bwd_params)
        .other          _Z35group_norm_nhwc_bwd_one_pass_kernelI11Fp32IOFp16WLi64ELi28ELi448EEv26Group_norm_nhwc_bwd_params,@"STO_CUDA_ENTRY STV_DEFAULT"
_Z35group_norm_nhwc_bwd_one_pass_kernelI11Fp32IOFp16WLi64ELi28ELi448EEv26Group_norm_nhwc_bwd_params:
.text._Z35group_norm_nhwc_bwd_one_pass_kernelI11Fp32IOFp16WLi64ELi28ELi448EEv26Group_norm_nhwc_bwd_params:
        /* <DEDUP_REMOVED lines=49> */
.L_x_1820:
        /* <DEDUP_REMOVED lines=121> */
.L_x_1795:
[----:B------:R-:W-:Y:S05]  /*0aa0*/  BSYNC B0 ;  /* 0x0000000000007941 */ /* 0x000fea0003800000 */
.L_x_1794:
        /* <DEDUP_REMOVED lines=25> */
.L_x_1796:
        /* <DEDUP_REMOVED lines=31> */
.L_x_1797:
        /* <DEDUP_REMOVED lines=86> */
.L_x_1799:
[----:B------:R-:W-:Y:S05]  /*1390*/  BSYNC B0 ;  /* 0x0000000000007941 */ /* 0x000fea0003800000 */
.L_x_1798:
        /* <DEDUP_REMOVED lines=158> */
.L_x_1801:
[----:B------:R-:W-:Y:S05]  /*1d80*/  BSYNC B0 ;  /* 0x0000000000007941 */ /* 0x000fea0003800000 */
.L_x_1800:
        /* <DEDUP_REMOVED lines=18> */
.L_x_1803:
[----:B------:R-:W-:Y:S05]  /*1eb0*/  BSYNC B0 ;  /* 0x0000000000007941 */ /* 0x000fea0003800000 */
.L_x_1802:
        /* <DEDUP_REMOVED lines=36> */
.L_x_1806:
[----:B------:R-:W2:Y:S04]  /*2100*/  LDG.E.STRONG.GPU R18, desc[UR14][R14.64] ;  /* 0x0000000e0e127981 */ /* 0x000ea8000c1ef900 */
[----:B--2---:R-:W-:Y:S01]  /*2110*/  CCTL.IVALL ;  /* 0x00000000ff00798f */ /* 0x004fe20002000000 */
[----:B------:R-:W-:Y:S05]  /*2120*/  YIELD ;  /* 0x0000000000007946 */ /* 0x000fea0003800000 */
[----:B------:R-:W-:-:S13]  /*2130*/  ISETP.NE.AND P0, PT, R18, R29, PT ;  /* 0x0000001d1200720c */ /* 0x000fda0003f05270 */
[----:B------:R-:W-:Y:S05]  /*2140*/  @P0 BRA `(.L_x_1806) ;  /* 0xfffffffc00ec0947 */ /* 0x000fea000383ffff */
.L_x_1805:
        /* <DEDUP_REMOVED lines=17> */
.L_x_1810:
        /* <DEDUP_REMOVED lines=115> */
.L_x_1809:
        /* <DEDUP_REMOVED lines=61> */
.L_x_1811:
[----:B------:R-:W-:-:S13]  /*2d60*/  ISETP.NE.OR P0, PT, R14, RZ, P0 ;  /* 0x000000ff0e00720c */ /* 0x000fda0000705670 */
[----:B------:R-:W-:Y:S05]  /*2d70*/  @!P0 BRA `(.L_x_1807) ;  /* 0x00000000007c8947 */ /* 0x000fea0003800000 */
.L_x_1808:
        /* <DEDUP_REMOVED lines=31> */
.L_x_1807:
        /* <DEDUP_REMOVED lines=11> */
.L_x_1813:
[----:B------:R-:W-:Y:S05]  /*3020*/  BSYNC B0 ;  /* 0x0000000000007941 */ /* 0x000fea0003800000 */
.L_x_1812:
        /* <DEDUP_REMOVED lines=16> */
.L_x_1804:
        /* <DEDUP_REMOVED lines=28> */
.L_x_1814:
        /* <DEDUP_REMOVED lines=19> */
.L_x_1816:
[----:B------:R-:W-:Y:S05]  /*3420*/  BSYNC B0 ;  /* 0x0000000000007941 */ /* 0x000fea0003800000 */
.L_x_1815:
        /* <DEDUP_REMOVED lines=19> */
.L_x_1817:
        /* <DEDUP_REMOVED lines=22> */
.L_x_1819:
[----:B------:R-:W-:Y:S05]  /*36c0*/  BSYNC B0 ;  /* 0x0000000000007941 */ /* 0x000fea0003800000 */
.L_x_1818:
[----:B------:R-:W-:Y:S01]  /*36d0*/  ULDC UR8, c[0x0][0x10] ;  /* 0x0000040000087ab9 */ /* 0x000fe20000000800 */
[----:B------:R-:W-:Y:S02]  /*36e0*/  UIADD3 UR4, UR4, 0x1, URZ ;  /* 0x0000000104047890 */ /* 0x000fe4000fffe03f */
[----:B------:R-:W-:-:S04]  /*36f0*/  UIADD3 UR7, UR8, UR7, URZ ;  /* 0x0000000708077290 */ /* 0x000fc8000fffe03f */
[----:B------:R-:W-:-:S06]  /*3700*/  UISETP.GE.AND UP0, UPT, UR7, UR5, UPT ;  /* 0x000000050700728c */ /* 0x000fcc000bf06270 */
[----:B------:R-:W-:-:S13]  /*3710*/  PLOP3.LUT P0, PT, PT, PT, UP0, 0x80, 0x0 ;  /* 0x000000000000781c */ /* 0x000fda0003f0f008 */
[----:B------:R-:W-:Y:S05]  /*3720*/  @!P0 BRA `(.L_x_1820) ;  /* 0xffffffc800f88947 */ /* 0x000fea000383ffff */
.L_x_1793:
        /* <DEDUP_REMOVED lines=19> */
.L_x_1822:
[----:B------:R-:W-:Y:S05]  /*3860*/  BSYNC B0 ;  /* 0x0000000000007941 */ /* 0x000fea0003800000 */
.L_x_1821:
        /* <DEDUP_REMOVED lines=11> */
.L_x_1824:
[----:B------:R-:W2:Y:S04]  /*3920*/  LDG.E.STRONG.GPU R5, desc[UR14][R2.64] ;  /* 0x0000000e02057981 */ /* 0x000ea8000c1ef900 */
[----:B--2---:R-:W-:Y:S01]  /*3930*/  CCTL.IVALL ;  /* 0x00000000ff00798f */ /* 0x004fe20002000000 */
[----:B------:R-:W-:Y:S05]  /*3940*/  YIELD ;  /* 0x0000000000007946 */ /* 0x000fea0003800000 */
[----:B------:R-:W-:-:S13]  /*3950*/  ISETP.NE.AND P0, PT, R5, R4, PT ;  /* 0x000000040500720c */ /* 0x000fda0003f05270 */
[----:B------:R-:W-:Y:S05]  /*3960*/  @P0 BRA `(.L_x_1824) ;  /* 0xfffffffc00ec0947 */ /* 0x000fea000383ffff */
.L_x_1823:
        /* <DEDUP_REMOVED lines=25> */
.L_x_1825:
        /* <DEDUP_REMOVED lines=19> */
[----:B---3--:R-:W-:Y:S02]  /*3c30*/  F2FP.F16.F32.PACK_AB R3, R16, R3 ;  /* 0x000000031003723e */ /* 0x008fe400000000ff */
[----:B----4-:R-:W-:-:S03]  /*3c40*/  F2FP.F16.F32.PACK_AB R23, R21, R18 ;  /* 0x000000121517723e */ /* 0x010fc600000000ff */
[----:B------:R2:W-:Y:S04]  /*3c50*/  STG.E desc[UR14][R10.64], R3 ;  /* 0x000000030a007986 */ /* 0x0005e8000c10190e */
[----:B------:R2:W-:Y:S02]  /*3c60*/  STG.E desc[UR14][R12.64], R23 ;  /* 0x000000170c007986 */ /* 0x0005e4000c10190e */
[----:B------:R-:W-:Y:S05]  /*3c70*/  @P0 BRA `(.L_x_1825) ;  /* 0xfffffffc00a00947 */ /* 0x000fea000383ffff */
[----:B------:R-:W-:Y:S05]  /*3c80*/  EXIT ;  /* 0x000000000000794d */ /* 0x000fea0003800000 */
.L_x_1826:
        /* <DEDUP_REMOVED lines=15> */
.L_x_3283:


//--------------------- .text._Z35group_norm_nhwc_bwd_one_pass_kernelI11Fp32IOFp16WLi128ELi28ELi448EEv26Group_norm_nhwc_bwd_params --------------------------
	.section	.text._Z35group_norm_nhwc_bwd_one_pass_kernelI11Fp32IOFp16WLi128ELi28ELi448EEv26Group_norm_nhwc_bwd_params,"ax",@progbits
	.align	128
        .global         _Z35group_norm_nhwc_bwd_one_pass_kernelI11Fp32IOFp16WLi128ELi28ELi448EEv26Group_norm_nhwc_bwd_params
        .type           _Z35group_norm_nhwc_bwd_one_pass_kernelI11Fp32IOFp16WLi128ELi28ELi448EEv26Group_norm_nhwc_bwd_params,@function
        .size           _Z35group_norm_nhwc_bwd_one_pass_kernelI11Fp32IOFp16WLi128ELi28ELi448EEv26Group_norm_nhwc_bwd_params,(.L_x_3284 - _Z35group_norm_nhwc_bwd_one_pass_kernelI11Fp32IOFp16WLi128ELi28ELi448EEv26Group_norm_nhwc_bwd_params)
        .other          _Z35group_norm_nhwc_bwd_one_pass_kernelI11Fp32IOFp16WLi128ELi28ELi448EEv26Group_norm_nhwc_bwd_params,@"STO_CUDA_ENTRY STV_DEFAULT"
_Z35group_norm_nhwc_bwd_one_pass_kernelI11Fp32IOFp16WLi128ELi28ELi448EEv26Group_norm_nhwc_bwd_params:
.text._Z35group_norm_nhwc_bwd_one_pass_kernelI11Fp32IOFp16WLi128ELi28ELi448EEv26Group_norm_nhwc_bwd_params:
        /* <DEDUP_REMOVED lines=60> */
.L_x_1862:
        /* <DEDUP_REMOVED lines=160> */
[----:B---3--:R-:W-:Y:S02]  /*0dc0*/  HADD2.F32 R55, -RZ, R55.H0_H0 ;  /* 0x20000037ff377230 */ /* 0x008fe40000004100 */
[----:B----4-:R-:W-:Y:S02]  /*0dd0*/  HADD2.F32 R54, -RZ, R54.H0_H0 ;  /* 0x20000036ff367230 */ /* 0x010fe40000004100 */
[----:B--2---:R-:W-:Y:S02]  /*0de0*/  @P0 HADD2.F32 R52, -RZ, R30.H0_H0 ;  /* 0x2000001eff340230 */ /* 0x004fe40000004100 */
[----:B------:R-:W-:-:S07]  /*0df0*/  @P0 HADD2.F32 R51, -RZ, R27.H0_H0 ;  /* 0x2000001bff330230 */ /* 0x000fce0000004100 */
.L_x_1829:
[----:B------:R-:W-:Y:S05]  /*0e00*/  BSYNC B0 ;  /* 0x0000000000007941 */ /* 0x000fea0003800000 */
.L_x_1828:
        /* <DEDUP_REMOVED lines=29> */
.L_x_1830:
        /* <DEDUP_REMOVED lines=26> */
.L_x_1831:
        /* <DEDUP_REMOVED lines=31> */
.L_x_1832:
        /* <DEDUP_REMOVED lines=31> */
.L_x_1833:
        /* <DEDUP_REMOVED lines=98> */
.L_x_1835:
[----:B------:R-:W-:Y:S05]  /*1b80*/  BSYNC B0 ;  /* 0x0000000000007941 */ /* 0x000fea0003800000 */
.L_x_1834:
        /* <DEDUP_REMOVED lines=158> */
.L_x_1837:
[----:B------:R-:W-:Y:S05]  /*2570*/  BSYNC B0 ;  /* 0x0000000000007941 */ /* 0x000fea0003800000 */
.L_x_1836:
        /* <DEDUP_REMOVED lines=17> */
.L_x_1839:
[----:B------:R-:W-:Y:S05]  /*2690*/  BSYNC B0 ;  /* 0x0000000000007941 */ /* 0x000fea0003800000 */
.L_x_1838:
        /* <DEDUP_REMOVED lines=30> */
.L_x_1842:
[----:B--2---:R-:W2:Y:S04]  /*2880*/  LDG.E.STRONG.GPU R22, desc[UR8][R20.64] ;  /* 0x0000000814167981 */ /* 0x004ea8000c1ef900 */
[----:B--2---:R-:W-:Y:S01]  /*2890*/  CCTL.IVALL ;  /* 0x00000000ff00798f */ /* 0x004fe20002000000 */
[----:B------:R-:W-:Y:S05]  /*28a0*/  YIELD ;  /* 0x0000000000007946 */ /* 0x000fea0003800000 */
[----:B------:R-:W-:-:S13]  /*28b0*/  ISETP.NE.AND P0, PT, R22, R27, PT ;  /* 0x0000001b1600720c */ /* 0x000fda0003f05270 */
[----:B------:R-:W-:Y:S05]  /*28c0*/  @P0 BRA `(.L_x_1842) ;  /* 0xfffffffc00ec0947 */ /* 0x000fea000383ffff */
.L_x_1841:
        /* <DEDUP_REMOVED lines=16> */
.L_x_1846:
        /* <DEDUP_REMOVED lines=115> */
.L_x_1845:
        /* <DEDUP_REMOVED lines=61> */
.L_x_1847:
[----:B------:R-:W-:-:S13]  /*34d0*/  ISETP.NE.OR P0, PT, R26, RZ, P0 ;  /* 0x000000ff1a00720c */ /* 0x000fda0000705670 */
[----:B------:R-:W-:Y:S05]  /*34e0*/  @!P0 BRA `(.L_x_1843) ;  /* 0x00000000007c8947 */ /* 0x000fea0003800000 */
.L_x_1844:
        /* <DEDUP_REMOVED lines=31> */
.L_x_1843:
        /* <DEDUP_REMOVED lines=11> */
.L_x_1849:
[----:B------:R-:W-:Y:S05]  /*3790*/  BSYNC B0 ;  /* 0x0000000000007941 */ /* 0x000fea0003800000 */
.L_x_1848:
        /* <DEDUP_REMOVED lines=16> */
.L_x_1840:
        /* <DEDUP_REMOVED lines=44> */
.L_x_1850:
        /* <DEDUP_REMOVED lines=19> */
.L_x_1852:
[----:B------:R-:W-:Y:S05]  /*3c90*/  BSYNC B0 ;  /* 0x0000000000007941 */ /* 0x000fea0003800000 */
.L_x_1851:
        /* <DEDUP_REMOVED lines=19> */
.L_x_1853:
        /* <DEDUP_REMOVED lines=19> */
.L_x_1855:
[----:B------:R-:W-:Y:S05]  /*3f00*/  BSYNC B0 ;  /* 0x0000000000007941 */ /* 0x000fea0003800000 */
.L_x_1854:
        /* <DEDUP_REMOVED lines=19> */
.L_x_1856:
        /* <DEDUP_REMOVED lines=19> */
.L_x_1858:
[----:B------:R-:W-:Y:S05]  /*4170*/  BSYNC B0 ;  /* 0x0000000000007941 */ /* 0x000fea0003800000 */
.L_x_1857:
        /* <DEDUP_REMOVED lines=19> */
.L_x_1859:
        /* <DEDUP_REMOVED lines=19> */
.L_x_1861:
[----:B------:R-:W-:Y:S05]  /*43e0*/  BSYNC B0 ;  /* 0x0000000000007941 */ /* 0x000fea0003800000 */
.L_x_1860:
[----:B------:R-:W-:Y:S02]  /*43f0*/  IADD3 R41, R38, R41, RZ ;  /* 0x0000002926297210 */ /* 0x000fe40007ffe0ff */
[----:B------:R-:W-:Y:S02]  /*4400*/  IADD3 R40, R40, 0x1, RZ ;  /* 0x0000000128287810 */ /* 0x000fe40007ffe0ff */
[----:B------:R-:W-:-:S13]  /*4410*/  ISETP.GE.AND P0, PT, R41, UR4, PT ;  /* 0x0000000429007c0c */ /* 0x000fda000bf06270 */
[----:B------:R-:W-:Y:S05]  /*4420*/  @!P0 BRA `(.L_x_1862) ;  /* 0xffffffbc00e48947 */ /* 0x000fea000383ffff */
.L_x_1827:
        /* <DEDUP_REMOVED lines=23> */
.L_x_1864:
[----:B------:R-:W-:Y:S05]  /*45a0*/  BSYNC B0 ;  /* 0x0000000000007941 */ /* 0x000fea0003800000 */
.L_x_1863:
[----:B------:R-:W-:Y:S05]  /*45b0*/  @P0 EXIT ;  /* 0x000000000000094d */ /* 0x000fea0003800000 */
[----:B------:R-:W-:Y:S05]  /*45c0*/  @P2 BRA `(.L_x_1865) ;  /* 0x0000000000202947 */ /* 0x000fea0003800000 */
[----:B------:R-:W-:-:S05]  /*45d0*/  IMAD R0, R6, R7, RZ ;  /* 0x0000000706007224 */ /* 0x000fca00078e02ff */
[----:B------:R-:W-:-:S13]  /*45e0*/  ISETP.NE.AND P0, PT, R0, -0x1, PT ;  /* 0xffffffff0000780c */ /* 0x000fda0003f05270 */
[----:B------:R-:W-:Y:S05]  /*45f0*/  @!P0 BRA `(.L_x_1865) ;  /* 0x0000000000148947 */ /* 0x000fea0003800000 */
.L_x_1866:
[----:B0-----:R-:W5:Y:S04]  /*4600*/  LDG.E.STRONG.GPU R5, desc[UR8][R2.64] ;  /* 0x0000000802057981 */ /* 0x001f68000c1ef900 */
[----:B-----5:R-:W-:Y:S01]  /*4610*/  CCTL.IVALL ;  /* 0x00000000ff00798f */ /* 0x020fe20002000000 */
[----:B------:R-:W-:Y:S05]  /*4620*/  YIELD ;  /* 0x0000000000007946 */ /* 0x000fea0003800000 */
[----:B------:R-:W-:-:S13]  /*4630*/  ISETP.NE.AND P0, PT, R5, R0, PT ;  /* 0x000000000500720c */ /* 0x000fda0003f05270 */
[----:B------:R-:W-:Y:S05]  /*4640*/  @P0 BRA `(.L_x_1866) ;  /* 0xfffffffc00ec0947 */ /* 0x000fea000383ffff */
.L_x_1865:
        /* <DEDUP_REMOVED lines=24> */
.L_x_1867:
        /* <DEDUP_REMOVED lines=23> */
[----:B---3--:R-:W-:Y:S05]  /*4940*/  @P0 BRA `(.L_x_1867) ;  /* 0xfffffffc00a00947 */ /* 0x008fea000383ffff */
[----:B------:R-:W-:Y:S05]  /*4950*/  EXIT ;  /* 0x000000000000794d */ /* 0x000fea0003800000 */
.L_x_1868:
        /* <DEDUP_REMOVED lines=10> */
.L_x_3284:


//--------------------- .text._Z35group_norm_nhwc_bwd_one_pass_kernelI11Fp32IOFp16WLi256ELi28ELi448EEv26Group_norm_nhwc_bwd_params --------------------------
	.section	.text._Z35group_norm_nhwc_bwd_one_pass_kernelI11Fp32IOFp16WLi256ELi28ELi448EEv26Group_norm_nhwc_bwd_params,"ax",@progbits
	.align	128
        .global         _Z35group_norm_nhwc_bwd_one_pass_kernelI11Fp32IOFp16WLi256ELi28ELi448EEv26Group_norm_nhwc_bwd_params
        .type           _Z35group_norm_nhwc_bwd_one_pass_kernelI11Fp32IOFp16WLi256ELi28ELi448EEv26Group_norm_nhwc_bwd_params,@function
        .size           _Z35group_norm_nhwc_bwd_one_pass_kernelI11Fp32IOFp16WLi256ELi28ELi448EEv26Group_norm_nhwc_bwd_params,(.L_x_3285 - _Z35group_norm_nhwc_bwd_one_pass_kernelI11Fp32IOFp16WLi256ELi28ELi448EEv26Group_norm_nhwc_bwd_params)
        .other          _Z35group_norm_nhwc_bwd_one_pass_kernelI11Fp32IOFp16WLi256ELi28ELi448EEv26Group_norm_nhwc_bwd_params,@"STO_CUDA_ENTRY STV_DEFAULT"
_Z35group_norm_nhwc_bwd_one_pass_kernelI11Fp32IOFp16WLi256ELi28ELi448EEv26Group_norm_nhwc_bwd_params:
.text._Z35group_norm_nhwc_bwd_one_pass_kernelI11Fp32IOFp16WLi256ELi28ELi448EEv26Group_norm_nhwc_bwd_params:
        /* <DEDUP_REMOVED lines=47> */
.L_x_1920:
        /* <DEDUP_REMOVED lines=264> */
[----:B--2---:R-:W-:Y:S02]  /*1370*/  HADD2.F32 R57, -RZ, R57.H0_H0 ;  /* 0x20000039ff397230 */ /* 0x004fe40000004100 */
[----:B---3--:R-:W-:Y:S02]  /*1380*/  HADD2.F32 R54, -RZ, R54.H0_H0 ;  /* 0x20000036ff367230 */ /* 0x008fe40000004100 */
[----:B----4-:R-:W-:Y:S02]  /*1390*/  @P0 HADD2.F32 R55, -RZ, R38.H0_H0 ;  /* 0x20000026ff370230 */ /* 0x010fe40000004100 */
[----:B------:R-:W-:-:S07]  /*13a0*/  @P0 HADD2.F32 R56, -RZ, R0.H0_H0 ;  /* 0x20000000ff380230 */ /* 0x000fce0000004100 */
.L_x_1871:
[----:B------:R-:W-:Y:S05]  /*13b0*/  BSYNC B0 ;  /* 0x0000000000007941 */ /* 0x000fea0003800000 */
.L_x_1870:
        /* <DEDUP_REMOVED lines=29> */
.L_x_1872:
        /* <DEDUP_REMOVED lines=26> */
.L_x_1873:
        /* <DEDUP_REMOVED lines=31> */
.L_x_1874:
        /* <DEDUP_REMOVED lines=31> */
.L_x_1875:
        /* <DEDUP_REMOVED lines=35> */
.L_x_1876:
        /* <DEDUP_REMOVED lines=37> */
.L_x_1877:
        /* <DEDUP_REMOVED lines=33> */
.L_x_1878:
        /* <DEDUP_REMOVED lines=31> */
.L_x_1879:
        /* <DEDUP_REMOVED lines=101> */
.L_x_1881:
[----:B------:R-:W-:Y:S05]  /*29e0*/  BSYNC B0 ;  /* 0x0000000000007941 */ /* 0x000fea0003800000 */
.L_x_1880:
        /* <DEDUP_REMOVED lines=158> */
.L_x_1883:
[----:B------:R-:W-:Y:S05]  /*33d0*/  BSYNC B0 ;  /* 0x0000000000007941 */ /* 0x000fea0003800000 */
.L_x_1882:
        /* <DEDUP_REMOVED lines=20> */
.L_x_1885:
[----:B------:R-:W-:Y:S05]  /*3520*/  BSYNC B0 ;  /* 0x0000000000007941 */ /* 0x000fea0003800000 */
.L_x_1884:
        /* <DEDUP_REMOVED lines=34> */
.L_x_1888:
[----:B------:R-:W2:Y:S04]  /*3750*/  LDG.E.STRONG.GPU R26, desc[UR12][R24.64] ;  /* 0x0000000c181a7981 */ /* 0x000ea8000c1ef900 */
[----:B--2---:R-:W-:Y:S01]  /*3760*/  CCTL.IVALL ;  /* 0x00000000ff00798f */ /* 0x004fe20002000000 */
[----:B------:R-:W-:Y:S05]  /*3770*/  YIELD ;  /* 0x0000000000007946 */ /* 0x000fea0003800000 */
[----:B------:R-:W-:-:S13]  /*3780*/  ISETP.NE.AND P0, PT, R26, R29, PT ;  /* 0x0000001d1a00720c */ /* 0x000fda0003f05270 */
[----:B------:R-:W-:Y:S05]  /*3790*/  @P0 BRA `(.L_x_1888) ;  /* 0xfffffffc00ec0947 */ /* 0x000fea000383ffff */
.L_x_1887:
        /* <DEDUP_REMOVED lines=17> */
.L_x_1892:
        /* <DEDUP_REMOVED lines=115> */
.L_x_1891:
        /* <DEDUP_REMOVED lines=61> */
.L_x_1893:
[----:B------:R-:W-:-:S13]  /*43b0*/  ISETP.NE.OR P0, PT, R34, RZ, P0 ;  /* 0x000000ff2200720c */ /* 0x000fda0000705670 */
[----:B------:R-:W-:Y:S05]  /*43c0*/  @!P0 BRA `(.L_x_1889) ;  /* 0x00000000007c8947 */ /* 0x000fea0003800000 */
.L_x_1890:
        /* <DEDUP_REMOVED lines=31> */
.L_x_1889:
        /* <DEDUP_REMOVED lines=11> */
.L_x_1895:
[----:B------:R-:W-:Y:S05]  /*4670*/  BSYNC B0 ;  /* 0x0000000000007941 */ /* 0x000fea0003800000 */
.L_x_1894:
        /* <DEDUP_REMOVED lines=16> */
.L_x_1886:
        /* <DEDUP_REMOVED lines=41> */
.L_x_1896:
        /* <DEDUP_REMOVED lines=19> */
.L_x_1898:
[----:B------:R-:W-:Y:S05]  /*4b40*/  BSYNC B0 ;  /* 0x0000000000007941 */ /* 0x000fea0003800000 */
.L_x_1897:
        /* <DEDUP_REMOVED lines=19> */
.L_x_1899:
        /* <DEDUP_REMOVED lines=19> */
.L_x_1901:
[----:B------:R-:W-:Y:S05]  /*4db0*/  BSYNC B0 ;  /* 0x0000000000007941 */ /* 0x000fea0003800000 */
.L_x_1900:
        /* <DEDUP_REMOVED lines=19> */
.L_x_1902:
        /* <DEDUP_REMOVED lines=19> */
.L_x_1904:
[----:B------:R-:W-:Y:S05]  /*5020*/  BSYNC B0 ;  /* 0x0000000000007941 */ /* 0x000fea0003800000 */
.L_x_1903:
        /* <DEDUP_REMOVED lines=42> */
.L_x_1905:
        /* <DEDUP_REMOVED lines=19> */
.L_x_1907:
[----:B------:R-:W-:Y:S05]  /*5400*/  BSYNC B0 ;  /* 0x0000000000007941 */ /* 0x000fea0003800000 */
.L_x_1906:
        /* <DEDUP_REMOVED lines=19> */
.L_x_1908:
        /* <DEDUP_REMOVED lines=19> */
.L_x_1910:
[----:B------:R-:W-:Y:S05]  /*5670*/  BSYNC B0 ;  /* 0x0000000000007941 */ /* 0x000fea0003800000 */
.L_x_1909:
        /* <DEDUP_REMOVED lines=19> */
.L_x_1911:
        /* <DEDUP_REMOVED lines=19> */
.L_x_1913:
[----:B------:R-:W-:Y:S05]  /*58e0*/  BSYNC B0 ;  /* 0x0000000000007941 */ /* 0x000fea0003800000 */
.L_x_1912:
        /* <DEDUP_REMOVED lines=19> */
.L_x_1914:
        /* <DEDUP_REMOVED lines=19> */
.L_x_1916:
[----:B------:R-:W-:Y:S05]  /*5b50*/  BSYNC B0 ;  /* 0x0000000000007941 */ /* 0x000fea0003800000 */
.L_x_1915:
        /* <DEDUP_REMOVED lines=19> */
.L_x_1917:
        /* <DEDUP_REMOVED lines=18> */
.L_x_1919:
[----:B------:R-:W-:Y:S05]  /*5db0*/  BSYNC B0 ;  /* 0x0000000000007941 */ /* 0x000fea0003800000 */
.L_x_1918:
        /* <DEDUP_REMOVED lines=9> */
.L_x_1869:
        /* <DEDUP_REMOVED lines=19> */
.L_x_1922:
[----:B------:R-:W-:Y:S05]  /*5f80*/  BSYNC B0 ;  /* 0x0000000000007941 */ /* 0x000fea0003800000 */
.L_x_1921:
        /* <DEDUP_REMOVED lines=11> */
.L_x_1924:
[----:B------:R-:W3:Y:S04]  /*6040*/  LDG.E.STRONG.GPU R5, desc[UR12][R2.64] ;  /* 0x0000000c02057981 */ /* 0x000ee8000c1ef900 */
[----:B---3--:R-:W-:Y:S01]  /*6050*/  CCTL.IVALL ;  /* 0x00000000ff00798f */ /* 0x008fe20002000000 */
[----:B------:R-:W-:Y:S05]  /*6060*/  YIELD ;  /* 0x0000000000007946 */ /* 0x000fea0003800000 */
[----:B------:R-:W-:-:S13]  /*6070*/  ISETP.NE.AND P0, PT, R5, R0, PT ;  /* 0x000000000500720c */ /* 0x000fda0003f05270 */
[----:B------:R-:W-:Y:S05]  /*6080*/  @P0 BRA `(.L_x_1924) ;  /* 0xfffffffc00ec0947 */ /* 0x000fea000383ffff */
.L_x_1923:
        /* <DEDUP_REMOVED lines=24> */
.L_x_1925:
        /* <DEDUP_REMOVED lines=25> */
.L_x_1926:
        /* <DEDUP_REMOVED lines=14> */
.L_x_3285:


//--------------------- .text._Z35group_norm_nhwc_bwd_one_pass_kernelI11Fp32IOFp16WLi512ELi28ELi448EEv26Group_norm_nhwc_bwd_params --------------------------
	.section	.text._Z35group_norm_nhwc_bwd_one_pass_kernelI11Fp32IOFp16WLi512ELi28ELi448EEv26Group_norm_nhwc_bwd_params,"ax",@progbits
	.align	128
        .global         _Z35group_norm_nhwc_bwd_one_pass_kernelI11Fp32IOFp16WLi512ELi28ELi448EEv26Group_norm_nhwc_bwd_params
        .type           _Z35group_norm_nhwc_bwd_one_pass_kernelI11Fp32IOFp16WLi512ELi28ELi448EEv26Group_norm_nhwc_bwd_params,@function
        .size           _Z35group_norm_nhwc_bwd_one_pass_kernelI11Fp32IOFp16WLi512ELi28ELi448EEv26Group_norm_nhwc_bwd_params,(.L_x_3286 - _Z35group_norm_nhwc_bwd_one_pass_kernelI11Fp32IOFp16WLi512ELi28ELi448EEv26Group_norm_nhwc_bwd_params)
        .other          _Z35group_norm_nhwc_bwd_one_pass_kernelI11Fp32IOFp16WLi512ELi28ELi448EEv26Group_norm_nhwc_bwd_params,@"STO_CUDA_ENTRY STV_DEFAULT"
_Z35group_norm_nhwc_bwd_one_pass_kernelI11Fp32IOFp16WLi512ELi28ELi448EEv26Group_norm_nhwc_bwd_params:
.text._Z35group_norm_nhwc_bwd_one_pass_kernelI11Fp32IOFp16WLi512ELi28ELi448EEv26Group_norm_nhwc_bwd_params:
        /* <DEDUP_REMOVED lines=112> */
.L_x_2010:
        /* <DEDUP_REMOVED lines=444> */
[----:B--2---:R-:W-:-:S03]  /*22c0*/  @P5 HADD2.F32 R72, -RZ, R70.H0_H0 ;  /* 0x20000046ff485230 */ /* 0x004fc60000004100 */
[----:B------:R-:W2:Y:S01]  /*22d0*/  LDG.E.U16 R70, desc[UR8][R100.64+0x2] ;  /* 0x0000020864467981 */ /* 0x000ea2000c1e1500 */
[----:B---3--:R-:W-:Y:S02]  /*22e0*/  @P5 HADD2.F32 R71, -RZ, R45.H0_H0 ;  /* 0x2000002dff475230 */ /* 0x008fe40000004100 */
[----:B----4-:R-:W-:Y:S02]  /*22f0*/  HADD2.F32 R73, -RZ, R73.H0_H0 ;  /* 0x20000049ff497230 */ /* 0x010fe40000004100 */
[----:B--2---:R-:W-:-:S07]  /*2300*/  HADD2.F32 R70, -RZ, R70.H0_H0 ;  /* 0x20000046ff467230 */ /* 0x004fce0000004100 */
.L_x_1929:
[----:B------:R-:W-:Y:S05]  /*2310*/  BSYNC B0 ;  /* 0x0000000000007941 */ /* 0x000fea0003800000 */
.L_x_1928:
        /* <DEDUP_REMOVED lines=31> */
.L_x_1930:
        /* <DEDUP_REMOVED lines=26> */
.L_x_1931:
        /* <DEDUP_REMOVED lines=31> */
.L_x_1932:
        /* <DEDUP_REMOVED lines=31> */
.L_x_1933:
        /* <DEDUP_REMOVED lines=31> */
.L_x_1934:
        /* <DEDUP_REMOVED lines=53> */
.L_x_1935:
        /* <DEDUP_REMOVED lines=35> */
.L_x_1936:
        /* <DEDUP_REMOVED lines=33> */
.L_x_1937:
        /* <DEDUP_REMOVED lines=33> */
.L_x_1938:
        /* <DEDUP_REMOVED lines=33> */
.L_x_1939:
        /* <DEDUP_REMOVED lines=33> */
.L_x_1940:
        /* <DEDUP_REMOVED lines=33> */
.L_x_1941:
        /* <DEDUP_REMOVED lines=33> */
.L_x_1942:
        /* <DEDUP_REMOVED lines=29> */
.L_x_1943:
        /* <DEDUP_REMOVED lines=29> */
.L_x_1944:
        /* <DEDUP_REMOVED lines=29> */
.L_x_1945:
        /* <DEDUP_REMOVED lines=111> */
.L_x_1947:
[----:B------:R-:W-:Y:S05]  /*4ac0*/  BSYNC B0 ;  /* 0x0000000000007941 */ /* 0x000fea0003800000 */
.L_x_1946:
        /* <DEDUP_REMOVED lines=161> */
.L_x_1949:
[----:B------:R-:W-:Y:S05]  /*54e0*/  BSYNC B0 ;  /* 0x0000000000007941 */ /* 0x000fea0003800000 */
.L_x_1948:
        /* <DEDUP_REMOVED lines=16> */
.L_x_1951:
[----:B------:R-:W-:Y:S05]  /*55f0*/  BSYNC B0 ;  /* 0x0000000000007941 */ /* 0x000fea0003800000 */
.L_x_1950:
        /* <DEDUP_REMOVED lines=33> */
.L_x_1954:
[----:B-1----:R-:W2:Y:S04]  /*5810*/  LDG.E.STRONG.GPU R46, desc[UR8][R44.64] ;  /* 0x000000082c2e7981 */ /* 0x002ea8000c1ef900 */
[----:B--2---:R-:W-:Y:S01]  /*5820*/  CCTL.IVALL ;  /* 0x00000000ff00798f */ /* 0x004fe20002000000 */
[----:B------:R-:W-:Y:S05]  /*5830*/  YIELD ;  /* 0x0000000000007946 */ /* 0x000fea0003800000 */
[----:B------:R-:W-:-:S13]  /*5840*/  ISETP.NE.AND P6, PT, R46, R53, PT ;  /* 0x000000352e00720c */ /* 0x000fda0003fc5270 */
[----:B------:R-:W-:Y:S05]  /*5850*/  @P6 BRA `(.L_x_1954) ;  /* 0xfffffffc00ec6947 */ /* 0x000fea000383ffff */
.L_x_1953:
        /* <DEDUP_REMOVED lines=22> */
.L_x_1958:
        /* <DEDUP_REMOVED lines=115> */
.L_x_1957:
        /* <DEDUP_REMOVED lines=63> */
.L_x_1959:
[----:B------:R-:W-:-:S04]  /*64e0*/  LOP3.LUT P6, RZ, R85, 0x1, RZ, 0xc0, !PT ;  /* 0x0000000155ff7812 */ /* 0x000fc800078cc0ff */
[----:B------:R-:W-:-:S13]  /*64f0*/  ISETP.NE.OR P6, PT, R46, RZ, P6 ;  /* 0x000000ff2e00720c */ /* 0x000fda00037c5670 */
[----:B------:R-:W-:Y:S05]  /*6500*/  @!P6 BRA `(.L_x_1955) ;  /* 0x00000000007ce947 */ /* 0x000fea0003800000 */
.L_x_1956:
        /* <DEDUP_REMOVED lines=31> */
.L_x_1955:
        /* <DEDUP_REMOVED lines=10> */
.L_x_1961:
[----:B------:R-:W-:Y:S05]  /*67a0*/  BSYNC B0 ;  /* 0x0000000000007941 */ /* 0x000fea0003800000 */
.L_x_1960:
        /* <DEDUP_REMOVED lines=17> */
.L_x_1952:
        /* <DEDUP_REMOVED lines=37> */
.L_x_1962:
        /* <DEDUP_REMOVED lines=20> */
.L_x_1964:
[----:B------:R-:W-:Y:S05]  /*6c50*/  BSYNC B0 ;  /* 0x0000000000007941 */ /* 0x000fea0003800000 */
.L_x_1963:
        /* <DEDUP_REMOVED lines=20> */
.L_x_1965:
        /* <DEDUP_REMOVED lines=19> */
.L_x_1967:
[----:B------:R-:W-:Y:S05]  /*6ed0*/  BSYNC B0 ;  /* 0x0000000000007941 */ /* 0x000fea0003800000 */
.L_x_1966:
        /* <DEDUP_REMOVED lines=19> */
.L_x_1968:
        /* <DEDUP_REMOVED lines=19> */
.L_x_1970:
[----:B------:R-:W-:Y:S05]  /*7140*/  BSYNC B0 ;  /* 0x0000000000007941 */ /* 0x000fea0003800000 */
.L_x_1969:
        /* <DEDUP_REMOVED lines=19> */
.L_x_1971:
        /* <DEDUP_REMOVED lines=22> */
.L_x_1973:
[----:B------:R-:W-:Y:S05]  /*73e0*/  BSYNC B0 ;  /* 0x0000000000007941 */ /* 0x000fea0003800000 */
.L_x_1972:
        /* <DEDUP_REMOVED lines=20> */
.L_x_1974:
        /* <DEDUP_REMOVED lines=22> */
.L_x_1976:
[----:B------:R-:W-:Y:S05]  /*7690*/  BSYNC B0 ;  /* 0x0000000000007941 */ /* 0x000fea0003800000 */
.L_x_1975:
        /* <DEDUP_REMOVED lines=20> */
.L_x_1977:
        /* <DEDUP_REMOVED lines=22> */
.L_x_1979:
[----:B------:R-:W-:Y:S05]  /*7940*/  BSYNC B0 ;  /* 0x0000000000007941 */ /* 0x000fea0003800000 */
.L_x_1978:
        /* <DEDUP_REMOVED lines=20> */
.L_x_1980:
        /* <DEDUP_REMOVED lines=22> */
.L_x_1982:
[----:B------:R-:W-:Y:S05]  /*7bf0*/  BSYNC B0 ;  /* 0x0000000000007941 */ /* 0x000fea0003800000 */
.L_x_1981:
        /* <DEDUP_REMOVED lines=20> */
.L_x_1983:
        /* <DEDUP_REMOVED lines=22> */
.L_x_1985:
[----:B------:R-:W-:Y:S05]  /*7ea0*/  BSYNC B0 ;  /* 0x0000000000007941 */ /* 0x000fea0003800000 */
.L_x_1984:
        /* <DEDUP_REMOVED lines=20> */
.L_x_1986:
        /* <DEDUP_REMOVED lines=22> */
.L_x_1988:
[----:B------:R-:W-:Y:S05]  /*8150*/  BSYNC B0 ;  /* 0x0000000000007941 */ /* 0x000fea0003800000 */
.L_x_1987:
        /* <DEDUP_REMOVED lines=20> */
.L_x_1989:
        /* <DEDUP_REMOVED lines=21> */
.L_x_1991:
[----:B------:R-:W-:Y:S05]  /*83f0*/  BSYNC B0 ;  /* 0x0000000000007941 */ /* 0x000fea0003800000 */
.L_x_1990:
        /* <DEDUP_REMOVED lines=19> */
.L_x_1992:
        /* <DEDUP_REMOVED lines=21> */
.L_x_1994:
[----:B------:R-:W-:Y:S05]  /*8680*/  BSYNC B0 ;  /* 0x0000000000007941 */ /* 0x000fea0003800000 */
.L_x_1993:
        /* <DEDUP_REMOVED lines=19> */
.L_x_1995:
        /* <DEDUP_REMOVED lines=21> */
.L_x_1997:
[----:B------:R-:W-:Y:S05]  /*8910*/  BSYNC B0 ;  /* 0x0000000000007941 */ /* 0x000fea0003800000 */
.L_x_1996:
        /* <DEDUP_REMOVED lines=19> */
.L_x_1998:
        /* <DEDUP_REMOVED lines=26> */
.L_x_2000:
[----:B------:R-:W-:Y:S05]  /*8bf0*/  BSYNC B0 ;  /* 0x0000000000007941 */ /* 0x000fea0003800000 */
.L_x_1999:
        /* <DEDUP_REMOVED lines=19> */
.L_x_2001:
        /* <DEDUP_REMOVED lines=26> */
.L_x_2003:
[----:B------:R-:W-:Y:S05]  /*8ed0*/  BSYNC B0 ;  /* 0x0000000000007941 */ /* 0x000fea0003800000 */
.L_x_2002:
        /* <DEDUP_REMOVED lines=19> */
.L_x_2004:
        /* <DEDUP_REMOVED lines=26> */
.L_x_2006:
[----:B------:R-:W-:Y:S05]  /*91b0*/  BSYNC B0 ;  /* 0x0000000000007941 */ /* 0x000fea0003800000 */
.L_x_2005:
        /* <DEDUP_REMOVED lines=19> */
.L_x_2007:
        /* <DEDUP_REMOVED lines=21> */
.L_x_2009:
[----:B------:R-:W-:Y:S05]  /*9440*/  BSYNC B0 ;  /* 0x0000000000007941 */ /* 0x000fea0003800000 */
.L_x_2008:
[----:B------:R-:W-:Y:S02]  /*9450*/  IADD3 R75, R68, R75, RZ ;  /* 0x0000004b444b7210 */ /* 0x000fe40007ffe0ff */
[----:B------:R-:W-:Y:S02]  /*9460*/  IADD3 R74, R74, 0x1, RZ ;  /* 0x000000014a4a7810 */ /* 0x000fe40007ffe0ff */
[----:B------:R-:W-:-:S13]  /*9470*/  ISETP.GE.AND P5, PT, R75, UR4, PT ;  /* 0x000000044b007c0c */ /* 0x000fda000bfa6270 */
[----:B------:R-:W-:Y:S05]  /*9480*/  @!P5 BRA `(.L_x_2010) ;  /* 0xffffff70009cd947 */ /* 0x000fea000383ffff */
.L_x_1927:
        /* <DEDUP_REMOVED lines=23> */
.L_x_2012:
[----:B------:R-:W-:Y:S05]  /*9600*/  BSYNC B0 ;  /* 0x0000000000007941 */ /* 0x000fea0003800000 */
.L_x_2011:
[----:B------:R-:W-:Y:S05]  /*9610*/  @P0 EXIT ;  /* 0x000000000000094d */ /* 0x000fea0003800000 */
[----:B------:R-:W-:Y:S05]  /*9620*/  @P2 BRA `(.L_x_2013) ;  /* 0x0000000000202947 */ /* 0x000fea0003800000 */
[----:B------:R-:W-:-:S05]  /*9630*/  IMAD R0, R6, R7, RZ ;  /* 0x0000000706007224 */ /* 0x000fca00078e02ff */
[----:B------:R-:W-:-:S13]  /*9640*/  ISETP.NE.AND P0, PT, R0, -0x1, PT ;  /* 0xffffffff0000780c */ /* 0x000fda0003f05270 */
[----:B------:R-:W-:Y:S05]  /*9650*/  @!P0 BRA `(.L_x_2013) ;  /* 0x0000000000148947 */ /* 0x000fea0003800000 */
.L_x_2014:
[----:B---3--:R-:W3:Y:S04]  /*9660*/  LDG.E.STRONG.GPU R5, desc[UR8][R2.64] ;  /* 0x0000000802057981 */ /* 0x008ee8000c1ef900 */
[----:B---3--:R-:W-:Y:S01]  /*9670*/  CCTL.IVALL ;  /* 0x00000000ff00798f */ /* 0x008fe20002000000 */
[----:B------:R-:W-:Y:S05]  /*9680*/  YIELD ;  /* 0x0000000000007946 */ /* 0x000fea0003800000 */
[----:B------:R-:W-:-:S13]  /*9690*/  ISETP.NE.AND P0, PT, R5, R0, PT ;  /* 0x000000000500720c */ /* 0x000fda0003f05270 */
[----:B------:R-:W-:Y:S05]  /*96a0*/  @P0 BRA `(.L_x_2014) ;  /* 0xfffffffc00ec0947 */ /* 0x000fea000383ffff */
.L_x_2013:
        /* <DEDUP_REMOVED lines=24> */
.L_x_2015:
        /* <DEDUP_REMOVED lines=17> */
[----:B----4-:R-:W-:Y:S02]  /*9940*/  F2FP.F16.F32.PACK_AB R19, R9, R0 ;  /* 0x000000000913723e */ /* 0x010fe400000000ff */
[----:B------:R-:W-:Y:S02]  /*9950*/  SHF.R.S32.HI R0, RZ, 0x1f, R83 ;  /* 0x0000001fff007819 */ /* 0x000fe40000011453 */
[----:B--2---:R-:W-:Y:S01]  /*9960*/  F2FP.F16.F32.PACK_AB R21, R13, R10 ;  /* 0x0000000a0d15723e */ /* 0x004fe200000000ff */
[----:B------:R4:W-:Y:S04]  /*9970*/  STG.E desc[UR8][R2.64], R19 ;  /* 0x0000001302007986 */ /* 0x0009e8000c101908 */
[----:B------:R4:W-:Y:S01]  /*9980*/  STG.E desc[UR8][R4.64], R21 ;  /* 0x0000001504007986 */ /* 0x0009e2000c101908 */
[----:B------:R-:W-:-:S13]  /*9990*/  ISETP.GT.AND.EX P0, PT, R25, R0, PT, P0 ;  /* 0x000000001900720c */ /* 0x000fda0003f04300 */
[----:B----4-:R-:W-:Y:S05]  /*99a0*/  @P0 BRA `(.L_x_2015) ;  /* 0xfffffffc00a00947 */ /* 0x010fea000383ffff */
[----:B------:R-:W-:Y:S05]  /*99b0*/  EXIT ;  /* 0x000000000000794d */ /* 0x000fea0003800000 */
.L_x_2016:
        /* <DEDUP_REMOVED lines=12> */
.L_x_3286:


//--------------------- .text._Z35group_norm_nhwc_fwd_one_pass_kernelI11Bf16IOFp32WLi64ELi28ELi448EEv26Group_norm_nhwc_fwd_params --------------------------
	.section	.text._Z35group_norm_nhwc_fwd_one_pass_kernelI11Bf16IOFp32WLi64ELi28ELi448EEv26Group_norm_nhwc_fwd_params,"ax",@progbits
	.align	128
        .global         _Z35group_norm_nhwc_fwd_one_pass_kernelI11Bf16IOFp32WLi64ELi28ELi448EEv26Group_norm_nhwc_fwd_params
        .type           _Z35group_norm_nhwc_fwd_one_pass_kernelI11Bf16IOFp32WLi64ELi28ELi448EEv26Group_norm_nhwc_fwd_params,@function
        .size           _Z35group_norm_nhwc_fwd_one_pass_kernelI11Bf16IOFp32WLi64ELi28ELi448EEv26Group_norm_nhwc_fwd_params,(.L_x_3287 - _Z35group_norm_nhwc_fwd_one_pass_kernelI11Bf16IOFp32WLi64ELi28ELi448EEv26Group_norm_nhwc_fwd_params)
        .other          _Z35group_norm_nhwc_fwd_one_pass_kernelI11Bf16IOFp32WLi64ELi28ELi448EEv26Group_norm_nhwc_fwd_params,@"STO_CUDA_ENTRY STV_DEFAULT"
_Z35group_norm_nhwc_fwd_one_pass_kernelI11Bf16IOFp32WLi64ELi28ELi448EEv26Group_norm_nhwc_fwd_params:
.text._Z35group_norm_nhwc_fwd_one_pass_kernelI11Bf16IOFp32WLi64ELi28ELi448EEv26Group_norm_nhwc_fwd_params:
[----:B------:R-:W-:Y:S01]  /*0000*/  LDC R1, c[0x0][0x28] ;  /* 0x00000a00ff017b82 */ /* 0x000fe20000000800 */
[----:B------:R-:W0:Y:S01]  /*0010*/  S2R R21, SR_CTAID.Y ;  /* 0x0000000000157919 */ /* 0x000e220000002600 */
[----:B------:R-:W-:Y:S01]  /*0020*/  ULDC UR4, c[0x0][0x288] ;  /* 0x0000a20000047ab9 */ /* 0x000fe20000000800 */
[----:B------:R-:W-:Y:S02]  /*0030*/  ULDC UR5, c[0x0][0x258] ;  /* 0x0000960000057ab9 */ /* 0x000fe40000000800 */
[----:B------:R-:W-:-:S06]  /*0040*/  UIMAD UR4, UR4, UR5, URZ ;  /* 0x00000005040472a4 */ /* 0x000fcc000f8e023f */
[----:B0-----:R-:W-:-:S13]  /*0050*/  ISETP.GE.AND P0, PT, R21, UR4, PT ;  /* 0x0000000415007c0c */ /* 0x001fda000bf06270 */
[----:B------:R-:W-:Y:S05]  /*0060*/  @P0 EXIT ;  /* 0x000000000000094d */ /* 0x000fea0003800000 */
[----:B------:R-:W0:Y:S01]  /*0070*/  S2R R2, SR_TID.X ;  /* 0x0000000000027919 */ /* 0x000e220000002100 */
[----:B------:R-:W-:Y:S01]  /*0080*/  S2UR UR7, SR_CTAID.X ;  /* 0x00000000000779c3 */ /* 0x000fe20000002500 */
[----:B------:R-:W-:Y:S01]  /*0090*/  ULDC.64 UR8, c[0x0][0x278] ;  /* 0x00009e0000087ab9 */ /* 0x000fe20000000a00 */
[----:B------:R-:W-:Y:S01]  /*00a0*/  UMOV UR5, 0x400 ;  /* 0x0000040000057882 */ /* 0x000fe20000000000 */
[----:B------:R-:W1:Y:S01]  /*00b0*/  S2R R0, SR_LANEID ;  /* 0x0000000000007919 */ /* 0x000e620000000000 */
[----:B------:R-:W-:Y:S01]  /*00c0*/  HFMA2.MMA R18, -RZ, RZ, 0, 0 ;  /* 0x00000000ff127435 */ /* 0x000fe200000001ff */
[----:B------:R-:W-:-:S03]  /*00d0*/  ULDC.U8 UR10, c[0x0][0x28c] ;  /* 0x0000a300000a7ab9 */ /* 0x000fc60000000000 */
[----:B------:R-:W2:Y:S08]  /*00e0*/  LDC R20, c[0x0][0x294] ;  /* 0x0000a500ff147b82 */ /* 0x000eb00000000800 */
[----:B------:R-:W3:Y:S01]  /*00f0*/  S2UR UR6, SR_CgaCtaId ;  /* 0x00000000000679c3 */ /* 0x000ee20000008800 */
[--C-:B0-----:R-:W-:Y:S02]  /*0100*/  SHF.R.U32.HI R4, RZ, 0x1, R2.reuse ;  /* 0x00000001ff047819 */ /* 0x101fe40000011602 */
[----:B------:R-:W-:-:S03]  /*0110*/  SHF.R.S32.HI R3, RZ, 0x1f, R2 ;  /* 0x0000001fff037819 */ /* 0x000fc60000011402 */
[----:B------:R-:W-:Y:S01]  /*0120*/  IMAD.WIDE.U32 R4, R4, -0x6db6db6d, RZ ;  /* 0x9249249304047825 */ /* 0x000fe200078e00ff */
[----:B------:R-:W-:Y:S01]  /*0130*/  LEA.HI R3, R3, R2, RZ, 0x5 ;  /* 0x0000000203037211 */ /* 0x000fe200078f28ff */
[----:B---3--:R-:W-:-:S03]  /*0140*/  ULEA UR5, UR6, UR5, 0x18 ;  /* 0x0000000506057291 */ /* 0x008fc6000f8ec03f */
[----:B------:R-:W-:Y:S02]  /*0150*/  SHF.R.U32.HI R5, RZ, 0x2, R5 ;  /* 0x00000002ff057819 */ /* 0x000fe40000011605 */
[----:B------:R-:W-:-:S03]  /*0160*/  SHF.R.S32.HI R3, RZ, 0x5, R3 ;  /* 0x00000005ff037819 */ /* 0x000fc60000011403 */
[----:B--2---:R-:W-:Y:S01]  /*0170*/  IMAD R20, R20, UR7, R5 ;  /* 0x0000000714147c24 */ /* 0x004fe2000f8e0205 */
[----:B------:R-:W-:Y:S01]  /*0180*/  LEA R19, R3, UR5, 0x3 ;  /* 0x0000000503137c11 */ /* 0x000fe2000f8e18ff */
[----:B------:R-:W-:-:S03]  /*0190*/  IMAD R22, R5, -0xe, R2 ;  /* 0xfffffff205167824 */ /* 0x000fc600078e0202 */
[----:B------:R-:W-:Y:S02]  /*01a0*/  ISETP.GE.U32.AND P0, PT, R20, UR8, PT ;  /* 0x0000000814007c0c */ /* 0x000fe4000bf06070 */
[----:B------:R-:W-:Y:S02]  /*01b0*/  SHF.R.S32.HI R4, RZ, 0x1f, R20 ;  /* 0x0000001fff047819 */ /* 0x000fe40000011414 */
[----:B------:R-:W-:Y:S02]  /*01c0*/  SHF.L.U32 R22, R22, 0x1, RZ ;  /* 0x0000000116167819 */ /* 0x000fe400000006ff */
[----:B------:R-:W-:Y:S01]  /*01d0*/  ISETP.GE.AND.EX P0, PT, R4, UR9, PT, P0 ;  /* 0x0000000904007c0c */ /* 0x000fe2000bf06300 */
[----:B------:R-:W-:-:S03]  /*01e0*/  ULDC.64 UR8, c[0x0][0x208] ;  /* 0x0000820000087ab9 */ /* 0x000fc60000000a00 */
[----:B-1----:R-:W-:-:S13]  /*01f0*/  ISETP.LT.U32.AND P0, PT, R2, 0x1c0, !P0 ;  /* 0x000001c00200780c */ /* 0x002fda0004701070 */
.L_x_2032:
[----:B0-----:R-:W0:Y:S01]  /*0200*/  LDC R4, c[0x0][0x288] ;  /* 0x0000a200ff047b82 */ /* 0x001e220000000800 */
[----:B------:R-:W-:Y:S01]  /*0210*/  IABS R9, R21 ;  /* 0x0000001500097213 */ /* 0x000fe20000000000 */
[----:B------:R-:W-:Y:S01]  /*0220*/  ULDC.64 UR12, c[0x0][0x278] ;  /* 0x00009e00000c7ab9 */ /* 0x000fe20000000a00 */
[----:B------:R-:W-:Y:S02]  /*0230*/  IADD3 R15, R20, 0x20, RZ ;  /* 0x00000020140f7810 */ /* 0x000fe40007ffe0ff */
[----:B------:R-:W-:Y:S02]  /*0240*/  SHF.R.S32.HI R12, RZ, 0x1f, R22 ;  /* 0x0000001fff0c7819 */ /* 0x000fe40000011416 */
[----:B------:R-:W-:Y:S01]  /*0250*/  SHF.R.S32.HI R13, RZ, 0x1f, R15 ;  /* 0x0000001fff0d7819 */ /* 0x000fe2000001140f */
[----:B------:R-:W1:Y:S01]  /*0260*/  @P0 LDC.64 R10, c[0x0][0x270] ;  /* 0x00009c00ff0a0b82 */ /* 0x000e620000000a00 */
[----:B------:R-:W-:Y:S02]  /*0270*/  SHF.R.S32.HI R23, RZ, 0x1f, R20 ;  /* 0x0000001fff177819 */ /* 0x000fe40000011414 */
[----:B0-----:R-:W-:-:S04]  /*0280*/  IABS R8, R4 ;  /* 0x0000000400087213 */ /* 0x001fc80000000000 */
[----:B------:R-:W0:Y:S08]  /*0290*/  I2F.RP R3, R8 ;  /* 0x0000000800037306 */ /* 0x000e300000209400 */
[----:B0-----:R-:W0:Y:S02]  /*02a0*/  MUFU.RCP R3, R3 ;  /* 0x0000000300037308 */ /* 0x001e240000001000 */
[----:B0-----:R-:W-:-:S06]  /*02b0*/  IADD3 R6, R3, 0xffffffe, RZ ;  /* 0x0ffffffe03067810 */ /* 0x001fcc0007ffe0ff */
[----:B------:R0:W2:Y:S02]  /*02c0*/  F2I.FTZ.U32.TRUNC.NTZ R7, R6 ;  /* 0x0000000600077305 */ /* 0x0000a4000021f000 */
[----:B0-----:R-:W-:Y:S02]  /*02d0*/  MOV R6, RZ ;  /* 0x000000ff00067202 */ /* 0x001fe40000000f00 */
[----:B--2---:R-:W-:-:S05]  /*02e0*/  IADD3 R5, RZ, -R7, RZ ;  /* 0x80000007ff057210 */ /* 0x004fca0007ffe0ff */
        /* <DEDUP_REMOVED lines=9> */
[----:B------:R-:W-:Y:S02]  /*0380*/  ISETP.GE.U32.AND P1, PT, R3, R8, PT ;  /* 0x000000080300720c */ /* 0x000fe40003f26070 */
[----:B------:R-:W-:Y:S02]  /*0390*/  LOP3.LUT R3, R21, R4, RZ, 0x3c, !PT ;  /* 0x0000000415037212 */ /* 0x000fe400078e3cff */
[----:B------:R-:W-:Y:S02]  /*03a0*/  ISETP.NE.AND P2, PT, R4, RZ, PT ;  /* 0x000000ff0400720c */ /* 0x000fe40003f45270 */
[----:B------:R-:W-:-:S07]  /*03b0*/  ISETP.GE.AND P3, PT, R3, RZ, PT ;  /* 0x000000ff0300720c */ /* 0x000fce0003f66270 */
[----:B------:R-:W-:Y:S02]  /*03c0*/  @P1 IADD3 R7, R7, 0x1, RZ ;  /* 0x0000000107071810 */ /* 0x000fe40007ffe0ff */
[----:B------:R-:W-:Y:S02]  /*03d0*/  ISETP.GE.U32.AND P1, PT, R15, UR12, PT ;  /* 0x0000000c0f007c0c */ /* 0x000fe4000bf26070 */
[----:B------:R-:W-:Y:S02]  /*03e0*/  MOV R17, R7 ;  /* 0x0000000700117202 */ /* 0x000fe40000000f00 */
[----:B------:R-:W-:Y:S01]  /*03f0*/  ISETP.GE.AND.EX P1, PT, R13, UR13, PT, P1 ;  /* 0x0000000d0d007c0c */ /* 0x000fe2000bf26310 */
[----:B------:R-:W0:Y:S01]  /*0400*/  @P0 LDC.64 R6, c[0x0][0x220] ;  /* 0x00008800ff060b82 */ /* 0x000e220000000a00 */
[----:B------:R-:W-:Y:S01]  /*0410*/  @!P3 IADD3 R17, -R17, RZ, RZ ;  /* 0x000000ff1111b210 */ /* 0x000fe20007ffe1ff */
[----:B------:R-:W-:Y:S01]  /*0420*/  ULDC.64 UR12, c[0x0][0x280] ;  /* 0x0000a000000c7ab9 */ /* 0x000fe20000000a00 */
[----:B------:R-:W-:-:S02]  /*0430*/  ISETP.GT.U32.OR P1, PT, R2, 0x1bf, P1 ;  /* 0x000001bf0200780c */ /* 0x000fc40000f24470 */
[----:B------:R-:W-:-:S04]  /*0440*/  @!P2 LOP3.LUT R17, RZ, R4, RZ, 0x33, !PT ;  /* 0x00000004ff11a212 */ /* 0x000fc800078e33ff */
[----:B------:R-:W-:-:S05]  /*0450*/  IADD3 R3, -R17, RZ, RZ ;  /* 0x000000ff11037210 */ /* 0x000fca0007ffe1ff */
[----:B------:R-:W-:Y:S01]  /*0460*/  IMAD R3, R4, R3, R21 ;  /* 0x0000000304037224 */ /* 0x000fe200078e0215 */
[----:B------:R-:W-:Y:S01]  /*0470*/  SHF.R.S32.HI R4, RZ, 0x1f, R17 ;  /* 0x0000001fff047819 */ /* 0x000fe20000011411 */
[----:B------:R-:W2:Y:S02]  /*0480*/  @!P1 LDC.64 R8, c[0x0][0x270] ;  /* 0x00009c00ff089b82 */ /* 0x000ea40000000a00 */
[----:B------:R-:W-:Y:S02]  /*0490*/  IMAD R3, R3, 0x1c, RZ ;  /* 0x0000001c03037824 */ /* 0x000fe400078e02ff */
[----:B------:R-:W-:-:S03]  /*04a0*/  IMAD R14, R4, UR12, RZ ;  /* 0x0000000c040e7c24 */ /* 0x000fc6000f8e02ff */
[----:B------:R-:W-:Y:S01]  /*04b0*/  IADD3 R24, P2, R22, R3, RZ ;  /* 0x0000000316187210 */ /* 0x000fe20007f5e0ff */
[----:B------:R-:W3:Y:S01]  /*04c0*/  @!P1 LDC.64 R4, c[0x0][0x220] ;  /* 0x00008800ff049b82 */ /* 0x000ee20000000a00 */
[----:B------:R-:W-:Y:S02]  /*04d0*/  IMAD R27, R17, UR13, R14 ;  /* 0x0000000d111b7c24 */ /* 0x000fe4000f8e020e */
[----:B------:R-:W-:Y:S01]  /*04e0*/  LEA.HI.X.SX32 R25, R3, R12, 0x1, P2 ;  /* 0x0000000c03197211 */ /* 0x000fe200010f0eff */
[----:B-1----:R-:W-:Y:S02]  /*04f0*/  @P0 IMAD R12, R23, R10, RZ ;  /* 0x0000000a170c0224 */ /* 0x002fe400078e02ff */
[----:B------:R-:W-:-:S04]  /*0500*/  IMAD.WIDE.U32 R24, R17, UR12, R24 ;  /* 0x0000000c11187c25 */ /* 0x000fc8000f8e0018 */
[C---:B------:R-:W-:Y:S01]  /*0510*/  @P0 IMAD R17, R20.reuse, R11, R12 ;  /* 0x0000000b14110224 */ /* 0x040fe200078e020c */
[----:B------:R-:W-:Y:S02]  /*0520*/  IADD3 R27, R25, R27, RZ ;  /* 0x0000001b191b7210 */ /* 0x000fe40007ffe0ff */
[----:B------:R-:W-:Y:S01]  /*0530*/  @P0 MOV R26, R24 ;  /* 0x00000018001a0202 */ /* 0x000fe20000000f00 */
[----:B--2---:R-:W-:Y:S01]  /*0540*/  @!P1 IMAD R14, R13, R8, RZ ;  /* 0x000000080d0e9224 */ /* 0x004fe200078e02ff */
[----:B------:R-:W-:Y:S02]  /*0550*/  @!P1 MOV R12, R24 ;  /* 0x00000018000c9202 */ /* 0x000fe40000000f00 */
[----:B------:R-:W-:Y:S01]  /*0560*/  @!P1 MOV R13, R27 ;  /* 0x0000001b000d9202 */ /* 0x000fe20000000f00 */
[----:B------:R-:W-:-:S04]  /*0570*/  @P0 IMAD.WIDE.U32 R10, R20, R10, R26 ;  /* 0x0000000a140a0225 */ /* 0x000fc800078e001a */
[----:B------:R-:W-:Y:S01]  /*0580*/  @!P1 IMAD R23, R15, R9, R14 ;  /* 0x000000090f179224 */ /* 0x000fe200078e020e */
[----:B------:R-:W-:Y:S01]  /*0590*/  @P0 IADD3 R11, R11, R17, RZ ;  /* 0x000000110b0b0210 */ /* 0x000fe20007ffe0ff */
[----:B------:R-:W-:Y:S01]  /*05a0*/  @!P1 IMAD.WIDE.U32 R8, R15, R8, R12 ;  /* 0x000000080f089225 */ /* 0x000fe200078e000c */
[----:B0-----:R-:W-:Y:S02]  /*05b0*/  @P0 LEA R6, P2, R10, R6, 0x1 ;  /* 0x000000060a060211 */ /* 0x001fe400078408ff */
[----:B------:R-:W-:Y:S02]  /*05c0*/  CS2R R16, SRZ ;  /* 0x0000000000107805 */ /* 0x000fe4000001ff00 */
[----:B------:R-:W-:Y:S02]  /*05d0*/  @!P1 IADD3 R9, R9, R23, RZ ;  /* 0x0000001709099210 */ /* 0x000fe40007ffe0ff */
[----:B---3--:R-:W-:Y:S02]  /*05e0*/  @!P1 LEA R4, P3, R8, R4, 0x1 ;  /* 0x0000000408049211 */ /* 0x008fe400078608ff */
[----:B------:R-:W-:-:S02]  /*05f0*/  @P0 LEA.HI.X R7, R10, R7, R11, 0x1, P2 ;  /* 0x000000070a070211 */ /* 0x000fc400010f0c0b */
[----:B------:R-:W-:-:S03]  /*0600*/  @!P1 LEA.HI.X R5, R8, R5, R9, 0x1, P3 ;  /* 0x0000000508059211 */ /* 0x000fc600018f0c09 */
[----:B------:R-:W2:Y:S04]  /*0610*/  @P0 LDG.E R16, desc[UR8][R6.64] ;  /* 0x0000000806100981 */ /* 0x000ea8000c1e1900 */
[----:B------:R-:W3:Y:S01]  /*0620*/  @!P1 LDG.E R17, desc[UR8][R4.64] ;  /* 0x0000000804119981 */ /* 0x000ee2000c1e1900 */
[C---:B------:R-:W-:Y:S01]  /*0630*/  ISETP.GT.AND P1, PT, R0.reuse, 0x1e, PT ;  /* 0x0000001e0000780c */ /* 0x040fe20003f24270 */
[----:B------:R-:W-:Y:S01]  /*0640*/  BSSY B0, `(.L_x_2017) ;  /* 0x0000053000007945 */ /* 0x000fe20003800000 */
[----:B------:R-:W-:Y:S02]  /*0650*/  ISETP.NE.AND P3, PT, R0, RZ, PT ;  /* 0x000000ff0000720c */ /* 0x000fe40003f65270 */
[----:B------:R-:W-:Y:S02]  /*0660*/  ISETP.NE.AND P2, PT, R2, RZ, PT ;  /* 0x000000ff0200720c */ /* 0x000fe40003f45270 */
[----:B--2---:R-:W-:-:S02]  /*0670*/  PRMT R8, R16, 0x7632, R8 ;  /* 0x0000763210087816 */ /* 0x004fc40000000008 */
[----:B---3--:R-:W-:Y:S02]  /*0680*/  PRMT R10, R17, 0x7632, R10 ;  /* 0x00007632110a7816 */ /* 0x008fe4000000000a */
[----:B------:R-:W-:Y:S02]  /*0690*/  SHF.L.U32 R9, R8, 0x10, RZ ;  /* 0x0000001008097819 */ /* 0x000fe400000006ff */
[----:B------:R-:W-:Y:S02]  /*06a0*/  SHF.L.U32 R8, R16, 0x10, RZ ;  /* 0x0000001010087819 */ /* 0x000fe400000006ff */
[----:B------:R-:W-:Y:S01]  /*06b0*/  SHF.L.U32 R13, R10, 0x10, RZ ;  /* 0x000000100a0d7819 */ /* 0x000fe200000006ff */
[----:B------:R-:W-:Y:S01]  /*06c0*/  FMUL.FTZ R11, R9, R9 ;  /* 0x00000009090b7220 */ /* 0x000fe20000410000 */
[----:B------:R-:W-:Y:S01]  /*06d0*/  SHF.L.U32 R10, R17, 0x10, RZ ;  /* 0x00000010110a7819 */ /* 0x000fe200000006ff */
[C---:B------:R-:W-:Y:S02]  /*06e0*/  FADD.FTZ R9, R8.reuse, R9 ;  /* 0x0000000908097221 */ /* 0x040fe40000010000 */
[----:B------:R-:W-:Y:S01]  /*06f0*/  FMUL.FTZ R15, R13, R13 ;  /* 0x0000000d0d0f7220 */ /* 0x000fe20000410000 */
[----:B------:R-:W-:Y:S01]  /*0700*/  FFMA.FTZ R11, R8, R8, R11 ;  /* 0x00000008080b7223 */ /* 0x000fe2000001000b */
[C---:B------:R-:W-:Y:S01]  /*0710*/  FADD.FTZ R4, R10.reuse, R13 ;  /* 0x0000000d0a047221 */ /* 0x040fe20000010000 */
[----:B------:R-:W-:Y:S01]  /*0720*/  FADD.FTZ R9, RZ, R9 ;  /* 0x00000009ff097221 */ /* 0x000fe20000010000 */
[----:B------:R-:W-:Y:S01]  /*0730*/  FFMA.FTZ R10, R10, R10, R15 ;  /* 0x0000000a0a0a7223 */ /* 0x000fe2000001000f */
[----:B------:R-:W-:-:S02]  /*0740*/  FADD.FTZ R11, RZ, R11 ;  /* 0x0000000bff0b7221 */ /* 0x000fc40000010000 */
[----:B------:R-:W-:Y:S02]  /*0750*/  FADD.FTZ R4, R9, R4 ;  /* 0x0000000409047221 */ /* 0x000fe40000010000 */
[----:B------:R-:W-:-:S03]  /*0760*/  FADD.FTZ R7, R11, R10 ;  /* 0x0000000a0b077221 */ /* 0x000fc60000010000 */
[----:B------:R-:W0:Y:S04]  /*0770*/  SHFL.DOWN PT, R5, R4, 0x1, 0x1f ;  /* 0x08201f0004057f89 */ /* 0x000e2800000e0000 */
[----:B------:R-:W1:Y:S01]  /*0780*/  SHFL.DOWN PT, R6, R7, 0x1, 0x1f ;  /* 0x08201f0007067f89 */ /* 0x000e6200000e0000 */
        /* <DEDUP_REMOVED lines=22> */
[----:B------:R-:W-:-:S05]  /*08f0*/  MOV R6, R4 ;  /* 0x0000000400067202 */ /* 0x000fca0000000f00 */
[----:B------:R0:W-:Y:S01]  /*0900*/  @!P3 STS.64 [R19+0x10], R6 ;  /* 0x000010061300b388 */ /* 0x0001e20000000a00 */
[----:B------:R-:W-:Y:S06]  /*0910*/  BAR.SYNC.DEFER_BLOCKING 0x0 ;  /* 0x0000000000007b1d */ /* 0x000fec0000010000 */
[----:B------:R-:W-:Y:S05]  /*0920*/  @P2 BRA `(.L_x_2018) ;  /* 0x0000000000902947 */ /* 0x000fea0003800000 */
[----:B------:R-:W1:Y:S01]  /*0930*/  S2UR UR6, SR_CgaCtaId ;  /* 0x00000000000679c3 */ /* 0x000e620000008800 */
[----:B------:R-:W-:Y:S02]  /*0940*/  UMOV UR5, 0x400 ;  /* 0x0000040000057882 */ /* 0x000fe40000000000 */
[----:B-1----:R-:W-:-:S09]  /*0950*/  ULEA UR5, UR6, UR5, 0x18 ;  /* 0x0000000506057291 */ /* 0x002fd2000f8ec03f */
[----:B------:R-:W1:Y:S04]  /*0960*/  LDS.64 R4, [UR5+0x18] ;  /* 0x00001805ff047984 */ /* 0x000e680008000a00 */
[----:B------:R-:W2:Y:S04]  /*0970*/  LDS.128 R8, [UR5+0x20] ;  /* 0x00002005ff087984 */ /* 0x000ea80008000c00 */
[----:B------:R-:W3:Y:S01]  /*0980*/  LDS.128 R12, [UR5+0x30] ;  /* 0x00003005ff0c7984 */ /* 0x000ee20008000c00 */
[----:B-1----:R-:W-:Y:S01]  /*0990*/  FADD.FTZ R23, R6, R4 ;  /* 0x0000000406177221 */ /* 0x002fe20000010000 */
[----:B------:R-:W-:-:S03]  /*09a0*/  FADD.FTZ R4, R7, R5 ;  /* 0x0000000507047221 */ /* 0x000fc60000010000 */
[----:B--2---:R-:W-:Y:S01]  /*09b0*/  FADD.FTZ R23, R23, R8 ;  /* 0x0000000817177221 */ /* 0x004fe20000010000 */
[----:B------:R-:W-:Y:S02]  /*09c0*/  FADD.FTZ R8, R4, R9 ;  /* 0x0000000904087221 */ /* 0x000fe40000010000 */
[----:B0-----:R-:W0:Y:S01]  /*09d0*/  LDS.128 R4, [UR5+0x40] ;  /* 0x00004005ff047984 */ /* 0x001e220008000c00 */
        /* <DEDUP_REMOVED lines=25> */
.L_x_2018:
[----:B------:R-:W-:Y:S05]  /*0b70*/  BSYNC B0 ;  /* 0x0000000000007941 */ /* 0x000fea0003800000 */
.L_x_2017:
[----:B------:R-:W1:Y:S02]  /*0b80*/  LDC R12, c[0x0][0xc] ;  /* 0x00000300ff0c7b82 */ /* 0x000e640000000800 */
[----:B-1----:R-:W-:-:S13]  /*0b90*/  ISETP.GE.U32.AND P1, PT, R12, 0x2, PT ;  /* 0x000000020c00780c */ /* 0x002fda0003f26070 */
[----:B------:R-:W-:Y:S05]  /*0ba0*/  @!P1 BRA `(.L_x_2019) ;  /* 0x0000000800789947 */ /* 0x000fea0003800000 */
[----:B------:R-:W-:Y:S05]  /*0bb0*/  @P2 BRA `(.L_x_2020) ;  /* 0x00000000007c2947 */ /* 0x000fea0003800000 */
[----:B------:R-:W1:Y:S01]  /*0bc0*/  LDC R13, c[0x0][0x10] ;  /* 0x00000400ff0d7b82 */ /* 0x000e620000000800 */
[----:B------:R-:W2:Y:S01]  /*0bd0*/  S2R R14, SR_CTAID.Y ;  /* 0x00000000000e7919 */ /* 0x000ea20000002600 */
[C---:B------:R-:W-:Y:S02]  /*0be0*/  LOP3.LUT R28, R18.reuse, 0x1, RZ, 0xc0, !PT ;  /* 0x00000001121c7812 */ /* 0x040fe400078ec0ff */
[----:B------:R-:W-:Y:S02]  /*0bf0*/  LOP3.LUT P1, RZ, R18, 0x2, RZ, 0xc0, !PT ;  /* 0x0000000212ff7812 */ /* 0x000fe4000782c0ff */
[----:B------:R-:W-:Y:S02]  /*0c00*/  MOV R23, 0x1 ;  /* 0x0000000100177802 */ /* 0x000fe40000000f00 */
[----:B------:R-:W3:Y:S02]  /*0c10*/  LDC.64 R8, c[0x0][0x248] ;  /* 0x00009200ff087b82 */ /* 0x000ee40000000a00 */
[----:B------:R-:W-:-:S06]  /*0c20*/  SEL R23, R23, 0xffffffff, !P1 ;  /* 0xffffffff17177807 */ /* 0x000fcc0004800000 */
[----:B------:R-:W4:Y:S01]  /*0c30*/  LDC.64 R4, c[0x0][0x240] ;  /* 0x00009000ff047b82 */ /* 0x000f220000000a00 */
[----:B-1----:R-:W-:-:S04]  /*0c40*/  IMAD R15, R28, R13, RZ ;  /* 0x0000000d1c0f7224 */ /* 0x002fc800078e02ff */
[----:B------:R-:W-:-:S05]  /*0c50*/  IMAD R10, R15, R12, RZ ;  /* 0x0000000c0f0a7224 */ /* 0x000fca00078e02ff */
[----:B------:R-:W-:Y:S02]  /*0c60*/  SHF.L.U32 R11, R10, 0x1, RZ ;  /* 0x000000010a0b7819 */ /* 0x000fe400000006ff */
[----:B--2---:R-:W-:-:S03]  /*0c70*/  IADD3 R15, R15, R14, RZ ;  /* 0x0000000e0f0f7210 */ /* 0x004fc60007ffe0ff */
[----:B---3--:R-:W-:-:S04]  /*0c80*/  IMAD.WIDE R8, R11, 0x4, R8 ;  /* 0x000000040b087825 */ /* 0x008fc800078e0208 */
[----:B------:R-:W-:-:S04]  /*0c90*/  IMAD R11, R13, UR7, R14 ;  /* 0x000000070d0b7c24 */ /* 0x000fc8000f8e020e */
[----:B------:R-:W-:-:S04]  /*0ca0*/  IMAD.WIDE.U32 R10, R11, 0x8, R8 ;  /* 0x000000080b0a7825 */ /* 0x000fc800078e0008 */
[----:B----4-:R-:W-:Y:S01]  /*0cb0*/  IMAD.WIDE.U32 R8, R15, 0x4, R4 ;  /* 0x000000040f087825 */ /* 0x010fe200078e0004 */
[----:B------:R-:W-:Y:S01]  /*0cc0*/  SEL R15, R12, RZ, !P1 ;  /* 0x000000ff0c0f7207 */ /* 0x000fe20004800000 */
[----:B------:R1:W-:Y:S03]  /*0cd0*/  STG.E.64 desc[UR8][R10.64], R6 ;  /* 0x000000060a007986 */ /* 0x0003e6000c101b08 */
[----:B------:R-:W-:Y:S01]  /*0ce0*/  ISETP.NE.AND P1, PT, R15, -0x1, PT ;  /* 0xffffffff0f00780c */ /* 0x000fe20003f25270 */
[----:B------:R-:W-:Y:S06]  /*0cf0*/  MEMBAR.ALL.GPU ;  /* 0x0000000000007992 */ /* 0x000fec000000a000 */
[----:B------:R-:W-:-:S00]  /*0d00*/  ERRBAR ;  /* 0x00000000000079ab */ /* 0x000fc00000000000 */
[----:B------:R-:W-:Y:S06]  /*0d10*/  CGAERRBAR ;  /* 0x00000000000075ab */ /* 0x000fec0000000000 */
[----:B------:R1:W-:Y:S01]  /*0d20*/  REDG.E.ADD.S32.STRONG.GPU desc[UR8][R8.64], R23 ;  /* 0x000000170800798e */ /* 0x0003e2000c10e388 */
[----:B------:R-:W-:Y:S05]  /*0d30*/  @!P1 BRA `(.L_x_2020) ;  /* 0x00000000001c9947 */ /* 0x000fea0003800000 */
[----:B------:R-:W-:-:S04]  /*0d40*/  IMAD R13, R28, R13, R14 ;  /* 0x0000000d1c0d7224 */ /* 0x000fc800078e020e */
[----:B------:R-:W-:-:S07]  /*0d50*/  IMAD.WIDE.U32 R4, R13, 0x4, R4 ;  /* 0x000000040d047825 */ /* 0x000fce00078e0004 */
.L_x_2021:
[----:B-1----:R-:W2:Y:S04]  /*0d60*/  LDG.E.STRONG.GPU R8, desc[UR8][R4.64] ;  /* 0x0000000804087981 */ /* 0x002ea8000c1ef900 */
[----:B--2---:R-:W-:Y:S01]  /*0d70*/  CCTL.IVALL ;  /* 0x00000000ff00798f */ /* 0x004fe20002000000 */
[----:B------:R-:W-:Y:S05]  /*0d80*/  YIELD ;  /* 0x0000000000007946 */ /* 0x000fea0003800000 */
[----:B------:R-:W-:-:S13]  /*0d90*/  ISETP.NE.AND P1, PT, R8, R15, PT ;  /* 0x0000000f0800720c */ /* 0x000fda0003f25270 */
[----:B------:R-:W-:Y:S05]  /*0da0*/  @P1 BRA `(.L_x_2021) ;  /* 0xfffffffc00ec1947 */ /* 0x000fea000383ffff */
.L_x_2020:
        /* <DEDUP_REMOVED lines=10> */
[----:B------:R-:W-:-:S07]  /*0e50*/  IADD3 R14, -R5, R12, RZ ;  /* 0x0000000c050e7210 */ /* 0x000fce0007ffe1ff */
.L_x_2023:
[----:B------:R-:W-:-:S13]  /*0e60*/  ISETP.EQ.OR P4, PT, R13, UR7, P2 ;  /* 0x000000070d007c0c */ /* 0x000fda0009782670 */
[----:B-1----:R-:W1:Y:S01]  /*0e70*/  @!P4 LDC R8, c[0x0][0x10] ;  /* 0x00000400ff08cb82 */ /* 0x002e620000000800 */
[----:B------:R-:W2:Y:S01]  /*0e80*/  @!P4 S2R R10, SR_CTAID.Y ;  /* 0x00000000000ac919 */ /* 0x000ea20000002600 */
[----:B------:R-:W-:-:S06]  /*0e90*/  @!P4 LOP3.LUT R9, R18, 0x1, RZ, 0xc0, !PT ;  /* 0x000000011209c812 */ /* 0x000fcc00078ec0ff */
[----:B------:R-:W3:Y:S01]  /*0ea0*/  @!P4 LDC.64 R4, c[0x0][0x248] ;  /* 0x00009200ff04cb82 */ /* 0x000ee20000000a00 */
[----:B-1----:R-:W-:-:S04]  /*0eb0*/  @!P4 IMAD R9, R8, R9, RZ ;  /* 0x000000090809c224 */ /* 0x002fc800078e02ff */
[----:B------:R-:W-:-:S05]  /*0ec0*/  @!P4 IMAD R9, R9, R12, RZ ;  /* 0x0000000c0909c224 */ /* 0x000fca00078e02ff */
[----:B------:R-:W-:-:S05]  /*0ed0*/  @!P4 SHF.L.U32 R9, R9, 0x1, RZ ;  /* 0x000000010909c819 */ /* 0x000fca00000006ff */
[----:B---3--:R-:W-:-:S04]  /*0ee0*/  @!P4 IMAD.WIDE R4, R9, 0x4, R4 ;  /* 0x000000040904c825 */ /* 0x008fc800078e0204 */
[----:B--2---:R-:W-:-:S04]  /*0ef0*/  @!P4 IMAD R9, R8, R13, R10 ;  /* 0x0000000d0809c224 */ /* 0x004fc800078e020a */
[----:B------:R-:W-:-:S06]  /*0f00*/  @!P4 IMAD.WIDE.U32 R4, R9, 0x8, R4 ;  /* 0x000000080904c825 */ /* 0x000fcc00078e0004 */
[----:B------:R-:W0:Y:S01]  /*0f10*/  @!P4 LDG.E.64 R4, desc[UR8][R4.64] ;  /* 0x000000080404c981 */ /* 0x000e22000c1e1b00 */
[C---:B------:R-:W-:Y:S02]  /*0f20*/  IADD3 R8, R13.reuse, 0x1, RZ ;  /* 0x000000010d087810 */ /* 0x040fe40007ffe0ff */
[----:B------:R-:W-:Y:S02]  /*0f30*/  IADD3 R15, R13, 0x2, RZ ;  /* 0x000000020d0f7810 */ /* 0x000fe40007ffe0ff */
[----:B------:R-:W-:Y:S02]  /*0f40*/  ISETP.EQ.OR P1, PT, R8, UR7, P2 ;  /* 0x0000000708007c0c */ /* 0x000fe40009722670 */
[----:B------:R-:W-:-:S11]  /*0f50*/  ISETP.EQ.OR P3, PT, R15, UR7, P2 ;  /* 0x000000070f007c0c */ /* 0x000fd60009762670 */
[----:B------:R-:W1:Y:S01]  /*0f60*/  @!P1 S2R R29, SR_CTAID.Y ;  /* 0x00000000001d9919 */ /* 0x000e620000002600 */
[----:B------:R-:W1:Y:S01]  /*0f70*/  @!P1 LDC R23, c[0x0][0x10] ;  /* 0x00000400ff179b82 */ /* 0x000e620000000800 */
[----:B------:R-:W-:Y:S01]  /*0f80*/  @!P1 LOP3.LUT R28, R18, 0x1, RZ, 0xc0, !PT ;  /* 0x00000001121c9812 */ /* 0x000fe200078ec0ff */
[----:B------:R-:W2:Y:S06]  /*0f90*/  @!P3 S2R R10, SR_CTAID.Y ;  /* 0x00000000000ab919 */ /* 0x000eac0000002600 */
[----:B------:R-:W2:Y:S01]  /*0fa0*/  @!P3 LDC R11, c[0x0][0x10] ;  /* 0x00000400ff0bbb82 */ /* 0x000ea20000000800 */
[----:B-1----:R-:W-:-:S07]  /*0fb0*/  @!P1 IMAD R29, R8, R23, R29 ;  /* 0x00000017081d9224 */ /* 0x002fce00078e021d */
[----:B------:R-:W1:Y:S01]  /*0fc0*/  @!P1 LDC.64 R8, c[0x0][0x248] ;  /* 0x00009200ff089b82 */ /* 0x000e620000000a00 */
[----:B------:R-:W-:Y:S02]  /*0fd0*/  @!P1 IMAD R23, R23, R28, RZ ;  /* 0x0000001c17179224 */ /* 0x000fe400078e02ff */
[----:B--2---:R-:W-:Y:S01]  /*0fe0*/  @!P3 IMAD R10, R15, R11, R10 ;  /* 0x0000000b0f0ab224 */ /* 0x004fe200078e020a */
[----:B------:R-:W-:Y:S01]  /*0ff0*/  IADD3 R15, R13, 0x3, RZ ;  /* 0x000000030d0f7810 */ /* 0x000fe20007ffe0ff */
[----:B------:R-:W-:-:S05]  /*1000*/  @!P1 IMAD R23, R23, R12, RZ ;  /* 0x0000000c17179224 */ /* 0x000fca00078e02ff */
[----:B------:R-:W-:-:S05]  /*1010*/  @!P1 SHF.L.U32 R23, R23, 0x1, RZ ;  /* 0x0000000117179819 */ /* 0x000fca00000006ff */
[----:B-1----:R-:W-:-:S04]  /*1020*/  @!P1 IMAD.WIDE R8, R23, 0x4, R8 ;  /* 0x0000000417089825 */ /* 0x002fc800078e0208 */
[----:B------:R-:W-:-:S04]  /*1030*/  @!P1 IMAD.WIDE.U32 R28, R29, 0x8, R8 ;  /* 0x000000081d1c9825 */ /* 0x000fc800078e0008 */
[----:B0-----:R-:W-:Y:S01]  /*1040*/  @!P4 FADD.FTZ R6, R6, R4 ;  /* 0x000000040606c221 */ /* 0x001fe20000010000 */
[----:B------:R-:W-:Y:S01]  /*1050*/  @!P4 FADD.FTZ R7, R7, R5 ;  /* 0x000000050707c221 */ /* 0x000fe20000010000 */
[----:B------:R-:W-:Y:S02]  /*1060*/  ISETP.EQ.OR P4, PT, R15, UR7, P2 ;  /* 0x000000070f007c0c */ /* 0x000fe40009782670 */
[----:B------:R-:W-:-:S05]  /*1070*/  @!P3 LOP3.LUT R4, R18, 0x1, RZ, 0xc0, !PT ;  /* 0x000000011204b812 */ /* 0x000fca00078ec0ff */
[----:B------:R-:W-:Y:S02]  /*1080*/  @!P3 IMAD R11, R11, R4, RZ ;  /* 0x000000040b0bb224 */ /* 0x000fe400078e02ff */
[----:B------:R-:W0:Y:S02]  /*1090*/  @!P3 LDC.64 R4, c[0x0][0x248] ;  /* 0x00009200ff04bb82 */ /* 0x000e240000000a00 */
[----:B------:R-:W-:Y:S02]  /*10a0*/  @!P3 IMAD R8, R11, R12, RZ ;  /* 0x0000000c0b08b224 */ /* 0x000fe400078e02ff */
[----:B------:R-:W1:Y:S03]  /*10b0*/  @!P4 S2R R11, SR_CTAID.Y ;  /* 0x00000000000bc919 */ /* 0x000e660000002600 */
[----:B------:R-:W-:Y:S01]  /*10c0*/  @!P3 SHF.L.U32 R9, R8, 0x1, RZ ;  /* 0x000000010809b819 */ /* 0x000fe200000006ff */
[----:B------:R-:W1:Y:S04]  /*10d0*/  @!P4 LDC R23, c[0x0][0x10] ;  /* 0x00000400ff17cb82 */ /* 0x000e680000000800 */
[----:B0-----:R-:W-:-:S04]  /*10e0*/  @!P3 IMAD.WIDE R4, R9, 0x4, R4 ;  /* 0x000000040904b825 */ /* 0x001fc800078e0204 */
[----:B------:R-:W-:Y:S01]  /*10f0*/  @!P3 IMAD.WIDE.U32 R8, R10, 0x8, R4 ;  /* 0x000000080a08b825 */ /* 0x000fe200078e0004 */
[----:B------:R-:W-:-:S03]  /*1100*/  @!P4 LOP3.LUT R4, R18, 0x1, RZ, 0xc0, !PT ;  /* 0x000000011204c812 */ /* 0x000fc600078ec0ff */
[----:B-1----:R-:W-:Y:S02]  /*1110*/  @!P4 IMAD R15, R15, R23, R11 ;  /* 0x000000170f0fc224 */ /* 0x002fe400078e020b */
[----:B------:R-:W2:Y:S01]  /*1120*/  @!P3 LDG.E.64 R8, desc[UR8][R8.64] ;  /* 0x000000080808b981 */ /* 0x000ea2000c1e1b00 */
[----:B------:R-:W0:Y:S01]  /*1130*/  @!P4 LDC.64 R10, c[0x0][0x248] ;  /* 0x00009200ff0acb82 */ /* 0x000e220000000a00 */
[----:B------:R-:W-:Y:S02]  /*1140*/  @!P4 IMAD R23, R23, R4, RZ ;  /* 0x000000041717c224 */ /* 0x000fe400078e02ff */
[----:B------:R-:W3:Y:S02]  /*1150*/  @!P1 LDG.E.64 R4, desc[UR8][R28.64] ;  /* 0x000000081c049981 */ /* 0x000ee4000c1e1b00 */
[----:B------:R-:W-:-:S05]  /*1160*/  @!P4 IMAD R23, R23, R12, RZ ;  /* 0x0000000c1717c224 */ /* 0x000fca00078e02ff */
[----:B------:R-:W-:-:S05]  /*1170*/  @!P4 SHF.L.U32 R23, R23, 0x1, RZ ;  /* 0x000000011717c819 */ /* 0x000fca00000006ff */
[----:B0-----:R-:W-:-:S04]  /*1180*/  @!P4 IMAD.WIDE R10, R23, 0x4, R10 ;  /* 0x00000004170ac825 */ /* 0x001fc800078e020a */
[----:B------:R-:W-:-:S06]  /*1190*/  @!P4 IMAD.WIDE.U32 R10, R15, 0x8, R10 ;  /* 0x000000080f0ac825 */ /* 0x000fcc00078e000a */
[----:B------:R-:W4:Y:S01]  /*11a0*/  @!P4 LDG.E.64 R10, desc[UR8][R10.64] ;  /* 0x000000080a0ac981 */ /* 0x000f22000c1e1b00 */
[----:B------:R-:W-:Y:S02]  /*11b0*/  IADD3 R14, R14, -0x4, RZ ;  /* 0xfffffffc0e0e7810 */ /* 0x000fe40007ffe0ff */
[----:B------:R-:W-:Y:S01]  /*11c0*/  IADD3 R13, R13, 0x4, RZ ;  /* 0x000000040d0d7810 */ /* 0x000fe20007ffe0ff */
[----:B---3--:R-:W-:Y:S01]  /*11d0*/  @!P1 FADD.FTZ R6, R6, R4 ;  /* 0x0000000406069221 */ /* 0x008fe20000010000 */
[----:B------:R-:W-:Y:S01]  /*11e0*/  @!P1 FADD.FTZ R7, R7, R5 ;  /* 0x0000000507079221 */ /* 0x000fe20000010000 */
[----:B------:R-:W-:Y:S02]  /*11f0*/  ISETP.NE.AND P1, PT, R14, RZ, PT ;  /* 0x000000ff0e00720c */ /* 0x000fe40003f25270 */
[----:B--2---:R-:W-:Y:S01]  /*1200*/  @!P3 FADD.FTZ R6, R6, R8 ;  /* 0x000000080606b221 */ /* 0x004fe20000010000 */
[----:B------:R-:W-:-:S03]  /*1210*/  @!P3 FADD.FTZ R7, R7, R9 ;  /* 0x000000090707b221 */ /* 0x000fc60000010000 */
[----:B----4-:R-:W-:Y:S01]  /*1220*/  @!P4 FADD.FTZ R6, R6, R10 ;  /* 0x0000000a0606c221 */ /* 0x010fe20000010000 */
[----:B------:R-:W-:-:S06]  /*1230*/  @!P4 FADD.FTZ R7, R7, R11 ;  /* 0x0000000b0707c221 */ /* 0x000fcc0000010000 */
[----:B------:R-:W-:Y:S05]  /*1240*/  @P1 BRA `(.L_x_2023) ;  /* 0xfffffffc00041947 */ /* 0x000fea000383ffff */
.L_x_2022:
[----:B-1----:R-:W-:-:S13]  /*1250*/  LOP3.LUT P1, R8, R12, 0x3, RZ, 0xc0, !PT ;  /* 0x000000030c087812 */ /* 0x002fda000782c0ff */
[----:B------:R-:W-:Y:S05]  /*1260*/  @!P1 BRA `(.L_x_2019) ;  /* 0x0000000000c89947 */ /* 0x000fea0003800000 */
[----:B------:R-:W-:Y:S01]  /*1270*/  ISETP.EQ.OR P1, PT, R13, UR7, P2 ;  /* 0x000000070d007c0c */ /* 0x000fe20009722670 */
[----:B------:R-:W-:Y:S01]  /*1280*/  BSSY B0, `(.L_x_2024) ;  /* 0x0000010000007945 */ /* 0x000fe20003800000 */
[----:B------:R-:W-:-:S11]  /*1290*/  ISETP.NE.AND P3, PT, R8, 0x1, PT ;  /* 0x000000010800780c */ /* 0x000fd60003f65270 */
[----:B------:R-:W-:Y:S05]  /*12a0*/  @P1 BRA `(.L_x_2025) ;  /* 0x0000000000341947 */ /* 0x000fea0003800000 */
[----:B------:R-:W1:Y:S01]  /*12b0*/  S2R R10, SR_CTAID.Y ;  /* 0x00000000000a7919 */ /* 0x000e620000002600 */
[----:B------:R-:W2:Y:S01]  /*12c0*/  LDC.64 R4, c[0x0][0x248] ;  /* 0x00009200ff047b82 */ /* 0x000ea20000000a00 */
[----:B------:R-:W-:Y:S01]  /*12d0*/  LOP3.LUT R9, R18, 0x1, RZ, 0xc0, !PT ;  /* 0x0000000112097812 */ /* 0x000fe200078ec0ff */
[----:B------:R-:W-:-:S04]  /*12e0*/  ULDC UR5, c[0x0][0x10] ;  /* 0x0000040000057ab9 */ /* 0x000fc80000000800 */
[----:B------:R-:W-:-:S04]  /*12f0*/  IMAD R9, R9, UR5, RZ ;  /* 0x0000000509097c24 */ /* 0x000fc8000f8e02ff */
[----:B------:R-:W-:-:S05]  /*1300*/  IMAD R9, R9, R12, RZ ;  /* 0x0000000c09097224 */ /* 0x000fca00078e02ff */
[----:B------:R-:W-:-:S05]  /*1310*/  SHF.L.U32 R9, R9, 0x1, RZ ;  /* 0x0000000109097819 */ /* 0x000fca00000006ff */
[----:B--2---:R-:W-:-:S04]  /*1320*/  IMAD.WIDE R4, R9, 0x4, R4 ;  /* 0x0000000409047825 */ /* 0x004fc800078e0204 */
[----:B-1----:R-:W-:-:S04]  /*1330*/  IMAD R9, R13, UR5, R10 ;  /* 0x000000050d097c24 */ /* 0x002fc8000f8e020a */
[----:B------:R-:W-:-:S06]  /*1340*/  IMAD.WIDE.U32 R4, R9, 0x8, R4 ;  /* 0x0000000809047825 */ /* 0x000fcc00078e0004 */
[----:B------:R-:W0:Y:S02]  /*1350*/  LDG.E.64 R4, desc[UR8][R4.64] ;  /* 0x0000000804047981 */ /* 0x000e24000c1e1b00 */
[----:B0-----:R-:W-:Y:S01]  /*1360*/  FADD.FTZ R6, R6, R4 ;  /* 0x0000000406067221 */ /* 0x001fe20000010000 */
[----:B------:R-:W-:-:S07]  /*1370*/  FADD.FTZ R7, R7, R5 ;  /* 0x0000000507077221 */ /* 0x000fce0000010000 */
.L_x_2025:
[----:B------:R-:W-:Y:S05]  /*1380*/  BSYNC B0 ;  /* 0x0000000000007941 */ /* 0x000fea0003800000 */
.L_x_2024:
[----:B------:R-:W-:Y:S05]  /*1390*/  @!P3 BRA `(.L_x_2019) ;  /* 0x00000000007cb947 */ /* 0x000fea0003800000 */
[C---:B------:R-:W-:Y:S02]  /*13a0*/  IADD3 R4, R13.reuse, 0x1, RZ ;  /* 0x000000010d047810 */ /* 0x040fe40007ffe0ff */
[----:B------:R-:W-:Y:S02]  /*13b0*/  IADD3 R13, R13, 0x2, RZ ;  /* 0x000000020d0d7810 */ /* 0x000fe40007ffe0ff */
[----:B------:R-:W-:Y:S02]  /*13c0*/  ISETP.EQ.OR P3, PT, R4, UR7, P2 ;  /* 0x0000000704007c0c */ /* 0x000fe40009762670 */
[----:B------:R-:W-:-:S04]  /*13d0*/  ISETP.EQ.OR P1, PT, R13, UR7, P2 ;  /* 0x000000070d007c0c */ /* 0x000fc80009722670 */
[----:B------:R-:W-:-:S07]  /*13e0*/  ISETP.EQ.OR P1, PT, R8, 0x2, P1 ;  /* 0x000000020800780c */ /* 0x000fce0000f22670 */
[----:B------:R-:W1:Y:S01]  /*13f0*/  @!P3 S2R R15, SR_CTAID.Y ;  /* 0x00000000000fb919 */ /* 0x000e620000002600 */
[----:B------:R-:W1:Y:S01]  /*1400*/  @!P3 LDC R11, c[0x0][0x10] ;  /* 0x00000400ff0bbb82 */ /* 0x000e620000000800 */
[----:B------:R-:W-:-:S04]  /*1410*/  @!P3 LOP3.LUT R10, R18, 0x1, RZ, 0xc0, !PT ;  /* 0x00000001120ab812 */ /* 0x000fc800078ec0ff */
[----:B------:R-:W2:Y:S03]  /*1420*/  @!P1 S2R R14, SR_CTAID.Y ;  /* 0x00000000000e9919 */ /* 0x000ea60000002600 */
[----:B------:R-:W2:Y:S08]  /*1430*/  @!P1 LDC R23, c[0x0][0x10] ;  /* 0x00000400ff179b82 */ /* 0x000eb00000000800 */
[----:B------:R-:W3:Y:S01]  /*1440*/  @!P3 LDC.64 R8, c[0x0][0x248] ;  /* 0x00009200ff08bb82 */ /* 0x000ee20000000a00 */
[----:B-1----:R-:W-:-:S07]  /*1450*/  @!P3 IMAD R15, R4, R11, R15 ;  /* 0x0000000b040fb224 */ /* 0x002fce00078e020f */
[----:B------:R-:W1:Y:S01]  /*1460*/  @!P1 LDC.64 R4, c[0x0][0x248] ;  /* 0x00009200ff049b82 */ /* 0x000e620000000a00 */
[----:B------:R-:W-:Y:S01]  /*1470*/  @!P3 IMAD R11, R11, R10, RZ ;  /* 0x0000000a0b0bb224 */ /* 0x000fe200078e02ff */
[----:B------:R-:W-:Y:S01]  /*1480*/  @!P1 LOP3.LUT R10, R18, 0x1, RZ, 0xc0, !PT ;  /* 0x00000001120a9812 */ /* 0x000fe200078ec0ff */
[----:B--2---:R-:W-:Y:S02]  /*1490*/  @!P1 IMAD R13, R13, R23, R14 ;  /* 0x000000170d0d9224 */ /* 0x004fe400078e020e */
[----:B------:R-:W-:Y:S02]  /*14a0*/  @!P3 IMAD R11, R11, R12, RZ ;  /* 0x0000000c0b0bb224 */ /* 0x000fe400078e02ff */
[----:B------:R-:W-:-:S03]  /*14b0*/  @!P1 IMAD R29, R23, R10, RZ ;  /* 0x0000000a171d9224 */ /* 0x000fc600078e02ff */
[----:B------:R-:W-:Y:S01]  /*14c0*/  @!P3 SHF.L.U32 R11, R11, 0x1, RZ ;  /* 0x000000010b0bb819 */ /* 0x000fe200000006ff */
[----:B------:R-:W-:-:S04]  /*14d0*/  @!P1 IMAD R29, R29, R12, RZ ;  /* 0x0000000c1d1d9224 */ /* 0x000fc800078e02ff */
[----:B---3--:R-:W-:Y:S01]  /*14e0*/  @!P3 IMAD.WIDE R10, R11, 0x4, R8 ;  /* 0x000000040b0ab825 */ /* 0x008fe200078e0208 */
[----:B------:R-:W-:-:S05]  /*14f0*/  @!P1 SHF.L.U32 R29, R29, 0x1, RZ ;  /* 0x000000011d1d9819 */ /* 0x000fca00000006ff */
[----:B-1----:R-:W-:-:S04]  /*1500*/  @!P1 IMAD.WIDE R8, R29, 0x4, R4 ;  /* 0x000000041d089825 */ /* 0x002fc800078e0204 */
        /* <DEDUP_REMOVED lines=8> */
.L_x_2019:
[----:B------:R-:W-:Y:S01]  /*1590*/  ULDC.64 UR12, c[0x0][0x218] ;  /* 0x00008600000c7ab9 */ /* 0x000fe20000000a00 */
[----:B------:R-:W-:Y:S01]  /*15a0*/  LOP3.LUT P1, RZ, R2, UR7, RZ, 0xfc, !PT ;  /* 0x0000000702ff7c12 */ /* 0x000fe2000f82fcff */
[----:B------:R-:W2:Y:S01]  /*15b0*/  S2UR UR6, SR_CgaCtaId ;  /* 0x00000000000679c3 */ /* 0x000ea20000008800 */
[----:B------:R-:W-:Y:S01]  /*15c0*/  ISETP.EQ.U32.AND P3, PT, RZ, UR12, PT ;  /* 0x0000000cff007c0c */ /* 0x000fe2000bf62070 */
[----:B------:R-:W-:Y:S01]  /*15d0*/  UMOV UR5, 0x400 ;  /* 0x0000040000057882 */ /* 0x000fe20000000000 */
[----:B------:R-:W-:Y:S02]  /*15e0*/  IADD3 R3, R22, R3, RZ ;  /* 0x0000000316037210 */ /* 0x000fe40007ffe0ff */
[----:B------:R-:W-:-:S03]  /*15f0*/  ISETP.EQ.OR.EX P1, PT, RZ, UR13, P1, P3 ;  /* 0x0000000dff007c0c */ /* 0x000fc60008f22730 */
[----:B-1----:R-:W1:Y:S08]  /*1600*/  LDC.64 R10, c[0x0][0x228] ;  /* 0x00008a00ff0a7b82 */ /* 0x002e700000000a00 */
[----:B------:R-:W3:Y:S08]  /*1610*/  LDC.64 R4, c[0x0][0x230] ;  /* 0x00008c00ff047b82 */ /* 0x000ef00000000a00 */
[----:B------:R-:W4:Y:S01]  /*1620*/  @!P1 LDC.64 R12, c[0x0][0x218] ;  /* 0x00008600ff0c9b82 */ /* 0x000f220000000a00 */
[----:B--2---:R-:W-:-:S03]  /*1630*/  ULEA UR5, UR6, UR5, 0x18 ;  /* 0x0000000506057291 */ /* 0x004fc6000f8ec03f */
[----:B------:R-:W-:Y:S02]  /*1640*/  ULDC UR6, c[0x0][0x2a4] ;  /* 0x0000a90000067ab9 */ /* 0x000fe40000000800 */
[----:B------:R-:W-:Y:S01]  /*1650*/  @!P1 FMUL.FTZ R9, R7, UR6 ;  /* 0x0000000607099c20 */ /* 0x000fe20008410000 */
[----:B------:R-:W-:Y:S01]  /*1660*/  @!P1 FMUL.FTZ R8, R6, UR6 ;  /* 0x0000000606089c20 */ /* 0x000fe20008410000 */
[C---:B-1----:R-:W-:Y:S02]  /*1670*/  IMAD.WIDE R10, R3.reuse, 0x4, R10 ;  /* 0x00000004030a7825 */ /* 0x042fe400078e020a */
[----:B------:R0:W-:Y:S02]  /*1680*/  @!P2 STS.64 [UR5+0x88], R6 ;  /* 0x00008806ff00a988 */ /* 0x0001e40008000a05 */
[----:B---3--:R-:W-:-:S04]  /*1690*/  IMAD.WIDE R4, R3, 0x4, R4 ;  /* 0x0000000403047825 */ /* 0x008fc800078e0204 */
[----:B----4-:R-:W-:-:S05]  /*16a0*/  @!P1 IMAD.WIDE R12, R21, 0x8, R12 ;  /* 0x00000008150c9825 */ /* 0x010fca00078e020c */
[----:B------:R1:W-:Y:S01]  /*16b0*/  @!P1 STG.E.64 desc[UR8][R12.64], R8 ;  /* 0x000000080c009986 */ /* 0x0003e2000c101b08 */
[----:B------:R-:W-:Y:S06]  /*16c0*/  BAR.SYNC.DEFER_BLOCKING 0x0 ;  /* 0x0000000000007b1d */ /* 0x000fec0000010000 */
[----:B------:R-:W2:Y:S04]  /*16d0*/  LDG.E.64 R10, desc[UR8][R10.64] ;  /* 0x000000080a0a7981 */ /* 0x000ea8000c1e1b00 */
[----:B------:R-:W2:Y:S01]  /*16e0*/  LDG.E.64 R4, desc[UR8][R4.64] ;  /* 0x0000000804047981 */ /* 0x000ea2000c1e1b00 */
[----:B------:R-:W-:-:S02]  /*16f0*/  MOV R3, 0x3f800000 ;  /* 0x3f80000000037802 */ /* 0x000fc40000000f00 */
[C---:B0-----:R-:W-:Y:S01]  /*1700*/  PRMT R7, R16.reuse, 0x7632, R7 ;  /* 0x0000763210077816 */ /* 0x041fe20000000007 */
[----:B------:R-:W0:Y:S01]  /*1710*/  LDS.64 R14, [UR5+0x88] ;  /* 0x00008805ff0e7984 */ /* 0x000e220008000a00 */
[----:B-1----:R-:W-:Y:S02]  /*1720*/  PRMT R9, R17, 0x7632, R9 ;  /* 0x0000763211097816 */ /* 0x002fe40000000009 */
[----:B------:R-:W-:Y:S02]  /*1730*/  SHF.L.U32 R13, R16, 0x10, RZ ;  /* 0x00000010100d7819 */ /* 0x000fe400000006ff */
[----:B------:R-:W-:Y:S02]  /*1740*/  SHF.L.U32 R7, R7, 0x10, RZ ;  /* 0x0000001007077819 */ /* 0x000fe400000006ff */
[----:B------:R-:W-:Y:S02]  /*1750*/  SHF.L.U32 R17, R17, 0x10, RZ ;  /* 0x0000001011117819 */ /* 0x000fe400000006ff */
[----:B------:R-:W-:Y:S01]  /*1760*/  SHF.L.U32 R9, R9, 0x10, RZ ;  /* 0x0000001009097819 */ /* 0x000fe200000006ff */
[----:B0-----:R-:W-:-:S04]  /*1770*/  FMUL.FTZ R14, R14, UR6 ;  /* 0x000000060e0e7c20 */ /* 0x001fc80008410000 */
[C---:B------:R-:W-:Y:S01]  /*1780*/  FMUL.FTZ R28, R14.reuse, R14 ;  /* 0x0000000e0e1c7220 */ /* 0x040fe20000410000 */
[--C-:B------:R-:W-:Y:S01]  /*1790*/  FADD.FTZ R6, R13, -R14.reuse ;  /* 0x8000000e0d067221 */ /* 0x100fe20000010000 */
[C---:B------:R-:W-:Y:S01]  /*17a0*/  FADD.FTZ R8, -R14.reuse, R7 ;  /* 0x000000070e087221 */ /* 0x040fe20000010100 */
[----:B------:R-:W-:Y:S01]  /*17b0*/  FADD.FTZ R12, R17, -R14 ;  /* 0x8000000e110c7221 */ /* 0x000fe20000010000 */
[----:B------:R-:W-:Y:S01]  /*17c0*/  FFMA.FTZ R15, R15, UR6, -R28 ;  /* 0x000000060f0f7c23 */ /* 0x000fe2000801081c */
[----:B------:R-:W-:-:S04]  /*17d0*/  FADD.FTZ R14, -R14, R9 ;  /* 0x000000090e0e7221 */ /* 0x000fc80000010100 */
[----:B------:R-:W-:-:S13]  /*17e0*/  FSETP.GTU.FTZ.AND P1, PT, R15, RZ, PT ;  /* 0x000000ff0f00720b */ /* 0x000fda0003f3c000 */
[----:B------:R-:W0:Y:S02]  /*17f0*/  @P1 LDC R28, c[0x0][0x238] ;  /* 0x00008e00ff1c1b82 */ /* 0x000e240000000800 */
[----:B0-----:R-:W-:-:S04]  /*1800*/  @P1 FADD.FTZ R15, R15, R28 ;  /* 0x0000001c0f0f1221 */ /* 0x001fc80000010000 */
[----:B------:R-:W0:Y:S01]  /*1810*/  @P1 MUFU.RSQ R3, R15 ;  /* 0x0000000f00031308 */ /* 0x000e220000001400 */
[----:B------:R-:W-:Y:S01]  /*1820*/  ISETP.NE.AND P1, PT, RZ, UR10, PT ;  /* 0x0000000aff007c0c */ /* 0x000fe2000bf25270 */
[-C--:B0-----:R-:W-:Y:S01]  /*1830*/  FMUL.FTZ R9, R6, R3.reuse ;  /* 0x0000000306097220 */ /* 0x081fe20000410000 */
[-C--:B------:R-:W-:Y:S01]  /*1840*/  FMUL.FTZ R7, R12, R3.reuse ;  /* 0x000000030c077220 */ /* 0x080fe20000410000 */
[-C--:B------:R-:W-:Y:S01]  /*1850*/  FMUL.FTZ R12, R8, R3.reuse ;  /* 0x00000003080c7220 */ /* 0x080fe20000410000 */
[----:B------:R-:W-:Y:S01]  /*1860*/  FMUL.FTZ R14, R14, R3 ;  /* 0x000000030e0e7220 */ /* 0x000fe20000410000 */
[----:B------:R-:W-:Y:S01]  /*1870*/  IADD3 R8, R20, 0x20, RZ ;  /* 0x0000002014087810 */ /* 0x000fe20007ffe0ff */
[C-C-:B--2---:R-:W-:Y:S01]  /*1880*/  FFMA.FTZ R9, R10.reuse, R9, R4.reuse ;  /* 0x000000090a097223 */ /* 0x144fe20000010004 */
[----:B------:R-:W-:Y:S01]  /*1890*/  FFMA.FTZ R10, R10, R7, R4 ;  /* 0x000000070a0a7223 */ /* 0x000fe20000010004 */
[C-C-:B------:R-:W-:Y:S01]  /*18a0*/  FFMA.FTZ R3, R11.reuse, R14, R5.reuse ;  /* 0x0000000e0b037223 */ /* 0x140fe20000010005 */
[----:B------:R-:W-:-:S04]  /*18b0*/  FFMA.FTZ R12, R11, R12, R5 ;  /* 0x0000000c0b0c7223 */ /* 0x000fc80000010005 */
[----:B------:R-:W-:Y:S05]  /*18c0*/  @!P1 BRA `(.L_x_2026) ;  /* 0x0000000000289947 */ /* 0x000fea0003800000 */
        /* <DEDUP_REMOVED lines=9> */
[----:B-1----:R-:W-:-:S07]  /*1960*/  FMUL.FTZ R9, R9, R6 ;  /* 0x0000000609097220 */ /* 0x002fce0000410000 */
.L_x_2026:
[----:B------:R-:W-:Y:S04]  /*1970*/  BSSY B0, `(.L_x_2027) ;  /* 0x000000f000007945 */ /* 0x000fe80003800000 */
[----:B------:R-:W-:Y:S05]  /*1980*/  @!P0 BRA `(.L_x_2028) ;  /* 0x0000000000348947 */ /* 0x000fea0003800000 */
[----:B------:R-:W-:Y:S01]  /*1990*/  SHF.R.S32.HI R7, RZ, 0x1f, R20 ;  /* 0x0000001fff077819 */ /* 0x000fe20000011414 */
[----:B------:R-:W-:Y:S01]  /*19a0*/  ULDC.64 UR12, c[0x0][0x270] ;  /* 0x00009c00000c7ab9 */ /* 0x000fe20000000a00 */
[----:B------:R-:W-:Y:S02]  /*19b0*/  MOV R4, R24 ;  /* 0x0000001800047202 */ /* 0x000fe40000000f00 */
[----:B------:R-:W-:Y:S01]  /*19c0*/  MOV R5, R27 ;  /* 0x0000001b00057202 */ /* 0x000fe20000000f00 */
[----:B------:R-:W-:Y:S01]  /*19d0*/  IMAD R7, R7, UR12, RZ ;  /* 0x0000000c07077c24 */ /* 0x000fe2000f8e02ff */
[----:B------:R-:W-:Y:S01]  /*19e0*/  F2FP.BF16.F32.PACK_AB R9, R12, R9 ;  /* 0x000000090c09723e */ /* 0x000fe200000010ff */
[----:B------:R-:W-:-:S04]  /*19f0*/  IMAD.WIDE.U32 R4, R20, UR12, R4 ;  /* 0x0000000c14047c25 */ /* 0x000fc8000f8e0004 */
[----:B------:R-:W-:Y:S01]  /*1a00*/  IMAD R7, R20, UR13, R7 ;  /* 0x0000000d14077c24 */ /* 0x000fe2000f8e0207 */
[----:B------:R-:W-:Y:S02]  /*1a10*/  ULDC.64 UR12, c[0x0][0x210] ;  /* 0x00008400000c7ab9 */ /* 0x000fe40000000a00 */
[----:B------:R-:W-:Y:S02]  /*1a20*/  LEA R6, P2, R4, UR12, 0x1 ;  /* 0x0000000c04067c11 */ /* 0x000fe4000f8408ff */
[----:B------:R-:W-:-:S04]  /*1a30*/  IADD3 R7, R5, R7, RZ ;  /* 0x0000000705077210 */ /* 0x000fc80007ffe0ff */
[----:B------:R-:W-:-:S05]  /*1a40*/  LEA.HI.X R7, R4, UR13, R7, 0x1, P2 ;  /* 0x0000000d04077c11 */ /* 0x000fca00090f0c07 */
[----:B------:R0:W-:Y:S02]  /*1a50*/  STG.E desc[UR8][R6.64], R9 ;  /* 0x0000000906007986 */ /* 0x0001e4000c101908 */
.L_x_2028:
[----:B------:R-:W-:Y:S05]  /*1a60*/  BSYNC B0 ;  /* 0x0000000000007941 */ /* 0x000fea0003800000 */
.L_x_2027:
[----:B------:R-:W-:Y:S05]  /*1a70*/  @!P1 BRA `(.L_x_2029) ;  /* 0x0000000000289947 */ /* 0x000fea0003800000 */
        /* <DEDUP_REMOVED lines=10> */
.L_x_2029:
[----:B------:R-:W-:Y:S01]  /*1b20*/  ULDC.64 UR12, c[0x0][0x278] ;  /* 0x00009e00000c7ab9 */ /* 0x000fe20000000a00 */
[----:B0-----:R-:W-:Y:S01]  /*1b30*/  SHF.R.S32.HI R7, RZ, 0x1f, R8 ;  /* 0x0000001fff077819 */ /* 0x001fe20000011408 */
[----:B------:R-:W-:Y:S01]  /*1b40*/  BSSY B0, `(.L_x_2030) ;  /* 0x0000011000007945 */ /* 0x000fe20003800000 */
[----:B------:R-:W-:-:S04]  /*1b50*/  ISETP.GE.U32.AND P1, PT, R8, UR12, PT ;  /* 0x0000000c08007c0c */ /* 0x000fc8000bf26070 */
[----:B------:R-:W-:-:S04]  /*1b60*/  ISETP.GE.AND.EX P1, PT, R7, UR13, PT, P1 ;  /* 0x0000000d07007c0c */ /* 0x000fc8000bf26310 */
[----:B------:R-:W-:-:S13]  /*1b70*/  ISETP.GT.U32.OR P1, PT, R2, 0x1bf, P1 ;  /* 0x000001bf0200780c */ /* 0x000fda0000f24470 */
[----:B------:R-:W-:Y:S05]  /*1b80*/  @P1 BRA `(.L_x_2031) ;  /* 0x0000000000301947 */ /* 0x000fea0003800000 */
[----:B------:R-:W-:Y:S01]  /*1b90*/  ULDC.64 UR12, c[0x0][0x270] ;  /* 0x00009c00000c7ab9 */ /* 0x000fe20000000a00 */
[----:B------:R-:W-:Y:S01]  /*1ba0*/  MOV R4, R24 ;  /* 0x0000001800047202 */ /* 0x000fe20000000f00 */
[----:B------:R-:W-:Y:S01]  /*1bb0*/  IMAD R7, R7, UR12, RZ ;  /* 0x0000000c07077c24 */ /* 0x000fe2000f8e02ff */
[----:B------:R-:W-:Y:S02]  /*1bc0*/  MOV R5, R27 ;  /* 0x0000001b00057202 */ /* 0x000fe40000000f00 */
[----:B------:R-:W-:Y:S01]  /*1bd0*/  F2FP.BF16.F32.PACK_AB R3, R3, R10 ;  /* 0x0000000a0303723e */ /* 0x000fe200000010ff */
[C---:B------:R-:W-:Y:S02]  /*1be0*/  IMAD R7, R8.reuse, UR13, R7 ;  /* 0x0000000d08077c24 */ /* 0x040fe4000f8e0207 */
[----:B------:R-:W-:Y:S01]  /*1bf0*/  IMAD.WIDE.U32 R4, R8, UR12, R4 ;  /* 0x0000000c08047c25 */ /* 0x000fe2000f8e0004 */
[----:B------:R-:W-:Y:S02]  /*1c00*/  ULDC.64 UR12, c[0x0][0x210] ;  /* 0x00008400000c7ab9 */ /* 0x000fe40000000a00 */
[----:B------:R-:W-:-:S02]  /*1c10*/  LEA R6, P1, R4, UR12, 0x1 ;  /* 0x0000000c04067c11 */ /* 0x000fc4000f8208ff */
[----:B------:R-:W-:-:S04]  /*1c20*/  IADD3 R7, R5, R7, RZ ;  /* 0x0000000705077210 */ /* 0x000fc80007ffe0ff */
[----:B------:R-:W-:-:S05]  /*1c30*/  LEA.HI.X R7, R4, UR13, R7, 0x1, P1 ;  /* 0x0000000d04077c11 */ /* 0x000fca00088f0c07 */
[----:B------:R0:W-:Y:S02]  /*1c40*/  STG.E desc[UR8][R6.64], R3 ;  /* 0x0000000306007986 */ /* 0x0001e4000c101908 */
.L_x_2031:
[----:B------:R-:W-:Y:S05]  /*1c50*/  BSYNC B0 ;  /* 0x0000000000007941 */ /* 0x000fea0003800000 */
.L_x_2030:
[----:B------:R-:W1:Y:S01]  /*1c60*/  LDC R4, c[0x0][0x10] ;  /* 0x00000400ff047b82 */ /* 0x000e620000000800 */
[----:B------:R-:W-:Y:S02]  /*1c70*/  IADD3 R18, R18, 0x1, RZ ;  /* 0x0000000112127810 */ /* 0x000fe40007ffe0ff */
[----:B-1----:R-:W-:-:S04]  /*1c80*/  IADD3 R21, R4, R21, RZ ;  /* 0x0000001504157210 */ /* 0x002fc80007ffe0ff */
[----:B------:R-:W-:-:S13]  /*1c90*/  ISETP.GE.AND P1, PT, R21, UR4, PT ;  /* 0x0000000415007c0c */ /* 0x000fda000bf26270 */
[----:B------:R-:W-:Y:S05]  /*1ca0*/  @!P1 BRA `(.L_x_2032) ;  /* 0xffffffe400549947 */ /* 0x000fea000383ffff */
[----:B------:R-:W-:Y:S05]  /*1cb0*/  EXIT ;  /* 0x000000000000794d */ /* 0x000fea0003800000 */
.L_x_2033:
        /* <DEDUP_REMOVED lines=12> */
.L_x_3287:


//--------------------- .text._Z35group_norm_nhwc_fwd_one_pass_kernelI11Bf16IOFp32WLi128ELi28ELi448EEv26Group_norm_nhwc_fwd_params --------------------------
	.section	.text._Z35group_norm_nhwc_fwd_one_pass_kernelI11Bf16IOFp32WLi128ELi28ELi448EEv26Group_norm_nhwc_fwd_params,"ax",@progbits
	.align	128
        .global         _Z35group_norm_nhwc_fwd_one_pass_kernelI11Bf16IOFp32WLi128ELi28ELi448EEv26Group_norm_nhwc_fwd_params
        .type           _Z35group_norm_nhwc_fwd_one_pass_kernelI11Bf16IOFp32WLi128ELi28ELi448EEv26Group_norm_nhwc_fwd_params,@function
        .size           _Z35group_norm_nhwc_fwd_one_pass_kernelI11Bf16IOFp32WLi128ELi28ELi448EEv26Group_norm_nhwc_fwd_params,(.L_x_3288 - _Z35group_norm_nhwc_fwd_one_pass_kernelI11Bf16IOFp32WLi128ELi28ELi448EEv26Group_norm_nhwc_fwd_params)
        .other          _Z35group_norm_nhwc_fwd_one_pass_kernelI11Bf16IOFp32WLi128ELi28ELi448EEv26Group_norm_nhwc_fwd_params,@"STO_CUDA_ENTRY STV_DEFAULT"
_Z35group_norm_nhwc_fwd_one_pass_kernelI11Bf16IOFp32WLi128ELi28ELi448EEv26Group_norm_nhwc_fwd_params:
.text._Z35group_norm_nhwc_fwd_one_pass_kernelI11Bf16IOFp32WLi128ELi28ELi448EEv26Group_norm_nhwc_fwd_params:
        /* <DEDUP_REMOVED lines=11> */
[----:B------:R-:W-:Y:S01]  /*00b0*/  HFMA2.MMA R16, -RZ, RZ, 0, 0 ;  /* 0x00000000ff107435 */ /* 0x000fe200000001ff */
[----:B------:R-:W-:-:S04]  /*00c0*/  ULDC.U8 UR10, c[0x0][0x28c] ;  /* 0x0000a300000a7ab9 */ /* 0x000fc80000000000 */
[----:B------:R-:W1:Y:S08]  /*00d0*/  LDC R19, c[0x0][0x294] ;  /* 0x0000a500ff137b82 */ /* 0x000e700000000800 */
[----:B------:R-:W2:Y:S01]  /*00e0*/  S2UR UR6, SR_CgaCtaId ;  /* 0x00000000000679c3 */ /* 0x000ea20000008800 */
[--C-:B0-----:R-:W-:Y:S02]  /*00f0*/  SHF.R.U32.HI R2, RZ, 0x1, R4.reuse ;  /* 0x00000001ff027819 */ /* 0x101fe40000011604 */
[----:B------:R-:W-:-:S03]  /*0100*/  SHF.R.S32.HI R5, RZ, 0x1f, R4 ;  /* 0x0000001fff057819 */ /* 0x000fc60000011404 */
[----:B------:R-:W-:Y:S01]  /*0110*/  IMAD.WIDE.U32 R2, R2, -0x6db6db6d, RZ ;  /* 0x9249249302027825 */ /* 0x000fe200078e00ff */
[----:B------:R-:W-:Y:S01]  /*0120*/  LEA.HI R5, R5, R4, RZ, 0x5 ;  /* 0x0000000405057211 */ /* 0x000fe200078f28ff */
[----:B--2---:R-:W-:-:S03]  /*0130*/  ULEA UR5, UR6, UR5, 0x18 ;  /* 0x0000000506057291 */ /* 0x004fc6000f8ec03f */
[----:B------:R-:W-:Y:S02]  /*0140*/  SHF.R.U32.HI R2, RZ, 0x2, R3 ;  /* 0x00000002ff027819 */ /* 0x000fe40000011603 */
[----:B------:R-:W-:-:S03]  /*0150*/  SHF.R.S32.HI R5, RZ, 0x5, R5 ;  /* 0x00000005ff057819 */ /* 0x000fc60000011405 */
[----:B-1----:R-:W-:Y:S01]  /*0160*/  IMAD R19, R19, UR7, R2 ;  /* 0x0000000713137c24 */ /* 0x002fe2000f8e0202 */
[----:B------:R-:W-:-:S04]  /*0170*/  LEA R17, R5, UR5, 0x3 ;  /* 0x0000000505117c11 */ /* 0x000fc8000f8e18ff */
[C---:B------:R-:W-:Y:S02]  /*0180*/  ISETP.GE.U32.AND P0, PT, R19.reuse, UR8, PT ;  /* 0x0000000813007c0c */ /* 0x040fe4000bf06070 */
[----:B------:R-:W-:Y:S02]  /*0190*/  SHF.R.S32.HI R3, RZ, 0x1f, R19 ;  /* 0x0000001fff037819 */ /* 0x000fe40000011413 */
[----:B------:R-:W-:Y:S02]  /*01a0*/  IADD3 R18, R19, 0x20, RZ ;  /* 0x0000002013127810 */ /* 0x000fe40007ffe0ff */
[----:B------:R-:W-:Y:S01]  /*01b0*/  ISETP.GE.AND.EX P0, PT, R3, UR9, PT, P0 ;  /* 0x0000000903007c0c */ /* 0x000fe2000bf06300 */
[----:B------:R-:W-:-:S03]  /*01c0*/  ULDC.64 UR8, c[0x0][0x208] ;  /* 0x0000820000087ab9 */ /* 0x000fc60000000a00 */
[----:B------:R-:W-:-:S13]  /*01d0*/  ISETP.LT.U32.AND P0, PT, R4, 0x1c0, !P0 ;  /* 0x000001c00400780c */ /* 0x000fda0004701070 */
.L_x_2055:
[----:B0-----:R-:W0:Y:S01]  /*01e0*/  LDC R7, c[0x0][0x288] ;  /* 0x0000a200ff077b82 */ /* 0x001e220000000800 */
[----:B------:R-:W-:Y:S01]  /*01f0*/  ULDC.64 UR14, c[0x0][0x278] ;  /* 0x00009e00000e7ab9 */ /* 0x000fe20000000a00 */
[----:B------:R-:W-:Y:S01]  /*0200*/  ULDC.64 UR12, c[0x0][0x280] ;  /* 0x0000a000000c7ab9 */ /* 0x000fe20000000a00 */
[----:B------:R-:W-:-:S04]  /*0210*/  IADD3 R14, R19, 0x40, RZ ;  /* 0x00000040130e7810 */ /* 0x000fc80007ffe0ff */
[----:B------:R-:W-:Y:S02]  /*0220*/  SHF.R.S32.HI R15, RZ, 0x1f, R14 ;  /* 0x0000001fff0f7819 */ /* 0x000fe4000001140e */
[----:B0-----:R-:W-:-:S04]  /*0230*/  IABS R11, R7 ;  /* 0x00000007000b7213 */ /* 0x001fc80000000000 */
[----:B------:R-:W0:Y:S08]  /*0240*/  I2F.RP R0, R11 ;  /* 0x0000000b00007306 */ /* 0x000e300000209400 */
[----:B0-----:R-:W0:Y:S02]  /*0250*/  MUFU.RCP R0, R0 ;  /* 0x0000000000007308 */ /* 0x001e240000001000 */
[----:B0-2---:R-:W-:-:S06]  /*0260*/  IADD3 R8, R0, 0xffffffe, RZ ;  /* 0x0ffffffe00087810 */ /* 0x005fcc0007ffe0ff */
[----:B------:R0:W1:Y:S02]  /*0270*/  F2I.FTZ.U32.TRUNC.NTZ R9, R8 ;  /* 0x0000000800097305 */ /* 0x000064000021f000 */
[----:B0-----:R-:W-:Y:S02]  /*0280*/  MOV R8, RZ ;  /* 0x000000ff00087202 */ /* 0x001fe40000000f00 */
[----:B-1----:R-:W-:-:S05]  /*0290*/  IADD3 R2, RZ, -R9, RZ ;  /* 0x80000009ff027210 */ /* 0x002fca0007ffe0ff */
[----:B------:R-:W-:Y:S01]  /*02a0*/  IMAD R5, R2, R11, RZ ;  /* 0x0000000b02057224 */ /* 0x000fe200078e02ff */
[----:B------:R-:W-:-:S03]  /*02b0*/  IABS R2, R20 ;  /* 0x0000001400027213 */ /* 0x000fc60000000000 */
[----:B------:R-:W-:Y:S01]  /*02c0*/  IMAD.HI.U32 R9, R9, R5, R8 ;  /* 0x0000000509097227 */ /* 0x000fe200078e0008 */
[----:B------:R-:W-:-:S05]  /*02d0*/  SHF.R.U32.HI R8, RZ, 0x1, R4 ;  /* 0x00000001ff087819 */ /* 0x000fca0000011604 */
[----:B------:R-:W-:-:S04]  /*02e0*/  IMAD.HI.U32 R5, R9, R2, RZ ;  /* 0x0000000209057227 */ /* 0x000fc800078e00ff */
[----:B------:R-:W-:Y:S01]  /*02f0*/  IMAD.WIDE.U32 R8, R8, -0x6db6db6d, RZ ;  /* 0x9249249308087825 */ /* 0x000fe200078e00ff */
[----:B------:R-:W-:-:S04]  /*0300*/  IADD3 R0, -R5, RZ, RZ ;  /* 0x000000ff05007210 */ /* 0x000fc80007ffe1ff */
[----:B------:R-:W-:Y:S01]  /*0310*/  SHF.R.U32.HI R9, RZ, 0x2, R9 ;  /* 0x00000002ff097819 */ /* 0x000fe20000011609 */
[----:B------:R-:W-:Y:S01]  /*0320*/  IMAD R0, R11, R0, R2 ;  /* 0x000000000b007224 */ /* 0x000fe200078e0202 */
[----:B------:R-:W-:-:S03]  /*0330*/  SHF.R.S32.HI R2, RZ, 0x1f, R18 ;  /* 0x0000001fff027819 */ /* 0x000fc60000011412 */
[----:B------:R-:W-:Y:S01]  /*0340*/  IMAD R9, R9, -0xe, R4 ;  /* 0xfffffff209097824 */ /* 0x000fe200078e0204 */
[----:B------:R-:W-:-:S04]  /*0350*/  ISETP.GT.U32.AND P2, PT, R11, R0, PT ;  /* 0x000000000b00720c */ /* 0x000fc80003f44070 */
[----:B------:R-:W-:-:S04]  /*0360*/  SHF.L.U32 R22, R9, 0x1, RZ ;  /* 0x0000000109167819 */ /* 0x000fc800000006ff */
[----:B------:R-:W-:-:S05]  /*0370*/  SHF.R.S32.HI R8, RZ, 0x1f, R22 ;  /* 0x0000001fff087819 */ /* 0x000fca0000011416 */
[-C--:B------:R-:W-:Y:S02]  /*0380*/  @!P2 IADD3 R0, R0, -R11.reuse, RZ ;  /* 0x8000000b0000a210 */ /* 0x080fe40007ffe0ff */
[----:B------:R-:W-:Y:S02]  /*0390*/  @!P2 IADD3 R5, R5, 0x1, RZ ;  /* 0x000000010505a810 */ /* 0x000fe40007ffe0ff */
[----:B------:R-:W-:Y:S02]  /*03a0*/  ISETP.GE.U32.AND P1, PT, R0, R11, PT ;  /* 0x0000000b0000720c */ /* 0x000fe40003f26070 */
[----:B------:R-:W-:Y:S01]  /*03b0*/  LOP3.LUT R0, R20, R7, RZ, 0x3c, !PT ;  /* 0x0000000714007212 */ /* 0x000fe200078e3cff */
[----:B------:R-:W0:Y:S01]  /*03c0*/  @P0 LDC.64 R10, c[0x0][0x270] ;  /* 0x00009c00ff0a0b82 */ /* 0x000e220000000a00 */
[----:B------:R-:W-:Y:S02]  /*03d0*/  ISETP.NE.AND P2, PT, R7, RZ, PT ;  /* 0x000000ff0700720c */ /* 0x000fe40003f45270 */
[----:B------:R-:W-:-:S07]  /*03e0*/  ISETP.GE.AND P3, PT, R0, RZ, PT ;  /* 0x000000ff0000720c */ /* 0x000fce0003f66270 */
[----:B------:R-:W-:Y:S02]  /*03f0*/  @P1 IADD3 R5, R5, 0x1, RZ ;  /* 0x0000000105051810 */ /* 0x000fe40007ffe0ff */
[----:B------:R-:W-:-:S04]  /*0400*/  ISETP.GE.U32.AND P1, PT, R18, UR14, PT ;  /* 0x0000000e12007c0c */ /* 0x000fc8000bf26070 */
[----:B------:R-:W-:Y:S02]  /*0410*/  @!P3 IADD3 R5, -R5, RZ, RZ ;  /* 0x000000ff0505b210 */ /* 0x000fe40007ffe1ff */
[----:B------:R-:W-:Y:S02]  /*0420*/  @!P2 LOP3.LUT R5, RZ, R7, RZ, 0x33, !PT ;  /* 0x00000007ff05a212 */ /* 0x000fe400078e33ff */
[----:B------:R-:W-:Y:S02]  /*0430*/  ISETP.GE.AND.EX P1, PT, R2, UR15, PT, P1 ;  /* 0x0000000f02007c0c */ /* 0x000fe4000bf26310 */
[----:B------:R-:W-:Y:S02]  /*0440*/  IADD3 R21, -R5, RZ, RZ ;  /* 0x000000ff05157210 */ /* 0x000fe40007ffe1ff */
[----:B------:R-:W-:Y:S02]  /*0450*/  ISETP.GT.U32.OR P1, PT, R4, 0x1bf, P1 ;  /* 0x000001bf0400780c */ /* 0x000fe40000f24470 */
[----:B------:R-:W-:Y:S01]  /*0460*/  SHF.R.S32.HI R0, RZ, 0x1f, R5 ;  /* 0x0000001fff007819 */ /* 0x000fe20000011405 */
[----:B------:R-:W-:-:S02]  /*0470*/  IMAD R21, R7, R21, R20 ;  /* 0x0000001507157224 */ /* 0x000fc400078e0214 */
[----:B------:R-:W1:Y:S02]  /*0480*/  @P0 LDC.64 R6, c[0x0][0x220] ;  /* 0x00008800ff060b82 */ /* 0x000e640000000a00 */
[----:B------:R-:W-:Y:S02]  /*0490*/  IMAD R21, R21, 0x1c, RZ ;  /* 0x0000001c15157824 */ /* 0x000fe400078e02ff */
[----:B------:R-:W-:-:S03]  /*04a0*/  IMAD R0, R0, UR12, RZ ;  /* 0x0000000c00007c24 */ /* 0x000fc6000f8e02ff */
[----:B------:R-:W-:Y:S01]  /*04b0*/  IADD3 R22, P2, R22, R21, RZ ;  /* 0x0000001516167210 */ /* 0x000fe20007f5e0ff */
[----:B------:R-:W-:Y:S02]  /*04c0*/  IMAD R25, R5, UR13, R0 ;  /* 0x0000000d05197c24 */ /* 0x000fe4000f8e0200 */
[----:B0-----:R-:W-:Y:S01]  /*04d0*/  @P0 IMAD R0, R3, R10, RZ ;  /* 0x0000000a03000224 */ /* 0x001fe200078e02ff */
[----:B------:R-:W-:Y:S02]  /*04e0*/  LEA.HI.X.SX32 R23, R21, R8, 0x1, P2 ;  /* 0x0000000815177211 */ /* 0x000fe400010f0eff */
[----:B------:R-:W0:Y:S01]  /*04f0*/  @!P1 LDC.64 R8, c[0x0][0x270] ;  /* 0x00009c00ff089b82 */ /* 0x000e220000000a00 */
[----:B------:R-:W-:Y:S01]  /*0500*/  ISETP.GE.U32.AND P2, PT, R14, UR14, PT ;  /* 0x0000000e0e007c0c */ /* 0x000fe2000bf46070 */
[----:B------:R-:W-:Y:S02]  /*0510*/  @P0 IMAD R13, R19, R11, R0 ;  /* 0x0000000b130d0224 */ /* 0x000fe400078e0200 */
[----:B------:R-:W-:Y:S01]  /*0520*/  IMAD.WIDE.U32 R22, R5, UR12, R22 ;  /* 0x0000000c05167c25 */ /* 0x000fe2000f8e0016 */
[----:B------:R-:W-:-:S02]  /*0530*/  ISETP.GE.AND.EX P2, PT, R15, UR15, PT, P2 ;  /* 0x0000000f0f007c0c */ /* 0x000fc4000bf46320 */
[----:B------:R-:W-:Y:S02]  /*0540*/  IADD3 R5, R19, 0x60, RZ ;  /* 0x0000006013057810 */ /* 0x000fe40007ffe0ff */
[----:B------:R-:W-:Y:S02]  /*0550*/  IADD3 R25, R23, R25, RZ ;  /* 0x0000001917197210 */ /* 0x000fe40007ffe0ff */
[----:B------:R-:W-:Y:S02]  /*0560*/  @P0 MOV R24, R22 ;  /* 0x0000001600180202 */ /* 0x000fe40000000f00 */
[----:B------:R-:W-:-:S03]  /*0570*/  ISETP.GT.U32.OR P2, PT, R4, 0x1bf, P2 ;  /* 0x000001bf0400780c */ /* 0x000fc60001744470 */
[----:B------:R-:W-:Y:S02]  /*0580*/  @P0 IMAD.WIDE.U32 R26, R19, R10, R24 ;  /* 0x0000000a131a0225 */ /* 0x000fe400078e0018 */
[----:B------:R-:W2:Y:S03]  /*0590*/  @!P1 LDC.64 R10, c[0x0][0x220] ;  /* 0x00008800ff0a9b82 */ /* 0x000ea60000000a00 */
[----:B------:R-:W-:Y:S02]  /*05a0*/  @P0 IADD3 R0, R27, R13, RZ ;  /* 0x0000000d1b000210 */ /* 0x000fe40007ffe0ff */
[C---:B-1----:R-:W-:Y:S02]  /*05b0*/  @P0 LEA R12, P3, R26.reuse, R6, 0x1 ;  /* 0x000000061a0c0211 */ /* 0x042fe400078608ff */
[----:B------:R-:W-:Y:S02]  /*05c0*/  @!P1 MOV R27, R25 ;  /* 0x00000019001b9202 */ /* 0x000fe40000000f00 */
[----:B------:R-:W-:Y:S01]  /*05d0*/  @P0 LEA.HI.X R13, R26, R7, R0, 0x1, P3 ;  /* 0x000000071a0d0211 */ /* 0x000fe200018f0c00 */
[----:B0-----:R-:W-:Y:S01]  /*05e0*/  @!P1 IMAD R0, R2, R8, RZ ;  /* 0x0000000802009224 */ /* 0x001fe200078e02ff */
[----:B------:R-:W-:-:S02]  /*05f0*/  @!P1 MOV R26, R22 ;  /* 0x00000016001a9202 */ /* 0x000fc40000000f00 */
[----:B------:R-:W-:Y:S01]  /*0600*/  ISETP.GE.U32.AND P3, PT, R5, UR14, PT ;  /* 0x0000000e05007c0c */ /* 0x000fe2000bf66070 */
[C---:B------:R-:W-:Y:S01]  /*0610*/  @!P1 IMAD R0, R18.reuse, R9, R0 ;  /* 0x0000000912009224 */ /* 0x040fe200078e0200 */
[----:B------:R-:W-:Y:S01]  /*0620*/  SHF.R.S32.HI R6, RZ, 0x1f, R5 ;  /* 0x0000001fff067819 */ /* 0x000fe20000011405 */
[----:B------:R-:W-:Y:S01]  /*0630*/  @!P1 IMAD.WIDE.U32 R26, R18, R8, R26 ;  /* 0x00000008121a9225 */ /* 0x000fe200078e001a */
[----:B------:R-:W-:Y:S01]  /*0640*/  MOV R7, RZ ;  /* 0x000000ff00077202 */ /* 0x000fe20000000f00 */
[----:B------:R-:W0:Y:S01]  /*0650*/  @!P2 LDC.64 R8, c[0x0][0x270] ;  /* 0x00009c00ff08ab82 */ /* 0x000e220000000a00 */
[----:B------:R-:W-:-:S04]  /*0660*/  ISETP.GE.AND.EX P3, PT, R6, UR15, PT, P3 ;  /* 0x0000000f06007c0c */ /* 0x000fc8000bf66330 */
[----:B------:R-:W-:Y:S01]  /*0670*/  ISETP.GT.U32.OR P3, PT, R4, 0x1bf, P3 ;  /* 0x000001bf0400780c */ /* 0x000fe20001f64470 */
[----:B------:R2:W3:Y:S01]  /*0680*/  @P0 LDG.E R7, desc[UR8][R12.64] ;  /* 0x000000080c070981 */ /* 0x0004e2000c1e1900 */
[----:B------:R-:W-:Y:S02]  /*0690*/  @!P1 IADD3 R0, R27, R0, RZ ;  /* 0x000000001b009210 */ /* 0x000fe40007ffe0ff */
[----:B--2---:R-:W-:-:S04]  /*06a0*/  @!P1 LEA R12, P4, R26, R10, 0x1 ;  /* 0x0000000a1a0c9211 */ /* 0x004fc800078808ff */
[----:B------:R-:W-:Y:S02]  /*06b0*/  @!P1 LEA.HI.X R13, R26, R11, R0, 0x1, P4 ;  /* 0x0000000b1a0d9211 */ /* 0x000fe400020f0c00 */
[----:B------:R-:W-:-:S03]  /*06c0*/  MOV R0, RZ ;  /* 0x000000ff00007202 */ /* 0x000fc60000000f00 */
[----:B------:R-:W1:Y:S01]  /*06d0*/  @!P3 LDC.64 R10, c[0x0][0x270] ;  /* 0x00009c00ff0abb82 */ /* 0x000e620000000a00 */
[----:B------:R-:W-:Y:S01]  /*06e0*/  @!P2 MOV R26, R22 ;  /* 0x00000016001aa202 */ /* 0x000fe20000000f00 */
[----:B0-----:R-:W-:Y:S01]  /*06f0*/  @!P2 IMAD R15, R15, R8, RZ ;  /* 0x000000080f0fa224 */ /* 0x001fe200078e02ff */
[----:B------:R-:W-:Y:S01]  /*0700*/  @!P2 MOV R27, R25 ;  /* 0x00000019001ba202 */ /* 0x000fe20000000f00 */
[----:B------:R0:W2:Y:S02]  /*0710*/  @!P1 LDG.E R0, desc[UR8][R12.64] ;  /* 0x000000080c009981 */ /* 0x0000a4000c1e1900 */
[C---:B------:R-:W-:Y:S01]  /*0720*/  @!P2 IMAD R15, R14.reuse, R9, R15 ;  /* 0x000000090e0fa224 */ /* 0x040fe200078e020f */
[----:B------:R-:W-:Y:S01]  /*0730*/  @!P3 MOV R28, R22 ;  /* 0x00000016001cb202 */ /* 0x000fe20000000f00 */
[----:B------:R-:W-:Y:S01]  /*0740*/  @!P2 IMAD.WIDE.U32 R26, R14, R8, R26 ;  /* 0x000000080e1aa225 */ /* 0x000fe200078e001a */
[----:B------:R-:W-:Y:S01]  /*0750*/  @!P3 MOV R29, R25 ;  /* 0x00000019001db202 */ /* 0x000fe20000000f00 */
[----:B------:R-:W4:Y:S03]  /*0760*/  @!P3 LDC.64 R8, c[0x0][0x220] ;  /* 0x00008800ff08bb82 */ /* 0x000f260000000a00 */
[----:B------:R-:W-:-:S05]  /*0770*/  @!P2 IADD3 R15, R27, R15, RZ ;  /* 0x0000000f1b0fa210 */ /* 0x000fca0007ffe0ff */
[----:B0-----:R-:W0:Y:S01]  /*0780*/  @!P2 LDC.64 R12, c[0x0][0x220] ;  /* 0x00008800ff0cab82 */ /* 0x001e220000000a00 */
[-C--:B-1----:R-:W-:Y:S02]  /*0790*/  @!P3 IMAD R6, R6, R10.reuse, RZ ;  /* 0x0000000a0606b224 */ /* 0x082fe400078e02ff */
[----:B------:R-:W-:-:S04]  /*07a0*/  @!P3 IMAD.WIDE.U32 R28, R5, R10, R28 ;  /* 0x0000000a051cb225 */ /* 0x000fc800078e001c */
[----:B------:R-:W-:Y:S01]  /*07b0*/  @!P3 IMAD R11, R5, R11, R6 ;  /* 0x0000000b050bb224 */ /* 0x000fe200078e0206 */
[----:B------:R-:W-:-:S04]  /*07c0*/  MOV R6, RZ ;  /* 0x000000ff00067202 */ /* 0x000fc80000000f00 */
[----:B------:R-:W-:Y:S02]  /*07d0*/  @!P3 IADD3 R11, R29, R11, RZ ;  /* 0x0000000b1d0bb210 */ /* 0x000fe40007ffe0ff */
[----:B0-----:R-:W-:-:S04]  /*07e0*/  @!P2 LEA R12, P1, R26, R12, 0x1 ;  /* 0x0000000c1a0ca211 */ /* 0x001fc800078208ff */
[----:B------:R-:W-:Y:S02]  /*07f0*/  @!P2 LEA.HI.X R13, R26, R13, R15, 0x1, P1 ;  /* 0x0000000d1a0da211 */ /* 0x000fe400008f0c0f */
[C---:B----4-:R-:W-:Y:S02]  /*0800*/  @!P3 LEA R8, P1, R28.reuse, R8, 0x1 ;  /* 0x000000081c08b211 */ /* 0x050fe400078208ff */
[----:B------:R-:W-:Y:S01]  /*0810*/  MOV R5, RZ ;  /* 0x000000ff00057202 */ /* 0x000fe20000000f00 */
[----:B------:R-:W4:Y:S01]  /*0820*/  @!P2 LDG.E R6, desc[UR8][R12.64] ;  /* 0x000000080c06a981 */ /* 0x000f22000c1e1900 */
[----:B------:R-:W-:-:S05]  /*0830*/  @!P3 LEA.HI.X R9, R28, R9, R11, 0x1, P1 ;  /* 0x000000091c09b211 */ /* 0x000fca00008f0c0b */
[----:B------:R0:W5:Y:S01]  /*0840*/  @!P3 LDG.E R5, desc[UR8][R8.64] ;  /* 0x000000080805b981 */ /* 0x000162000c1e1900 */
[----:B------:R-:W-:Y:S01]  /*0850*/  ISETP.NE.AND P2, PT, R4, RZ, PT ;  /* 0x000000ff0400720c */ /* 0x000fe20003f45270 */
[----:B------:R-:W-:Y:S01]  /*0860*/  BSSY B0, `(.L_x_2034) ;  /* 0x0000063000007945 */ /* 0x000fe20003800000 */
[----:B------:R-:W1:Y:S02]  /*0870*/  S2R R26, SR_LANEID ;  /* 0x00000000001a7919 */ /* 0x000e640000000000 */
[C---:B-1----:R-:W-:Y:S02]  /*0880*/  ISETP.GT.AND P1, PT, R26.reuse, 0x1e, PT ;  /* 0x0000001e1a00780c */ /* 0x042fe40003f24270 */
[----:B------:R-:W-:Y:S02]  /*0890*/  ISETP.NE.AND P3, PT, R26, RZ, PT ;  /* 0x000000ff1a00720c */ /* 0x000fe40003f65270 */
[----:B---3--:R-:W-:-:S04]  /*08a0*/  PRMT R10, R7, 0x7632, R10 ;  /* 0x00007632070a7816 */ /* 0x008fc8000000000a */
[----:B------:R-:W-:Y:S02]  /*08b0*/  SHF.L.U32 R11, R10, 0x10, RZ ;  /* 0x000000100a0b7819 */ /* 0x000fe400000006ff */
[----:B------:R-:W-:-:S03]  /*08c0*/  SHF.L.U32 R10, R7, 0x10, RZ ;  /* 0x00000010070a7819 */ /* 0x000fc600000006ff */
[----:B------:R-:W-:Y:S02]  /*08d0*/  FMUL.FTZ R15, R11, R11 ;  /* 0x0000000b0b0f7220 */ /* 0x000fe40000410000 */
[C---:B------:R-:W-:Y:S02]  /*08e0*/  FADD.FTZ R11, R10.reuse, R11 ;  /* 0x0000000b0a0b7221 */ /* 0x040fe40000010000 */
[----:B------:R-:W-:Y:S02]  /*08f0*/  FFMA.FTZ R15, R10, R10, R15 ;  /* 0x0000000a0a0f7223 */ /* 0x000fe4000001000f */
[----:B0-----:R-:W-:Y:S02]  /*0900*/  FADD.FTZ R8, RZ, R11 ;  /* 0x0000000bff087221 */ /* 0x001fe40000010000 */
[----:B------:R-:W-:Y:S01]  /*0910*/  FADD.FTZ R10, RZ, R15 ;  /* 0x0000000fff0a7221 */ /* 0x000fe20000010000 */
[----:B--2---:R-:W-:-:S04]  /*0920*/  PRMT R14, R0, 0x7632, R14 ;  /* 0x00007632000e7816 */ /* 0x004fc8000000000e */
[----:B------:R-:W-:Y:S02]  /*0930*/  SHF.L.U32 R27, R14, 0x10, RZ ;  /* 0x000000100e1b7819 */ /* 0x000fe400000006ff */
[----:B------:R-:W-:-:S03]  /*0940*/  SHF.L.U32 R14, R0, 0x10, RZ ;  /* 0x00000010000e7819 */ /* 0x000fc600000006ff */
[----:B------:R-:W-:Y:S02]  /*0950*/  FMUL.FTZ R13, R27, R27 ;  /* 0x0000001b1b0d7220 */ /* 0x000fe40000410000 */
[C---:B------:R-:W-:Y:S02]  /*0960*/  FADD.FTZ R27, R14.reuse, R27 ;  /* 0x0000001b0e1b7221 */ /* 0x040fe40000010000 */
[----:B------:R-:W-:Y:S02]  /*0970*/  FFMA.FTZ R13, R14, R14, R13 ;  /* 0x0000000e0e0d7223 */ /* 0x000fe4000001000d */
[----:B------:R-:W-:Y:S02]  /*0980*/  FADD.FTZ R8, R8, R27 ;  /* 0x0000001b08087221 */ /* 0x000fe40000010000 */
[----:B------:R-:W-:Y:S01]  /*0990*/  FADD.FTZ R10, R10, R13 ;  /* 0x0000000d0a0a7221 */ /* 0x000fe20000010000 */
[C---:B----4-:R-:W-:Y:S02]  /*09a0*/  PRMT R9, R6.reuse, 0x7632, R9 ;  /* 0x0000763206097816 */ /* 0x050fe40000000009 */
[----:B------:R-:W-:-:S02]  /*09b0*/  SHF.L.U32 R11, R6, 0x10, RZ ;  /* 0x00000010060b7819 */ /* 0x000fc400000006ff */
[----:B------:R-:W-:Y:S02]  /*09c0*/  SHF.L.U32 R12, R9, 0x10, RZ ;  /* 0x00000010090c7819 */ /* 0x000fe400000006ff */
[----:B-----5:R-:W-:-:S03]  /*09d0*/  PRMT R9, R5, 0x7632, R9 ;  /* 0x0000763205097816 */ /* 0x020fc60000000009 */
[----:B------:R-:W-:Y:S01]  /*09e0*/  FMUL.FTZ R14, R12, R12 ;  /* 0x0000000c0c0e7220 */ /* 0x000fe20000410000 */
[----:B------:R-:W-:Y:S01]  /*09f0*/  SHF.L.U32 R9, R9, 0x10, RZ ;  /* 0x0000001009097819 */ /* 0x000fe200000006ff */
[----:B------:R-:W-:Y:S01]  /*0a00*/  FADD.FTZ R13, R11, R12 ;  /* 0x0000000c0b0d7221 */ /* 0x000fe20000010000 */
[----:B------:R-:W-:Y:S01]  /*0a10*/  SHF.L.U32 R12, R5, 0x10, RZ ;  /* 0x00000010050c7819 */ /* 0x000fe200000006ff */
[----:B------:R-:W-:Y:S02]  /*0a20*/  FFMA.FTZ R11, R11, R11, R14 ;  /* 0x0000000b0b0b7223 */ /* 0x000fe4000001000e */
[----:B------:R-:W-:Y:S01]  /*0a30*/  FMUL.FTZ R15, R9, R9 ;  /* 0x00000009090f7220 */ /* 0x000fe20000410000 */
[----:B------:R-:W-:Y:S01]  /*0a40*/  FADD.FTZ R8, R8, R13 ;  /* 0x0000000d08087221 */ /* 0x000fe20000010000 */
[----:B------:R-:W-:Y:S01]  /*0a50*/  FADD.FTZ R10, R10, R11 ;  /* 0x0000000b0a0a7221 */ /* 0x000fe20000010000 */
[C---:B------:R-:W-:Y:S01]  /*0a60*/  FADD.FTZ R9, R12.reuse, R9 ;  /* 0x000000090c097221 */ /* 0x040fe20000010000 */
[----:B------:R-:W-:-:S03]  /*0a70*/  FFMA.FTZ R15, R12, R12, R15 ;  /* 0x0000000c0c0f7223 */ /* 0x000fc6000001000f */
[----:B------:R-:W-:Y:S01]  /*0a80*/  FADD.FTZ R14, R8, R9 ;  /* 0x00000009080e7221 */ /* 0x000fe20000010000 */
[----:B------:R-:W-:-:S04]  /*0a90*/  FADD.FTZ R15, R10, R15 ;  /* 0x0000000f0a0f7221 */ /* 0x000fc80000010000 */
        /* <DEDUP_REMOVED lines=23> */
[----:B-1----:R-:W-:-:S05]  /*0c10*/  @!P1 FADD.FTZ R15, R15, R8 ;  /* 0x000000080f0f9221 */ /* 0x002fca0000010000 */
[----:B------:R0:W-:Y:S01]  /*0c20*/  @!P3 STS.64 [R17+0x10], R14 ;  /* 0x0000100e1100b388 */ /* 0x0001e20000000a00 */
[----:B------:R-:W-:Y:S06]  /*0c30*/  BAR.SYNC.DEFER_BLOCKING 0x0 ;  /* 0x0000000000007b1d */ /* 0x000fec0000010000 */
[----:B------:R-:W-:Y:S05]  /*0c40*/  @P2 BRA `(.L_x_2035) ;  /* 0x0000000000902947 */ /* 0x000fea0003800000 */
[----:B------:R-:W1:Y:S01]  /*0c50*/  S2UR UR6, SR_CgaCtaId ;  /* 0x00000000000679c3 */ /* 0x000e620000008800 */
[----:B------:R-:W-:Y:S02]  /*0c60*/  UMOV UR5, 0x400 ;  /* 0x0000040000057882 */ /* 0x000fe40000000000 */
[----:B-1----:R-:W-:-:S09]  /*0c70*/  ULEA UR5, UR6, UR5, 0x18 ;  /* 0x0000000506057291 */ /* 0x002fd2000f8ec03f */
[----:B------:R-:W1:Y:S04]  /*0c80*/  LDS.64 R12, [UR5+0x18] ;  /* 0x00001805ff0c7984 */ /* 0x000e680008000a00 */
[----:B------:R-:W2:Y:S01]  /*0c90*/  LDS.128 R8, [UR5+0x20] ;  /* 0x00002005ff087984 */ /* 0x000ea20008000c00 */
[----:B-1----:R-:W-:Y:S01]  /*0ca0*/  FADD.FTZ R27, R14, R12 ;  /* 0x0000000c0e1b7221 */ /* 0x002fe20000010000 */
[----:B------:R-:W-:Y:S02]  /*0cb0*/  FADD.FTZ R26, R15, R13 ;  /* 0x0000000d0f1a7221 */ /* 0x000fe40000010000 */
[----:B0-----:R-:W0:Y:S01]  /*0cc0*/  LDS.128 R12, [UR5+0x30] ;  /* 0x00003005ff0c7984 */ /* 0x001e220008000c00 */
[----:B--2---:R-:W-:Y:S01]  /*0cd0*/  FADD.FTZ R27, R27, R8 ;  /* 0x000000081b1b7221 */ /* 0x004fe20000010000 */
        /* <DEDUP_REMOVED lines=27> */
.L_x_2035:
[----:B------:R-:W-:Y:S05]  /*0e90*/  BSYNC B0 ;  /* 0x0000000000007941 */ /* 0x000fea0003800000 */
.L_x_2034:
[----:B------:R-:W1:Y:S01]  /*0ea0*/  LDC R10, c[0x0][0xc] ;  /* 0x00000300ff0a7b82 */ /* 0x000e620000000800 */
[----:B------:R-:W-:Y:S02]  /*0eb0*/  PRMT R26, R0, 0x7632, R26 ;  /* 0x00007632001a7816 */ /* 0x000fe4000000001a */
[----:B-1----:R-:W-:-:S13]  /*0ec0*/  ISETP.GE.U32.AND P1, PT, R10, 0x2, PT ;  /* 0x000000020a00780c */ /* 0x002fda0003f26070 */
[----:B------:R-:W-:Y:S05]  /*0ed0*/  @!P1 BRA `(.L_x_2036) ;  /* 0x0000000800709947 */ /* 0x000fea0003800000 */
[----:B------:R-:W-:Y:S05]  /*0ee0*/  @P2 BRA `(.L_x_2037) ;  /* 0x0000000000742947 */ /* 0x000fea0003800000 */
[----:B------:R-:W1:Y:S01]  /*0ef0*/  LDC R27, c[0x0][0x10] ;  /* 0x00000400ff1b7b82 */ /* 0x000e620000000800 */
[----:B------:R-:W2:Y:S01]  /*0f00*/  S2R R11, SR_CTAID.Y ;  /* 0x00000000000b7919 */ /* 0x000ea20000002600 */
[C---:B------:R-:W-:Y:S02]  /*0f10*/  LOP3.LUT R8, R16.reuse, 0x1, RZ, 0xc0, !PT ;  /* 0x0000000110087812 */ /* 0x040fe400078ec0ff */
[----:B------:R-:W-:-:S04]  /*0f20*/  LOP3.LUT P1, RZ, R16, 0x2, RZ, 0xc0, !PT ;  /* 0x0000000210ff7812 */ /* 0x000fc8000782c0ff */
[----:B------:R-:W3:Y:S01]  /*0f30*/  LDC.64 R12, c[0x0][0x248] ;  /* 0x00009200ff0c7b82 */ /* 0x000ee20000000a00 */
[----:B-1----:R-:W-:-:S04]  /*0f40*/  IMAD R8, R8, R27, RZ ;  /* 0x0000001b08087224 */ /* 0x002fc800078e02ff */
[----:B------:R-:W-:-:S05]  /*0f50*/  IMAD R9, R8, R10, RZ ;  /* 0x0000000a08097224 */ /* 0x000fca00078e02ff */
[----:B------:R-:W-:Y:S01]  /*0f60*/  SHF.L.U32 R9, R9, 0x1, RZ ;  /* 0x0000000109097819 */ /* 0x000fe200000006ff */
[----:B--2---:R-:W-:Y:S01]  /*0f70*/  IMAD R27, R27, UR7, R11 ;  /* 0x000000071b1b7c24 */ /* 0x004fe2000f8e020b */
[----:B------:R-:W-:-:S03]  /*0f80*/  IADD3 R11, R8, R11, RZ ;  /* 0x0000000b080b7210 */ /* 0x000fc60007ffe0ff */
[----:B---3--:R-:W-:Y:S02]  /*0f90*/  IMAD.WIDE R12, R9, 0x4, R12 ;  /* 0x00000004090c7825 */ /* 0x008fe400078e020c */
[----:B------:R-:W1:Y:S01]  /*0fa0*/  LDC.64 R8, c[0x0][0x240] ;  /* 0x00009000ff087b82 */ /* 0x000e620000000a00 */
[----:B------:R-:W-:Y:S01]  /*0fb0*/  SEL R28, R10, RZ, !P1 ;  /* 0x000000ff0a1c7207 */ /* 0x000fe20004800000 */
[----:B------:R-:W-:Y:S01]  /*0fc0*/  IMAD.WIDE.U32 R12, R27, 0x8, R12 ;  /* 0x000000081b0c7825 */ /* 0x000fe200078e000c */
[----:B------:R-:W-:-:S04]  /*0fd0*/  MOV R27, 0xffffffff ;  /* 0xffffffff001b7802 */ /* 0x000fc80000000f00 */
[----:B------:R2:W-:Y:S01]  /*0fe0*/  STG.E.64 desc[UR8][R12.64], R14 ;  /* 0x0000000e0c007986 */ /* 0x0005e2000c101b08 */
[----:B-1----:R-:W-:Y:S01]  /*0ff0*/  IMAD.WIDE.U32 R8, R11, 0x4, R8 ;  /* 0x000000040b087825 */ /* 0x002fe200078e0008 */
[----:B------:R-:W-:Y:S02]  /*1000*/  SEL R11, R27, 0x1, P1 ;  /* 0x000000011b0b7807 */ /* 0x000fe40000800000 */
[----:B------:R-:W-:Y:S01]  /*1010*/  ISETP.NE.AND P1, PT, R28, -0x1, PT ;  /* 0xffffffff1c00780c */ /* 0x000fe20003f25270 */
[----:B------:R-:W-:Y:S06]  /*1020*/  MEMBAR.ALL.GPU ;  /* 0x0000000000007992 */ /* 0x000fec000000a000 */
[----:B------:R-:W-:-:S00]  /*1030*/  ERRBAR ;  /* 0x00000000000079ab */ /* 0x000fc00000000000 */
[----:B------:R-:W-:Y:S06]  /*1040*/  CGAERRBAR ;  /* 0x00000000000075ab */ /* 0x000fec0000000000 */
[----:B------:R2:W-:Y:S01]  /*1050*/  REDG.E.ADD.S32.STRONG.GPU desc[UR8][R8.64], R11 ;  /* 0x0000000b0800798e */ /* 0x0005e2000c10e388 */
[----:B------:R-:W-:Y:S05]  /*1060*/  @!P1 BRA `(.L_x_2037) ;  /* 0x0000000000149947 */ /* 0x000fea0003800000 */
.L_x_2038:
[----:B--2---:R-:W2:Y:S04]  /*1070*/  LDG.E.STRONG.GPU R11, desc[UR8][R8.64] ;  /* 0x00000008080b7981 */ /* 0x004ea8000c1ef900 */
[----:B--2---:R-:W-:Y:S01]  /*1080*/  CCTL.IVALL ;  /* 0x00000000ff00798f */ /* 0x004fe20002000000 */
[----:B------:R-:W-:Y:S05]  /*1090*/  YIELD ;  /* 0x0000000000007946 */ /* 0x000fea0003800000 */
[----:B------:R-:W-:-:S13]  /*10a0*/  ISETP.NE.AND P1, PT, R11, R28, PT ;  /* 0x0000001c0b00720c */ /* 0x000fda0003f25270 */
[----:B------:R-:W-:Y:S05]  /*10b0*/  @P1 BRA `(.L_x_2038) ;  /* 0xfffffffc00ec1947 */ /* 0x000fea000383ffff */
.L_x_2037:
[----:B------:R-:W-:Y:S01]  /*10c0*/  ISETP.NE.AND P1, PT, R10, RZ, PT ;  /* 0x000000ff0a00720c */ /* 0x000fe20003f25270 */
[----:B------:R-:W-:Y:S05]  /*10d0*/  WARPSYNC.ALL ;  /* 0x0000000000007948 */ /* 0x000fea0003800000 */
[----:B------:R-:W-:Y:S07]  /*10e0*/  BAR.SYNC.DEFER_BLOCKING 0x0 ;  /* 0x0000000000007b1d */ /* 0x000fee0000010000 */
[----:B------:R-:W-:Y:S05]  /*10f0*/  @!P1 BRA `(.L_x_2036) ;  /* 0x0000000400e89947 */ /* 0x000fea0003800000 */
[----:B--2---:R-:W-:Y:S01]  /*1100*/  IADD3 R8, R10, -0x1, RZ ;  /* 0xffffffff0a087810 */ /* 0x004fe20007ffe0ff */
[----:B------:R-:W-:-:S03]  /*1110*/  HFMA2.MMA R11, -RZ, RZ, 0, 0 ;  /* 0x00000000ff0b7435 */ /* 0x000fc600000001ff */
[----:B------:R-:W-:-:S13]  /*1120*/  ISETP.GE.U32.AND P1, PT, R8, 0x3, PT ;  /* 0x000000030800780c */ /* 0x000fda0003f26070 */
[----:B------:R-:W-:Y:S05]  /*1130*/  @!P1 BRA `(.L_x_2039) ;  /* 0x0000000400089947 */ /* 0x000fea0003800000 */
[----:B------:R-:W-:Y:S02]  /*1140*/  LOP3.LUT R9, R10, 0x3, RZ, 0xc0, !PT ;  /* 0x000000030a097812 */ /* 0x000fe400078ec0ff */
[----:B------:R-:W-:Y:S02]  /*1150*/  MOV R11, RZ ;  /* 0x000000ff000b7202 */ /* 0x000fe40000000f00 */
[----:B------:R-:W-:-:S07]  /*1160*/  IADD3 R12, -R9, R10, RZ ;  /* 0x0000000a090c7210 */ /* 0x000fce0007ffe1ff */
.L_x_2040:
[----:B------:R-:W-:-:S13]  /*1170*/  ISETP.EQ.OR P1, PT, R11, UR7, P2 ;  /* 0x000000070b007c0c */ /* 0x000fda0009722670 */
[----:B------:R-:W1:Y:S01]  /*1180*/  @!P1 S2R R13, SR_CTAID.Y ;  /* 0x00000000000d9919 */ /* 0x000e620000002600 */
[----:B------:R-:W2:Y:S01]  /*1190*/  @!P1 LDC R8, c[0x0][0x10] ;  /* 0x00000400ff089b82 */ /* 0x000ea20000000800 */
[----:B------:R-:W-:-:S05]  /*11a0*/  @!P1 LOP3.LUT R27, R16, 0x1, RZ, 0xc0, !PT ;  /* 0x00000001101b9812 */ /* 0x000fca00078ec0ff */
[----:B--2---:R-:W-:-:S04]  /*11b0*/  @!P1 IMAD R27, R27, R8, RZ ;  /* 0x000000081b1b9224 */ /* 0x004fc800078e02ff */
[----:B------:R-:W-:Y:S02]  /*11c0*/  @!P1 IMAD R27, R27, R10, RZ ;  /* 0x0000000a1b1b9224 */ /* 0x000fe400078e02ff */
[----:B-1----:R-:W-:Y:S02]  /*11d0*/  @!P1 IMAD R13, R8, R11, R13 ;  /* 0x0000000b080d9224 */ /* 0x002fe400078e020d */
[----:B------:R-:W1:Y:S01]  /*11e0*/  @!P1 LDC.64 R8, c[0x0][0x248] ;  /* 0x00009200ff089b82 */ /* 0x000e620000000a00 */
[----:B------:R-:W-:-:S05]  /*11f0*/  @!P1 SHF.L.U32 R27, R27, 0x1, RZ ;  /* 0x000000011b1b9819 */ /* 0x000fca00000006ff */
[----:B-1----:R-:W-:-:S04]  /*1200*/  @!P1 IMAD.WIDE R8, R27, 0x4, R8 ;  /* 0x000000041b089825 */ /* 0x002fc800078e0208 */
[----:B------:R-:W-:-:S06]  /*1210*/  @!P1 IMAD.WIDE.U32 R8, R13, 0x8, R8 ;  /* 0x000000080d089825 */ /* 0x000fcc00078e0008 */
[----:B------:R-:W0:Y:S01]  /*1220*/  @!P1 LDG.E.64 R8, desc[UR8][R8.64] ;  /* 0x0000000808089981 */ /* 0x000e22000c1e1b00 */
[----:B------:R-:W-:-:S04]  /*1230*/  IADD3 R28, R11, 0x1, RZ ;  /* 0x000000010b1c7810 */ /* 0x000fc80007ffe0ff */
[----:B------:R-:W-:-:S13]  /*1240*/  ISETP.EQ.OR P3, PT, R28, UR7, P2 ;  /* 0x000000071c007c0c */ /* 0x000fda0009762670 */
[----:B------:R-:W1:Y:S01]  /*1250*/  @!P3 S2R R13, SR_CTAID.Y ;  /* 0x00000000000db919 */ /* 0x000e620000002600 */
[----:B------:R-:W1:Y:S01]  /*1260*/  @!P3 LDC R27, c[0x0][0x10] ;  /* 0x00000400ff1bbb82 */ /* 0x000e620000000800 */
[----:B------:R-:W-:Y:S01]  /*1270*/  @!P3 LOP3.LUT R29, R16, 0x1, RZ, 0xc0, !PT ;  /* 0x00000001101db812 */ /* 0x000fe200078ec0ff */
[----:B-1----:R-:W-:-:S04]  /*1280*/  @!P3 IMAD R13, R28, R27, R13 ;  /* 0x0000001b1c0db224 */ /* 0x002fc800078e020d */
[----:B------:R-:W-:-:S04]  /*1290*/  @!P3 IMAD R27, R29, R27, RZ ;  /* 0x0000001b1d1bb224 */ /* 0x000fc800078e02ff */
[----:B------:R-:W-:-:S05]  /*12a0*/  @!P3 IMAD R27, R27, R10, RZ ;  /* 0x0000000a1b1bb224 */ /* 0x000fca00078e02ff */
[----:B------:R-:W-:Y:S01]  /*12b0*/  @!P3 SHF.L.U32 R27, R27, 0x1, RZ ;  /* 0x000000011b1bb819 */ /* 0x000fe200000006ff */
[----:B0-----:R-:W-:Y:S01]  /*12c0*/  @!P1 FADD.FTZ R14, R14, R8 ;  /* 0x000000080e0e9221 */ /* 0x001fe20000010000 */
[----:B------:R-:W-:Y:S02]  /*12d0*/  @!P1 FADD.FTZ R15, R15, R9 ;  /* 0x000000090f0f9221 */ /* 0x000fe40000010000 */
[----:B------:R-:W0:Y:S02]  /*12e0*/  @!P3 LDC.64 R8, c[0x0][0x248] ;  /* 0x00009200ff08bb82 */ /* 0x000e240000000a00 */
[----:B0-----:R-:W-:-:S04]  /*12f0*/  @!P3 IMAD.WIDE R8, R27, 0x4, R8 ;  /* 0x000000041b08b825 */ /* 0x001fc800078e0208 */
[----:B------:R-:W-:-:S06]  /*1300*/  @!P3 IMAD.WIDE.U32 R8, R13, 0x8, R8 ;  /* 0x000000080d08b825 */ /* 0x000fcc00078e0008 */
[----:B------:R-:W2:Y:S01]  /*1310*/  @!P3 LDG.E.64 R8, desc[UR8][R8.64] ;  /* 0x000000080808b981 */ /* 0x000ea2000c1e1b00 */
[----:B------:R-:W-:-:S04]  /*1320*/  IADD3 R28, R11, 0x2, RZ ;  /* 0x000000020b1c7810 */ /* 0x000fc80007ffe0ff */
[----:B------:R-:W-:-:S13]  /*1330*/  ISETP.EQ.OR P1, PT, R28, UR7, P2 ;  /* 0x000000071c007c0c */ /* 0x000fda0009722670 */
[----:B------:R-:W0:Y:S01]  /*1340*/  @!P1 S2R R13, SR_CTAID.Y ;  /* 0x00000000000d9919 */ /* 0x000e220000002600 */
[----:B------:R-:W0:Y:S01]  /*1350*/  @!P1 LDC R27, c[0x0][0x10] ;  /* 0x00000400ff1b9b82 */ /* 0x000e220000000800 */
[----:B------:R-:W-:Y:S01]  /*1360*/  @!P1 LOP3.LUT R29, R16, 0x1, RZ, 0xc0, !PT ;  /* 0x00000001101d9812 */ /* 0x000fe200078ec0ff */
[----:B0-----:R-:W-:-:S04]  /*1370*/  @!P1 IMAD R13, R28, R27, R13 ;  /* 0x0000001b1c0d9224 */ /* 0x001fc800078e020d */
[----:B------:R-:W-:-:S04]  /*1380*/  @!P1 IMAD R27, R29, R27, RZ ;  /* 0x0000001b1d1b9224 */ /* 0x000fc800078e02ff */
[----:B------:R-:W-:-:S05]  /*1390*/  @!P1 IMAD R27, R27, R10, RZ ;  /* 0x0000000a1b1b9224 */ /* 0x000fca00078e02ff */
[----:B------:R-:W-:Y:S01]  /*13a0*/  @!P1 SHF.L.U32 R27, R27, 0x1, RZ ;  /* 0x000000011b1b9819 */ /* 0x000fe200000006ff */
[----:B--2---:R-:W-:Y:S01]  /*13b0*/  @!P3 FADD.FTZ R14, R14, R8 ;  /* 0x000000080e0eb221 */ /* 0x004fe20000010000 */
        /* <DEDUP_REMOVED lines=26> */
.L_x_2039:
[----:B------:R-:W-:-:S13]  /*1560*/  LOP3.LUT P1, R12, R10, 0x3, RZ, 0xc0, !PT ;  /* 0x000000030a0c7812 */ /* 0x000fda000782c0ff */
        /* <DEDUP_REMOVED lines=18> */
.L_x_2042:
[----:B------:R-:W-:Y:S05]  /*1690*/  BSYNC B0 ;  /* 0x0000000000007941 */ /* 0x000fea0003800000 */
.L_x_2041:
[----:B------:R-:W-:Y:S05]  /*16a0*/  @!P3 BRA `(.L_x_2036) ;  /* 0x00000000007cb947 */ /* 0x000fea0003800000 */
[C---:B------:R-:W-:Y:S02]  /*16b0*/  IADD3 R28, R11.reuse, 0x1, RZ ;  /* 0x000000010b1c7810 */ /* 0x040fe40007ffe0ff */
[----:B------:R-:W-:Y:S02]  /*16c0*/  IADD3 R8, R11, 0x2, RZ ;  /* 0x000000020b087810 */ /* 0x000fe40007ffe0ff */
[----:B------:R-:W-:Y:S02]  /*16d0*/  ISETP.EQ.OR P3, PT, R28, UR7, P2 ;  /* 0x000000071c007c0c */ /* 0x000fe40009762670 */
[----:B------:R-:W-:-:S04]  /*16e0*/  ISETP.EQ.OR P1, PT, R8, UR7, P2 ;  /* 0x0000000708007c0c */ /* 0x000fc80009722670 */
[----:B------:R-:W-:-:S07]  /*16f0*/  ISETP.EQ.OR P1, PT, R12, 0x2, P1 ;  /* 0x000000020c00780c */ /* 0x000fce0000f22670 */
[----:B------:R-:W1:Y:S01]  /*1700*/  @!P3 S2R R13, SR_CTAID.Y ;  /* 0x00000000000db919 */ /* 0x000e620000002600 */
[----:B------:R-:W1:Y:S05]  /*1710*/  @!P3 LDC R11, c[0x0][0x10] ;  /* 0x00000400ff0bbb82 */ /* 0x000e6a0000000800 */
[----:B------:R-:W2:Y:S03]  /*1720*/  @!P1 S2R R12, SR_CTAID.Y ;  /* 0x00000000000c9919 */ /* 0x000ea60000002600 */
[----:B------:R-:W2:Y:S01]  /*1730*/  @!P1 LDC R9, c[0x0][0x10] ;  /* 0x00000400ff099b82 */ /* 0x000ea20000000800 */
[----:B-1----:R-:W-:Y:S01]  /*1740*/  @!P3 IMAD R13, R28, R11, R13 ;  /* 0x0000000b1c0db224 */ /* 0x002fe200078e020d */
[----:B------:R-:W-:-:S05]  /*1750*/  @!P3 LOP3.LUT R28, R16, 0x1, RZ, 0xc0, !PT ;  /* 0x00000001101cb812 */ /* 0x000fca00078ec0ff */
[----:B------:R-:W-:Y:S01]  /*1760*/  @!P3 IMAD R11, R28, R11, RZ ;  /* 0x0000000b1c0bb224 */ /* 0x000fe200078e02ff */
[----:B------:R-:W-:Y:S01]  /*1770*/  @!P1 LOP3.LUT R28, R16, 0x1, RZ, 0xc0, !PT ;  /* 0x00000001101c9812 */ /* 0x000fe200078ec0ff */
[-C--:B--2---:R-:W-:Y:S02]  /*1780*/  @!P1 IMAD R12, R8, R9.reuse, R12 ;  /* 0x00000009080c9224 */ /* 0x084fe400078e020c */
[-C--:B------:R-:W-:Y:S02]  /*1790*/  @!P3 IMAD R11, R11, R10.reuse, RZ ;  /* 0x0000000a0b0bb224 */ /* 0x080fe400078e02ff */
[----:B------:R-:W-:Y:S02]  /*17a0*/  @!P1 IMAD R27, R28, R9, RZ ;  /* 0x000000091c1b9224 */ /* 0x000fe400078e02ff */
[----:B------:R-:W1:Y:S01]  /*17b0*/  @!P3 LDC.64 R8, c[0x0][0x248] ;  /* 0x00009200ff08bb82 */ /* 0x000e620000000a00 */
[----:B------:R-:W-:Y:S01]  /*17c0*/  @!P3 SHF.L.U32 R11, R11, 0x1, RZ ;  /* 0x000000010b0bb819 */ /* 0x000fe200000006ff */
[----:B------:R-:W-:-:S05]  /*17d0*/  @!P1 IMAD R27, R27, R10, RZ ;  /* 0x0000000a1b1b9224 */ /* 0x000fca00078e02ff */
[----:B------:R-:W-:Y:S01]  /*17e0*/  @!P1 SHF.L.U32 R27, R27, 0x1, RZ ;  /* 0x000000011b1b9819 */ /* 0x000fe200000006ff */
[----:B-1----:R-:W-:Y:S02]  /*17f0*/  @!P3 IMAD.WIDE R10, R11, 0x4, R8 ;  /* 0x000000040b0ab825 */ /* 0x002fe400078e0208 */
[----:B------:R-:W1:Y:S02]  /*1800*/  @!P1 LDC.64 R8, c[0x0][0x248] ;  /* 0x00009200ff089b82 */ /* 0x000e640000000a00 */
[----:B------:R-:W-:-:S04]  /*1810*/  @!P3 IMAD.WIDE.U32 R10, R13, 0x8, R10 ;  /* 0x000000080d0ab825 */ /* 0x000fc800078e000a */
[----:B-1----:R-:W-:-:S04]  /*1820*/  @!P1 IMAD.WIDE R8, R27, 0x4, R8 ;  /* 0x000000041b089825 */ /* 0x002fc800078e0208 */
[----:B------:R-:W-:Y:S02]  /*1830*/  @!P1 IMAD.WIDE.U32 R12, R12, 0x8, R8 ;  /* 0x000000080c0c9825 */ /* 0x000fe400078e0008 */
[----:B------:R-:W0:Y:S04]  /*1840*/  @!P3 LDG.E.64 R8, desc[UR8][R10.64] ;  /* 0x000000080a08b981 */ /* 0x000e28000c1e1b00 */
[----:B------:R-:W2:Y:S01]  /*1850*/  @!P1 LDG.E.64 R10, desc[UR8][R12.64] ;  /* 0x000000080c0a9981 */ /* 0x000ea2000c1e1b00 */
[----:B0-----:R-:W-:Y:S01]  /*1860*/  @!P3 FADD.FTZ R14, R14, R8 ;  /* 0x000000080e0eb221 */ /* 0x001fe20000010000 */
[----:B------:R-:W-:-:S03]  /*1870*/  @!P3 FADD.FTZ R15, R15, R9 ;  /* 0x000000090f0fb221 */ /* 0x000fc60000010000 */
[----:B--2---:R-:W-:Y:S01]  /*1880*/  @!P1 FADD.FTZ R14, R14, R10 ;  /* 0x0000000a0e0e9221 */ /* 0x004fe20000010000 */
[----:B------:R-:W-:-:S07]  /*1890*/  @!P1 FADD.FTZ R15, R15, R11 ;  /* 0x0000000b0f0f9221 */ /* 0x000fce0000010000 */
.L_x_2036:
[----:B------:R-:W-:Y:S01]  /*18a0*/  ULDC.64 UR12, c[0x0][0x218] ;  /* 0x00008600000c7ab9 */ /* 0x000fe20000000a00 */
[----:B------:R-:W-:Y:S01]  /*18b0*/  LOP3.LUT P1, RZ, R4, UR7, RZ, 0xfc, !PT ;  /* 0x0000000704ff7c12 */ /* 0x000fe2000f82fcff */
[----:B------:R-:W1:Y:S01]  /*18c0*/  S2UR UR6, SR_CgaCtaId ;  /* 0x00000000000679c3 */ /* 0x000e620000008800 */
[----:B------:R-:W-:Y:S01]  /*18d0*/  ISETP.EQ.U32.AND P3, PT, RZ, UR12, PT ;  /* 0x0000000cff007c0c */ /* 0x000fe2000bf62070 */
[----:B------:R-:W-:Y:S01]  /*18e0*/  UMOV UR5, 0x400 ;  /* 0x0000040000057882 */ /* 0x000fe20000000000 */
[----:B--2---:R-:W-:Y:S02]  /*18f0*/  SHF.R.U32.HI R8, RZ, 0x1, R4 ;  /* 0x00000001ff087819 */ /* 0x004fe40000011604 */
[----:B------:R-:W-:Y:S01]  /*1900*/  ISETP.EQ.OR.EX P1, PT, RZ, UR13, P1, P3 ;  /* 0x0000000dff007c0c */ /* 0x000fe20008f22730 */
[----:B------:R-:W-:Y:S02]  /*1910*/  ULDC.64 UR12, c[0x0][0x278] ;  /* 0x00009e00000c7ab9 */ /* 0x000fe40000000a00 */
[----:B------:R-:W-:Y:S01]  /*1920*/  IMAD.WIDE.U32 R8, R8, -0x6db6db6d, RZ ;  /* 0x9249249308087825 */ /* 0x000fe200078e00ff */
[----:B------:R-:W2:Y:S04]  /*1930*/  LDC.64 R10, c[0x0][0x228] ;  /* 0x00008a00ff0a7b82 */ /* 0x000ea80000000a00 */
[----:B------:R-:W-:-:S04]  /*1940*/  SHF.R.U32.HI R27, RZ, 0x2, R9 ;  /* 0x00000002ff1b7819 */ /* 0x000fc80000011609 */
[----:B------:R-:W3:Y:S01]  /*1950*/  LDC.64 R8, c[0x0][0x230] ;  /* 0x00008c00ff087b82 */ /* 0x000ee20000000a00 */
[----:B------:R-:W-:-:S05]  /*1960*/  IMAD R27, R27, -0xe, R4 ;  /* 0xfffffff21b1b7824 */ /* 0x000fca00078e0204 */
[----:B------:R-:W-:Y:S01]  /*1970*/  SHF.L.U32 R28, R27, 0x1, RZ ;  /* 0x000000011b1c7819 */ /* 0x000fe200000006ff */
[----:B-1----:R-:W-:Y:S01]  /*1980*/  ULEA UR5, UR6, UR5, 0x18 ;  /* 0x0000000506057291 */ /* 0x002fe2000f8ec03f */
[----:B------:R-:W1:Y:S02]  /*1990*/  @!P1 LDC.64 R12, c[0x0][0x218] ;  /* 0x00008600ff0c9b82 */ /* 0x000e640000000a00 */
[----:B------:R-:W-:Y:S01]  /*19a0*/  ULDC UR6, c[0x0][0x2a4] ;  /* 0x0000a90000067ab9 */ /* 0x000fe20000000800 */
[----:B------:R-:W-:-:S05]  /*19b0*/  IADD3 R21, R28, R21, RZ ;  /* 0x000000151c157210 */ /* 0x000fca0007ffe0ff */
[----:B------:R0:W-:Y:S01]  /*19c0*/  @!P2 STS.64 [UR5+0x88], R14 ;  /* 0x0000880eff00a988 */ /* 0x0001e20008000a05 */
[----:B--2---:R-:W-:-:S04]  /*19d0*/  IMAD.WIDE R10, R21, 0x4, R10 ;  /* 0x00000004150a7825 */ /* 0x004fc800078e020a */
[----:B---3--:R-:W-:-:S04]  /*19e0*/  IMAD.WIDE R28, R21, 0x4, R8 ;  /* 0x00000004151c7825 */ /* 0x008fc800078e0208 */
[----:B0-----:R-:W-:Y:S01]  /*19f0*/  @!P1 FMUL.FTZ R15, R15, UR6 ;  /* 0x000000060f0f9c20 */ /* 0x001fe20008410000 */
[----:B------:R-:W-:Y:S01]  /*1a00*/  @!P1 FMUL.FTZ R14, R14, UR6 ;  /* 0x000000060e0e9c20 */ /* 0x000fe20008410000 */
[----:B-1----:R-:W-:-:S05]  /*1a10*/  @!P1 IMAD.WIDE R12, R20, 0x8, R12 ;  /* 0x00000008140c9825 */ /* 0x002fca00078e020c */
[----:B------:R0:W-:Y:S01]  /*1a20*/  @!P1 STG.E.64 desc[UR8][R12.64], R14 ;  /* 0x0000000e0c009986 */ /* 0x0001e2000c101b08 */
[----:B------:R-:W-:Y:S06]  /*1a30*/  BAR.SYNC.DEFER_BLOCKING 0x0 ;  /* 0x0000000000007b1d */ /* 0x000fec0000010000 */
[----:B------:R-:W2:Y:S04]  /*1a40*/  LDG.E.64 R8, desc[UR8][R10.64] ;  /* 0x000000080a087981 */ /* 0x000ea8000c1e1b00 */
[----:B------:R-:W1:Y:S04]  /*1a50*/  LDS.64 R12, [UR5+0x88] ;  /* 0x00008805ff0c7984 */ /* 0x000e680008000a00 */
[----:B------:R3:W2:Y:S01]  /*1a60*/  LDG.E.64 R10, desc[UR8][R28.64] ;  /* 0x000000081c0a7981 */ /* 0x0006a2000c1e1b00 */
[----:B------:R-:W-:-:S02]  /*1a70*/  SHF.L.U32 R0, R0, 0x10, RZ ;  /* 0x0000001000007819 */ /* 0x000fc400000006ff */
[----:B0-----:R-:W-:Y:S02]  /*1a80*/  SHF.L.U32 R14, R5, 0x10, RZ ;  /* 0x00000010050e7819 */ /* 0x001fe400000006ff */
[----:B------:R-:W-:Y:S02]  /*1a90*/  SHF.L.U32 R26, R26, 0x10, RZ ;  /* 0x000000101a1a7819 */ /* 0x000fe400000006ff */
[----:B------:R-:W-:Y:S02]  /*1aa0*/  ISETP.NE.AND P4, PT, RZ, UR10, PT ;  /* 0x0000000aff007c0c */ /* 0x000fe4000bf85270 */
[----:B------:R-:W-:Y:S02]  /*1ab0*/  ISETP.GE.U32.AND P2, PT, R18, UR12, PT ;  /* 0x0000000c12007c0c */ /* 0x000fe4000bf46070 */
[C---:B---3--:R-:W-:Y:S02]  /*1ac0*/  PRMT R29, R6.reuse, 0x7632, R29 ;  /* 0x00007632061d7816 */ /* 0x048fe4000000001d */
[----:B------:R-:W-:-:S02]  /*1ad0*/  SHF.L.U32 R6, R6, 0x10, RZ ;  /* 0x0000001006067819 */ /* 0x000fc400000006ff */
[----:B------:R-:W-:Y:S02]  /*1ae0*/  SHF.L.U32 R29, R29, 0x10, RZ ;  /* 0x000000101d1d7819 */ /* 0x000fe400000006ff */
[----:B------:R-:W-:-:S04]  /*1af0*/  ISETP.GE.AND.EX P2, PT, R2, UR13, PT, P2 ;  /* 0x0000000d02007c0c */ /* 0x000fc8000bf46320 */
[----:B------:R-:W-:Y:S01]  /*1b00*/  ISETP.GT.U32.OR P2, PT, R4, 0x1bf, P2 ;  /* 0x000001bf0400780c */ /* 0x000fe20001744470 */
[----:B-1----:R-:W-:Y:S01]  /*1b10*/  FMUL.FTZ R21, R12, UR6 ;  /* 0x000000060c157c20 */ /* 0x002fe20008410000 */
[----:B------:R-:W-:-:S03]  /*1b20*/  MOV R12, 0x3f800000 ;  /* 0x3f800000000c7802 */ /* 0x000fc60000000f00 */
[C---:B------:R-:W-:Y:S01]  /*1b30*/  FMUL.FTZ R27, R21.reuse, R21 ;  /* 0x00000015151b7220 */ /* 0x040fe20000410000 */
[----:B------:R-:W-:Y:S01]  /*1b40*/  FADD.FTZ R15, R6, -R21 ;  /* 0x80000015060f7221 */ /* 0x000fe20000010000 */
[----:B------:R-:W-:Y:S01]  /*1b50*/  FADD.FTZ R29, -R21, R29 ;  /* 0x0000001d151d7221 */ /* 0x000fe20000010100 */
[----:B------:R-:W-:Y:S01]  /*1b60*/  FADD.FTZ R14, R14, -R21 ;  /* 0x800000150e0e7221 */ /* 0x000fe20000010000 */
[----:B------:R-:W-:Y:S01]  /*1b70*/  FFMA.FTZ R27, R13, UR6, -R27 ;  /* 0x000000060d1b7c23 */ /* 0x000fe2000801081b */
[C---:B------:R-:W-:Y:S02]  /*1b80*/  PRMT R13, R7.reuse, 0x7632, R13 ;  /* 0x00007632070d7816 */ /* 0x040fe4000000000d */
[----:B------:R-:W-:Y:S02]  /*1b90*/  SHF.L.U32 R7, R7, 0x10, RZ ;  /* 0x0000001007077819 */ /* 0x000fe400000006ff */
[----:B------:R-:W-:Y:S02]  /*1ba0*/  FSETP.GTU.FTZ.AND P1, PT, R27, RZ, PT ;  /* 0x000000ff1b00720b */ /* 0x000fe40003f3c000 */
[----:B------:R-:W-:-:S11]  /*1bb0*/  SHF.L.U32 R13, R13, 0x10, RZ ;  /* 0x000000100d0d7819 */ /* 0x000fd600000006ff */
[----:B------:R-:W0:Y:S02]  /*1bc0*/  @P1 LDC R28, c[0x0][0x238] ;  /* 0x00008e00ff1c1b82 */ /* 0x000e240000000800 */
[--C-:B0-----:R-:W-:Y:S01]  /*1bd0*/  @P1 FADD.FTZ R27, R27, R28.reuse ;  /* 0x0000001c1b1b1221 */ /* 0x101fe20000010000 */
[----:B------:R-:W-:Y:S01]  /*1be0*/  PRMT R28, R5, 0x7632, R28 ;  /* 0x00007632051c7816 */ /* 0x000fe2000000001c */
[----:B------:R-:W-:Y:S01]  /*1bf0*/  FADD.FTZ R5, R7, -R21 ;  /* 0x8000001507057221 */ /* 0x000fe20000010000 */
[----:B------:R-:W-:Y:S01]  /*1c00*/  FADD.FTZ R7, -R21, R13 ;  /* 0x0000000d15077221 */ /* 0x000fe20000010100 */
[----:B------:R0:W1:Y:S01]  /*1c10*/  @P1 MUFU.RSQ R12, R27 ;  /* 0x0000001b000c1308 */ /* 0x0000620000001400 */
[----:B------:R-:W-:Y:S01]  /*1c20*/  SHF.L.U32 R28, R28, 0x10, RZ ;  /* 0x000000101c1c7819 */ /* 0x000fe200000006ff */
[----:B------:R-:W-:-:S04]  /*1c30*/  FADD.FTZ R13, R0, -R21 ;  /* 0x80000015000d7221 */ /* 0x000fc80000010000 */
[C---:B------:R-:W-:Y:S01]  /*1c40*/  FADD.FTZ R6, -R21.reuse, R28 ;  /* 0x0000001c15067221 */ /* 0x040fe20000010100 */
[----:B0-----:R-:W-:Y:S01]  /*1c50*/  FADD.FTZ R27, -R21, R26 ;  /* 0x0000001a151b7221 */ /* 0x001fe20000010100 */
[-C--:B-1----:R-:W-:Y:S01]  /*1c60*/  FMUL.FTZ R5, R5, R12.reuse ;  /* 0x0000000c05057220 */ /* 0x082fe20000410000 */
[-C--:B------:R-:W-:Y:S01]  /*1c70*/  FMUL.FTZ R21, R13, R12.reuse ;  /* 0x0000000c0d157220 */ /* 0x080fe20000410000 */
[-C--:B------:R-:W-:Y:S01]  /*1c80*/  FMUL.FTZ R15, R15, R12.reuse ;  /* 0x0000000c0f0f7220 */ /* 0x080fe20000410000 */
[-C--:B------:R-:W-:Y:S01]  /*1c90*/  FMUL.FTZ R14, R14, R12.reuse ;  /* 0x0000000c0e0e7220 */ /* 0x080fe20000410000 */
[-C--:B------:R-:W-:Y:S01]  /*1ca0*/  FMUL.FTZ R28, R27, R12.reuse ;  /* 0x0000000c1b1c7220 */ /* 0x080fe20000410000 */
[-C--:B------:R-:W-:Y:S01]  /*1cb0*/  FMUL.FTZ R6, R6, R12.reuse ;  /* 0x0000000c06067220 */ /* 0x080fe20000410000 */
[----:B------:R-:W-:Y:S01]  /*1cc0*/  FMUL.FTZ R7, R7, R12 ;  /* 0x0000000c07077220 */ /* 0x000fe20000410000 */
[C-C-:B--2---:R-:W-:Y:S01]  /*1cd0*/  FFMA.FTZ R13, R8.reuse, R5, R10.reuse ;  /* 0x00000005080d7223 */ /* 0x144fe2000001000a */
[C-C-:B------:R-:W-:Y:S01]  /*1ce0*/  FFMA.FTZ R5, R8.reuse, R21, R10.reuse ;  /* 0x0000001508057223 */ /* 0x140fe2000001000a */
[C-C-:B------:R-:W-:Y:S01]  /*1cf0*/  FFMA.FTZ R0, R8.reuse, R15, R10.reuse ;  /* 0x0000000f08007223 */ /* 0x140fe2000001000a */
[C---:B------:R-:W-:Y:S01]  /*1d00*/  IADD3 R21, R19.reuse, 0x40, RZ ;  /* 0x0000004013157810 */ /* 0x040fe20007ffe0ff */
[----:B------:R-:W-:Y:S01]  /*1d10*/  FFMA.FTZ R26, R8, R14, R10 ;  /* 0x0000000e081a7223 */ /* 0x000fe2000001000a */
[----:B------:R-:W-:Y:S01]  /*1d20*/  IADD3 R15, R19, 0x60, RZ ;  /* 0x00000060130f7810 */ /* 0x000fe20007ffe0ff */
[----:B------:R-:W-:Y:S01]  /*1d30*/  FMUL.FTZ R8, R29, R12 ;  /* 0x0000000c1d087220 */ /* 0x000fe20000410000 */
[----:B------:R-:W-:Y:S01]  /*1d40*/  ISETP.GE.U32.AND P3, PT, R21, UR12, PT ;  /* 0x0000000c15007c0c */ /* 0x000fe2000bf66070 */
[--C-:B------:R-:W-:Y:S01]  /*1d50*/  FFMA.FTZ R28, R9, R28, R11.reuse ;  /* 0x0000001c091c7223 */ /* 0x100fe2000001000b */
[----:B------:R-:W-:Y:S01]  /*1d60*/  ISETP.GE.U32.AND P1, PT, R15, UR12, PT ;  /* 0x0000000c0f007c0c */ /* 0x000fe2000bf26070 */
[C---:B------:R-:W-:Y:S01]  /*1d70*/  FFMA.FTZ R27, R9.reuse, R8, R11 ;  /* 0x00000008091b7223 */ /* 0x040fe2000001000b */
[----:B------:R-:W-:Y:S01]  /*1d80*/  SHF.R.S32.HI R14, RZ, 0x1f, R21 ;  /* 0x0000001fff0e7819 */ /* 0x000fe20000011415 */
[C---:B------:R-:W-:Y:S01]  /*1d90*/  FFMA.FTZ R12, R9.reuse, R6, R11 ;  /* 0x00000006090c7223 */ /* 0x040fe2000001000b */
[----:B------:R-:W-:Y:S01]  /*1da0*/  SHF.R.S32.HI R10, RZ, 0x1f, R15 ;  /* 0x0000001fff0a7819 */ /* 0x000fe2000001140f */
[----:B------:R-:W-:Y:S01]  /*1db0*/  FFMA.FTZ R11, R9, R7, R11 ;  /* 0x00000007090b7223 */ /* 0x000fe2000001000b */
[----:B------:R-:W-:-:S02]  /*1dc0*/  ISETP.GE.AND.EX P3, PT, R14, UR13, PT, P3 ;  /* 0x0000000d0e007c0c */ /* 0x000fc4000bf66330 */
[----:B------:R-:W-:Y:S02]  /*1dd0*/  ISETP.GE.AND.EX P1, PT, R10, UR13, PT, P1 ;  /* 0x0000000d0a007c0c */ /* 0x000fe4000bf26310 */
[C---:B------:R-:W-:Y:S02]  /*1de0*/  ISETP.GT.U32.OR P3, PT, R4.reuse, 0x1bf, P3 ;  /* 0x000001bf0400780c */ /* 0x040fe40001f64470 */
[----:B------:R-:W-:Y:S01]  /*1df0*/  ISETP.GT.U32.OR P1, PT, R4, 0x1bf, P1 ;  /* 0x000001bf0400780c */ /* 0x000fe20000f24470 */
[----:B------:R-:W-:-:S12]  /*1e00*/  @!P4 BRA `(.L_x_2043) ;  /* 0x000000000028c947 */ /* 0x000fd80003800000 */
        /* <DEDUP_REMOVED lines=10> */
.L_x_2043:
[----:B------:R-:W-:Y:S04]  /*1eb0*/  BSSY B0, `(.L_x_2044) ;  /* 0x000000e000007945 */ /* 0x000fe80003800000 */
[----:B------:R-:W-:Y:S05]  /*1ec0*/  @!P0 BRA `(.L_x_2045) ;  /* 0x0000000000308947 */ /* 0x000fea0003800000 */
[----:B------:R-:W-:Y:S01]  /*1ed0*/  ULDC.64 UR12, c[0x0][0x270] ;  /* 0x00009c00000c7ab9 */ /* 0x000fe20000000a00 */
[----:B------:R-:W-:Y:S01]  /*1ee0*/  MOV R6, R22 ;  /* 0x0000001600067202 */ /* 0x000fe20000000f00 */
[----:B------:R-:W-:Y:S01]  /*1ef0*/  IMAD R8, R3, UR12, RZ ;  /* 0x0000000c03087c24 */ /* 0x000fe2000f8e02ff */
[----:B------:R-:W-:Y:S02]  /*1f00*/  MOV R7, R25 ;  /* 0x0000001900077202 */ /* 0x000fe40000000f00 */
[----:B------:R-:W-:Y:S01]  /*1f10*/  F2FP.BF16.F32.PACK_AB R11, R11, R13 ;  /* 0x0000000d0b0b723e */ /* 0x000fe200000010ff */
[C---:B------:R-:W-:Y:S02]  /*1f20*/  IMAD R9, R19.reuse, UR13, R8 ;  /* 0x0000000d13097c24 */ /* 0x040fe4000f8e0208 */
[----:B------:R-:W-:Y:S01]  /*1f30*/  IMAD.WIDE.U32 R6, R19, UR12, R6 ;  /* 0x0000000c13067c25 */ /* 0x000fe2000f8e0006 */
[----:B------:R-:W-:-:S04]  /*1f40*/  ULDC.64 UR12, c[0x0][0x210] ;  /* 0x00008400000c7ab9 */ /* 0x000fc80000000a00 */
[----:B------:R-:W-:Y:S02]  /*1f50*/  IADD3 R9, R7, R9, RZ ;  /* 0x0000000907097210 */ /* 0x000fe40007ffe0ff */
[----:B------:R-:W-:-:S04]  /*1f60*/  LEA R8, P5, R6, UR12, 0x1 ;  /* 0x0000000c06087c11 */ /* 0x000fc8000f8a08ff */
[----:B------:R-:W-:-:S05]  /*1f70*/  LEA.HI.X R9, R6, UR13, R9, 0x1, P5 ;  /* 0x0000000d06097c11 */ /* 0x000fca000a8f0c09 */
[----:B------:R0:W-:Y:S04]  /*1f80*/  STG.E desc[UR8][R8.64], R11 ;  /* 0x0000000b08007986 */ /* 0x0001e8000c101908 */
.L_x_2045:
[----:B------:R-:W-:Y:S05]  /*1f90*/  BSYNC B0 ;  /* 0x0000000000007941 */ /* 0x000fea0003800000 */
.L_x_2044:
[----:B------:R-:W-:Y:S05]  /*1fa0*/  @!P4 BRA `(.L_x_2046) ;  /* 0x000000000028c947 */ /* 0x000fea0003800000 */
        /* <DEDUP_REMOVED lines=10> */
.L_x_2046:
[----:B------:R-:W-:Y:S04]  /*2050*/  BSSY B0, `(.L_x_2047) ;  /* 0x000000e000007945 */ /* 0x000fe80003800000 */
[----:B------:R-:W-:Y:S05]  /*2060*/  @P2 BRA `(.L_x_2048) ;  /* 0x0000000000302947 */ /* 0x000fea0003800000 */
[----:B------:R-:W-:Y:S01]  /*2070*/  ULDC.64 UR12, c[0x0][0x270] ;  /* 0x00009c00000c7ab9 */ /* 0x000fe20000000a00 */
[----:B------:R-:W-:Y:S01]  /*2080*/  MOV R6, R22 ;  /* 0x0000001600067202 */ /* 0x000fe20000000f00 */
[----:B0-----:R-:W-:Y:S01]  /*2090*/  IMAD R9, R2, UR12, RZ ;  /* 0x0000000c02097c24 */ /* 0x001fe2000f8e02ff */
        /* <DEDUP_REMOVED lines=9> */
.L_x_2048:
[----:B------:R-:W-:Y:S05]  /*2130*/  BSYNC B0 ;  /* 0x0000000000007941 */ /* 0x000fea0003800000 */
.L_x_2047:
[----:B------:R-:W-:Y:S05]  /*2140*/  @!P4 BRA `(.L_x_2049) ;  /* 0x000000000028c947 */ /* 0x000fea0003800000 */
[----:B------:R-:W-:Y:S01]  /*2150*/  FMUL.FTZ R2, R0, -1.4426950216293334961 ;  /* 0xbfb8aa3b00027820 */ /* 0x000fe20000410000 */
[----:B------:R-:W-:-:S05]  /*2160*/  FMUL.FTZ R6, R27, -1.4426950216293334961 ;  /* 0xbfb8aa3b1b067820 */ /* 0x000fca0000410000 */
[----:B------:R-:W1:Y:S08]  /*2170*/  MUFU.EX2 R2, R2 ;  /* 0x0000000200027308 */ /* 0x000e700000000800 */
[----:B------:R-:W2:Y:S01]  /*2180*/  MUFU.EX2 R6, R6 ;  /* 0x0000000600067308 */ /* 0x000ea20000000800 */
[----:B-1----:R-:W-:-:S07]  /*2190*/  FADD.FTZ R5, R2, 1 ;  /* 0x3f80000002057421 */ /* 0x002fce0000010000 */
[----:B------:R-:W1:Y:S01]  /*21a0*/  MUFU.RCP R5, R5 ;  /* 0x0000000500057308 */ /* 0x000e620000001000 */
[----:B--2---:R-:W-:-:S07]  /*21b0*/  FADD.FTZ R7, R6, 1 ;  /* 0x3f80000006077421 */ /* 0x004fce0000010000 */
[----:B0-----:R-:W0:Y:S01]  /*21c0*/  MUFU.RCP R8, R7 ;  /* 0x0000000700087308 */ /* 0x001e220000001000 */
[----:B-1----:R-:W-:Y:S01]  /*21d0*/  FMUL.FTZ R0, R0, R5 ;  /* 0x0000000500007220 */ /* 0x002fe20000410000 */
[----:B0-----:R-:W-:-:S07]  /*21e0*/  FMUL.FTZ R27, R27, R8 ;  /* 0x000000081b1b7220 */ /* 0x001fce0000410000 */
.L_x_2049:
[----:B------:R-:W-:Y:S04]  /*21f0*/  BSSY B0, `(.L_x_2050) ;  /* 0x000000e000007945 */ /* 0x000fe80003800000 */
[----:B------:R-:W-:Y:S05]  /*2200*/  @P3 BRA `(.L_x_2051) ;  /* 0x0000000000303947 */ /* 0x000fea0003800000 */
[----:B------:R-:W-:Y:S01]  /*2210*/  ULDC.64 UR12, c[0x0][0x270] ;  /* 0x00009c00000c7ab9 */ /* 0x000fe20000000a00 */
[----:B------:R-:W-:Y:S01]  /*2220*/  MOV R6, R22 ;  /* 0x0000001600067202 */ /* 0x000fe20000000f00 */
[----:B------:R-:W-:Y:S01]  /*2230*/  IMAD R14, R14, UR12, RZ ;  /* 0x0000000c0e0e7c24 */ /* 0x000fe2000f8e02ff */
[----:B------:R-:W-:Y:S02]  /*2240*/  MOV R7, R25 ;  /* 0x0000001900077202 */ /* 0x000fe40000000f00 */
[----:B------:R-:W-:Y:S01]  /*2250*/  F2FP.BF16.F32.PACK_AB R27, R27, R0 ;  /* 0x000000001b1b723e */ /* 0x000fe200000010ff */
[----:B------:R-:W-:-:S04]  /*2260*/  IMAD.WIDE.U32 R6, R21, UR12, R6 ;  /* 0x0000000c15067c25 */ /* 0x000fc8000f8e0006 */
[----:B------:R-:W-:Y:S01]  /*2270*/  IMAD R21, R21, UR13, R14 ;  /* 0x0000000d15157c24 */ /* 0x000fe2000f8e020e */
[----:B------:R-:W-:Y:S02]  /*2280*/  ULDC.64 UR12, c[0x0][0x210] ;  /* 0x00008400000c7ab9 */ /* 0x000fe40000000a00 */
[----:B01----:R-:W-:Y:S02]  /*2290*/  LEA R8, P2, R6, UR12, 0x1 ;  /* 0x0000000c06087c11 */ /* 0x003fe4000f8408ff */
[----:B------:R-:W-:-:S04]  /*22a0*/  IADD3 R21, R7, R21, RZ ;  /* 0x0000001507157210 */ /* 0x000fc80007ffe0ff */
[----:B------:R-:W-:-:S05]  /*22b0*/  LEA.HI.X R9, R6, UR13, R21, 0x1, P2 ;  /* 0x0000000d06097c11 */ /* 0x000fca00090f0c15 */
[----:B------:R2:W-:Y:S02]  /*22c0*/  STG.E desc[UR8][R8.64], R27 ;  /* 0x0000001b08007986 */ /* 0x0005e4000c101908 */
.L_x_2051:
[----:B------:R-:W-:Y:S05]  /*22d0*/  BSYNC B0 ;  /* 0x0000000000007941 */ /* 0x000fea0003800000 */
.L_x_2050:
[----:B------:R-:W-:Y:S05]  /*22e0*/  @!P4 BRA `(.L_x_2052) ;  /* 0x000000000028c947 */ /* 0x000fea0003800000 */
[----:B------:R-:W-:Y:S01]  /*22f0*/  FMUL.FTZ R6, R12, -1.4426950216293334961 ;  /* 0xbfb8aa3b0c067820 */ /* 0x000fe20000410000 */
[----:B------:R-:W-:-:S05]  /*2300*/  FMUL.FTZ R0, R26, -1.4426950216293334961 ;  /* 0xbfb8aa3b1a007820 */ /* 0x000fca0000410000 */
[----:B------:R-:W3:Y:S08]  /*2310*/  MUFU.EX2 R6, R6 ;  /* 0x0000000600067308 */ /* 0x000ef00000000800 */
[----:B------:R-:W4:Y:S01]  /*2320*/  MUFU.EX2 R0, R0 ;  /* 0x0000000000007308 */ /* 0x000f220000000800 */
[----:B---3--:R-:W-:-:S07]  /*2330*/  FADD.FTZ R7, R6, 1 ;  /* 0x3f80000006077421 */ /* 0x008fce0000010000 */
[----:B------:R-:W3:Y:S01]  /*2340*/  MUFU.RCP R7, R7 ;  /* 0x0000000700077308 */ /* 0x000ee20000001000 */
[----:B----4-:R-:W-:-:S07]  /*2350*/  FADD.FTZ R2, R0, 1 ;  /* 0x3f80000000027421 */ /* 0x010fce0000010000 */
[----:B-1----:R-:W1:Y:S01]  /*2360*/  MUFU.RCP R5, R2 ;  /* 0x0000000200057308 */ /* 0x002e620000001000 */
[----:B---3--:R-:W-:Y:S01]  /*2370*/  FMUL.FTZ R12, R12, R7 ;  /* 0x000000070c0c7220 */ /* 0x008fe20000410000 */
[----:B-1----:R-:W-:-:S07]  /*2380*/  FMUL.FTZ R26, R26, R5 ;  /* 0x000000051a1a7220 */ /* 0x002fce0000410000 */
.L_x_2052:
[----:B------:R-:W-:Y:S04]  /*2390*/  BSSY B0, `(.L_x_2053) ;  /* 0x000000e000007945 */ /* 0x000fe80003800000 */
[----:B------:R-:W-:Y:S05]  /*23a0*/  @P1 BRA `(.L_x_2054) ;  /* 0x0000000000301947 */ /* 0x000fea0003800000 */
[----:B------:R-:W-:Y:S01]  /*23b0*/  ULDC.64 UR12, c[0x0][0x270] ;  /* 0x00009c00000c7ab9 */ /* 0x000fe20000000a00 */
[----:B------:R-:W-:Y:S01]  /*23c0*/  MOV R6, R22 ;  /* 0x0000001600067202 */ /* 0x000fe20000000f00 */
[----:B------:R-:W-:Y:S01]  /*23d0*/  IMAD R10, R10, UR12, RZ ;  /* 0x0000000c0a0a7c24 */ /* 0x000fe2000f8e02ff */
[----:B------:R-:W-:Y:S02]  /*23e0*/  MOV R7, R25 ;  /* 0x0000001900077202 */ /* 0x000fe40000000f00 */
[----:B-1----:R-:W-:Y:S01]  /*23f0*/  F2FP.BF16.F32.PACK_AB R5, R12, R26 ;  /* 0x0000001a0c05723e */ /* 0x002fe200000010ff */
[----:B------:R-:W-:-:S04]  /*2400*/  IMAD.WIDE.U32 R6, R15, UR12, R6 ;  /* 0x0000000c0f067c25 */ /* 0x000fc8000f8e0006 */
[----:B------:R-:W-:Y:S01]  /*2410*/  IMAD R15, R15, UR13, R10 ;  /* 0x0000000d0f0f7c24 */ /* 0x000fe2000f8e020a */
[----:B------:R-:W-:Y:S02]  /*2420*/  ULDC.64 UR12, c[0x0][0x210] ;  /* 0x00008400000c7ab9 */ /* 0x000fe40000000a00 */
[----:B0-2---:R-:W-:Y:S02]  /*2430*/  LEA R8, P1, R6, UR12, 0x1 ;  /* 0x0000000c06087c11 */ /* 0x005fe4000f8208ff */
[----:B------:R-:W-:-:S04]  /*2440*/  IADD3 R15, R7, R15, RZ ;  /* 0x0000000f070f7210 */ /* 0x000fc80007ffe0ff */
[----:B------:R-:W-:-:S05]  /*2450*/  LEA.HI.X R9, R6, UR13, R15, 0x1, P1 ;  /* 0x0000000d06097c11 */ /* 0x000fca00088f0c0f */
[----:B------:R3:W-:Y:S02]  /*2460*/  STG.E desc[UR8][R8.64], R5 ;  /* 0x0000000508007986 */ /* 0x0007e4000c101908 */
.L_x_2054:
[----:B------:R-:W-:Y:S05]  /*2470*/  BSYNC B0 ;  /* 0x0000000000007941 */ /* 0x000fea0003800000 */
.L_x_2053:
[----:B-1-3--:R-:W1:Y:S01]  /*2480*/  LDC R5, c[0x0][0x10] ;  /* 0x00000400ff057b82 */ /* 0x00ae620000000800 */
[----:B------:R-:W-:Y:S02]  /*2490*/  IADD3 R16, R16, 0x1, RZ ;  /* 0x0000000110107810 */ /* 0x000fe40007ffe0ff */
[----:B-1----:R-:W-:-:S04]  /*24a0*/  IADD3 R20, R5, R20, RZ ;  /* 0x0000001405147210 */ /* 0x002fc80007ffe0ff */
[----:B------:R-:W-:-:S13]  /*24b0*/  ISETP.GE.AND P1, PT, R20, UR4, PT ;  /* 0x0000000414007c0c */ /* 0x000fda000bf26270 */
[----:B------:R-:W-:Y:S05]  /*24c0*/  @!P1 BRA `(.L_x_2055) ;  /* 0xffffffdc00449947 */ /* 0x000fea000383ffff */
[----:B------:R-:W-:Y:S05]  /*24d0*/  EXIT ;  /* 0x000000000000794d */ /* 0x000fea0003800000 */
.L_x_2056:
        /* <DEDUP_REMOVED lines=10> */
.L_x_3288:


//--------------------- .text._Z35group_norm_nhwc_fwd_one_pass_kernelI11Bf16IOFp32WLi256ELi28ELi448EEv26Group_norm_nhwc_fwd_params --------------------------
	.section	.text._Z35group_norm_nhwc_fwd_one_pass_kernelI11Bf16IOFp32WLi256ELi28ELi448EEv26Group_norm_nhwc_fwd_params,"ax",@progbits
	.align	128
        .global         _Z35group_norm_nhwc_fwd_one_pass_kernelI11Bf16IOFp32WLi256ELi28ELi448EEv26Group_norm_nhwc_fwd_params
        .type           _Z35group_norm_nhwc_fwd_one_pass_kernelI11Bf16IOFp32WLi256ELi28ELi448EEv26Group_norm_nhwc_fwd_params,@function
        .size           _Z35group_norm_nhwc_fwd_one_pass_kernelI11Bf16IOFp32WLi256ELi28ELi448EEv26Group_norm_nhwc_fwd_params,(.L_x_3289 - _Z35group_norm_nhwc_fwd_one_pass_kernelI11Bf16IOFp32WLi256ELi28ELi448EEv26Group_norm_nhwc_fwd_params)
        .other          _Z35group_norm_nhwc_fwd_one_pass_kernelI11Bf16IOFp32WLi256ELi28ELi448EEv26Group_norm_nhwc_fwd_params,@"STO_CUDA_ENTRY STV_DEFAULT"
_Z35group_norm_nhwc_fwd_one_pass_kernelI11Bf16IOFp32WLi256ELi28ELi448EEv26Group_norm_nhwc_fwd_params:
.text._Z35group_norm_nhwc_fwd_one_pass_kernelI11Bf16IOFp32WLi256ELi28ELi448EEv26Group_norm_nhwc_fwd_params:
[----:B------:R-:W-:Y:S08]  /*0000*/  LDC R1, c[0x0][0x28] ;  /* 0x00000a00ff017b82 */ /* 0x000ff00000000800 */
[----:B------:R-:W0:Y:S01]  /*0010*/  S2UR UR6, SR_CTAID.Y ;  /* 0x00000000000679c3 */ /* 0x000e220000002600 */
[----:B------:R-:W-:Y:S01]  /*0020*/  ULDC UR4, c[0x0][0x288] ;  /* 0x0000a20000047ab9 */ /* 0x000fe20000000800 */
[----:B------:R-:W-:-:S02]  /*0030*/  ULDC UR5, c[0x0][0x258] ;  /* 0x0000960000057ab9 */ /* 0x000fc40000000800 */
[----:B------:R-:W-:Y:S01]  /*0040*/  UIMAD UR4, UR4, UR5, URZ ;  /* 0x00000005040472a4 */ /* 0x000fe2000f8e023f */
[----:B0-----:R-:W-:-:S05]  /*0050*/  MOV R0, UR6 ;  /* 0x0000000600007c02 */ /* 0x001fca0008000f00 */
[----:B------:R-:W-:-:S13]  /*0060*/  ISETP.GE.AND P0, PT, R0, UR4, PT ;  /* 0x0000000400007c0c */ /* 0x000fda000bf06270 */
[----:B------:R-:W-:Y:S05]  /*0070*/  @P0 EXIT ;  /* 0x000000000000094d */ /* 0x000fea0003800000 */
[----:B------:R-:W0:Y:S01]  /*0080*/  S2R R2, SR_TID.X ;  /* 0x0000000000027919 */ /* 0x000e220000002100 */
[----:B------:R-:W-:Y:S01]  /*0090*/  S2UR UR7, SR_CTAID.X ;  /* 0x00000000000779c3 */ /* 0x000fe20000002500 */
[----:B------:R-:W-:Y:S01]  /*00a0*/  UMOV UR5, 0x400 ;  /* 0x0000040000057882 */ /* 0x000fe20000000000 */
[----:B------:R-:W-:Y:S01]  /*00b0*/  ULDC.64 UR8, c[0x0][0x278] ;  /* 0x00009e0000087ab9 */ /* 0x000fe20000000a00 */
[----:B------:R-:W-:Y:S01]  /*00c0*/  MOV R10, R0 ;  /* 0x00000000000a7202 */ /* 0x000fe20000000f00 */
[----:B------:R-:W-:-:S04]  /*00d0*/  ULDC.U8 UR10, c[0x0][0x28c] ;  /* 0x0000a300000a7ab9 */ /* 0x000fc80000000000 */
[----:B------:R-:W1:Y:S08]  /*00e0*/  LDC R6, c[0x0][0x294] ;  /* 0x0000a500ff067b82 */ /* 0x000e700000000800 */
[----:B------:R-:W2:Y:S08]  /*00f0*/  S2UR UR6, SR_CgaCtaId ;  /* 0x00000000000679c3 */ /* 0x000eb00000008800 */
[----:B------:R-:W3:Y:S01]  /*0100*/  LDC R3, c[0x0][0x10] ;  /* 0x00000400ff037b82 */ /* 0x000ee20000000800 */
[----:B0-----:R-:W-:-:S02]  /*0110*/  SHF.R.U32.HI R4, RZ, 0x1, R2 ;  /* 0x00000001ff047819 */ /* 0x001fc40000011602 */
[----:B------:R-:W-:-:S03]  /*0120*/  ISETP.GE.U32.AND P4, PT, R2, 0x1c0, PT ;  /* 0x000001c00200780c */ /* 0x000fc60003f86070 */
[----:B------:R-:W-:Y:S01]  /*0130*/  IMAD.WIDE.U32 R4, R4, -0x6db6db6d, RZ ;  /* 0x9249249304047825 */ /* 0x000fe200078e00ff */
[----:B--2---:R-:W-:-:S04]  /*0140*/  ULEA UR5, UR6, UR5, 0x18 ;  /* 0x0000000506057291 */ /* 0x004fc8000f8ec03f */
[----:B------:R-:W-:Y:S01]  /*0150*/  SHF.R.U32.HI R17, RZ, 0x2, R5 ;  /* 0x00000002ff117819 */ /* 0x000fe20000011605 */
[----:B------:R-:W0:Y:S01]  /*0160*/  S2R R4, SR_LANEID ;  /* 0x0000000000047919 */ /* 0x000e220000000000 */
[----:B------:R-:W-:-:S03]  /*0170*/  SHF.R.S32.HI R5, RZ, 0x1f, R2 ;  /* 0x0000001fff057819 */ /* 0x000fc60000011402 */
[----:B-1----:R-:W-:Y:S01]  /*0180*/  IMAD R25, R6, UR7, R17 ;  /* 0x0000000706197c24 */ /* 0x002fe2000f8e0211 */
[----:B------:R-:W-:Y:S01]  /*0190*/  LEA.HI R8, R5, R2, RZ, 0x5 ;  /* 0x0000000205087211 */ /* 0x000fe200078f28ff */
[----:B------:R-:W-:-:S03]  /*01a0*/  IMAD R14, R17, -0xe, R2 ;  /* 0xfffffff2110e7824 */ /* 0x000fc600078e0202 */
[C---:B------:R-:W-:Y:S02]  /*01b0*/  IADD3 R5, R25.reuse, 0x20, RZ ;  /* 0x0000002019057810 */ /* 0x040fe40007ffe0ff */
[C---:B------:R-:W-:Y:S02]  /*01c0*/  IADD3 R6, R25.reuse, 0x40, RZ ;  /* 0x0000004019067810 */ /* 0x040fe40007ffe0ff */
[C---:B------:R-:W-:Y:S02]  /*01d0*/  IADD3 R7, R25.reuse, 0x60, RZ ;  /* 0x0000006019077810 */ /* 0x040fe40007ffe0ff */
[----:B------:R-:W-:Y:S01]  /*01e0*/  SHF.R.S32.HI R12, RZ, 0x5, R8 ;  /* 0x00000005ff0c7819 */ /* 0x000fe20000011408 */
[----:B------:R-:W-:Y:S01]  /*01f0*/  HFMA2.MMA R8, -RZ, RZ, 0, 0 ;  /* 0x00000000ff087435 */ /* 0x000fe200000001ff */
[----:B------:R-:W-:Y:S02]  /*0200*/  ISETP.LT.U32.AND P1, PT, R25, UR8, PT ;  /* 0x0000000819007c0c */ /* 0x000fe4000bf21070 */
[----:B------:R-:W-:-:S02]  /*0210*/  SHF.R.S32.HI R9, RZ, 0x1f, R25 ;  /* 0x0000001fff097819 */ /* 0x000fc40000011419 */
[----:B------:R-:W-:Y:S02]  /*0220*/  ISETP.LT.U32.AND P2, PT, R5, UR8, PT ;  /* 0x0000000805007c0c */ /* 0x000fe4000bf41070 */
[----:B------:R-:W-:Y:S02]  /*0230*/  ISETP.LT.U32.AND P3, PT, R6, UR8, PT ;  /* 0x0000000806007c0c */ /* 0x000fe4000bf61070 */
[----:B------:R-:W-:Y:S02]  /*0240*/  SHF.R.S32.HI R11, RZ, 0x1f, R5 ;  /* 0x0000001fff0b7819 */ /* 0x000fe40000011405 */
[----:B------:R-:W-:Y:S02]  /*0250*/  SHF.R.S32.HI R13, RZ, 0x1f, R6 ;  /* 0x0000001fff0d7819 */ /* 0x000fe40000011406 */
[----:B------:R-:W-:Y:S02]  /*0260*/  ISETP.LT.U32.AND P0, PT, R7, UR8, PT ;  /* 0x0000000807007c0c */ /* 0x000fe4000bf01070 */
[----:B------:R-:W-:-:S02]  /*0270*/  SHF.R.S32.HI R15, RZ, 0x1f, R7 ;  /* 0x0000001fff0f7819 */ /* 0x000fc40000011407 */
[----:B------:R-:W-:Y:S02]  /*0280*/  LEA R12, R12, UR5, 0x3 ;  /* 0x000000050c0c7c11 */ /* 0x000fe4000f8e18ff */
[----:B------:R-:W-:Y:S02]  /*0290*/  SHF.L.U32 R14, R14, 0x1, RZ ;  /* 0x000000010e0e7819 */ /* 0x000fe400000006ff */
[----:B------:R-:W-:Y:S02]  /*02a0*/  IADD3 R36, R25, 0xe0, RZ ;  /* 0x000000e019247810 */ /* 0x000fe40007ffe0ff */
[----:B------:R-:W-:Y:S02]  /*02b0*/  ISETP.LT.AND.EX P1, PT, R9, UR9, !P4, P1 ;  /* 0x0000000909007c0c */ /* 0x000fe4000e721310 */
[----:B------:R-:W-:Y:S02]  /*02c0*/  ISETP.LT.AND.EX P2, PT, R11, UR9, !P4, P2 ;  /* 0x000000090b007c0c */ /* 0x000fe4000e741320 */
[----:B------:R-:W-:-:S02]  /*02d0*/  ISETP.LT.AND.EX P3, PT, R13, UR9, !P4, P3 ;  /* 0x000000090d007c0c */ /* 0x000fc4000e761330 */
[----:B------:R-:W-:Y:S01]  /*02e0*/  ISETP.LT.AND.EX P4, PT, R15, UR9, !P4, P0 ;  /* 0x000000090f007c0c */ /* 0x000fe2000e781300 */
[----:B0--3--:R-:W-:-:S12]  /*02f0*/  ULDC.64 UR8, c[0x0][0x208] ;  /* 0x0000820000087ab9 */ /* 0x009fd80000000a00 */
.L_x_2093:
[----:B0-----:R-:W0:Y:S01]  /*0300*/  LDC R23, c[0x0][0x288] ;  /* 0x0000a200ff177b82 */ /* 0x001e220000000800 */
[----:B------:R-:W-:Y:S01]  /*0310*/  ULDC.64 UR12, c[0x0][0x280] ;  /* 0x0000a000000c7ab9 */ /* 0x000fe20000000a00 */
[----:B------:R-:W-:-:S06]  /*0320*/  ULDC.64 UR14, c[0x0][0x278] ;  /* 0x00009e00000e7ab9 */ /* 0x000fcc0000000a00 */
[----:B-1----:R-:W1:Y:S08]  /*0330*/  LDC R37, c[0x0][0x294] ;  /* 0x0000a500ff257b82 */ /* 0x002e700000000800 */
[----:B------:R-:W2:Y:S01]  /*0340*/  @P2 LDC.64 R30, c[0x0][0x270] ;  /* 0x00009c00ff1e2b82 */ /* 0x000ea20000000a00 */
[----:B0-----:R-:W-:-:S07]  /*0350*/  IABS R19, R23 ;  /* 0x0000001700137213 */ /* 0x001fce0000000000 */
[----:B------:R-:W0:Y:S01]  /*0360*/  @P3 LDC.64 R28, c[0x0][0x270] ;  /* 0x00009c00ff1c3b82 */ /* 0x000e220000000a00 */
[----:B------:R-:W3:Y:S07]  /*0370*/  I2F.RP R18, R19 ;  /* 0x0000001300127306 */ /* 0x000eee0000209400 */
[----:B------:R-:W4:Y:S01]  /*0380*/  @P4 LDC.64 R26, c[0x0][0x270] ;  /* 0x00009c00ff1a4b82 */ /* 0x000f220000000a00 */
[----:B--2---:R-:W-:Y:S01]  /*0390*/  @P2 IMAD R24, R11, R30, RZ ;  /* 0x0000001e0b182224 */ /* 0x004fe200078e02ff */
[----:B---3--:R-:W2:Y:S03]  /*03a0*/  MUFU.RCP R18, R18 ;  /* 0x0000001200127308 */ /* 0x008ea60000001000 */
[----:B------:R-:W-:-:S02]  /*03b0*/  @P2 IMAD R43, R5, R31, R24 ;  /* 0x0000001f052b2224 */ /* 0x000fc400078e0218 */
[----:B----4-:R-:W-:Y:S01]  /*03c0*/  @P4 IMAD R40, R15, R26, RZ ;  /* 0x0000001a0f284224 */ /* 0x010fe200078e02ff */
[----:B--2---:R-:W-:-:S04]  /*03d0*/  IADD3 R16, R18, 0xffffffe, RZ ;  /* 0x0ffffffe12107810 */ /* 0x004fc80007ffe0ff */
[----:B------:R2:W3:Y:S02]  /*03e0*/  F2I.FTZ.U32.TRUNC.NTZ R17, R16 ;  /* 0x0000001000117305 */ /* 0x0004e4000021f000 */
[----:B--2---:R-:W-:Y:S02]  /*03f0*/  MOV R16, RZ ;  /* 0x000000ff00107202 */ /* 0x004fe40000000f00 */
[----:B---3--:R-:W-:-:S05]  /*0400*/  IADD3 R20, RZ, -R17, RZ ;  /* 0x80000011ff147210 */ /* 0x008fca0007ffe0ff */
[----:B------:R-:W-:Y:S01]  /*0410*/  IMAD R21, R20, R19, RZ ;  /* 0x0000001314157224 */ /* 0x000fe200078e02ff */
[----:B------:R-:W-:-:S03]  /*0420*/  IABS R20, R10 ;  /* 0x0000000a00147213 */ /* 0x000fc60000000000 */
[----:B------:R-:W-:Y:S01]  /*0430*/  IMAD.HI.U32 R17, R17, R21, R16 ;  /* 0x0000001511117227 */ /* 0x000fe200078e0010 */
[----:B------:R-:W-:-:S04]  /*0440*/  LOP3.LUT R16, R10, R23, RZ, 0x3c, !PT ;  /* 0x000000170a107212 */ /* 0x000fc800078e3cff */
[----:B------:R-:W-:Y:S01]  /*0450*/  ISETP.GE.AND P5, PT, R16, RZ, PT ;  /* 0x000000ff1000720c */ /* 0x000fe20003fa6270 */
[----:B------:R-:W-:Y:S01]  /*0460*/  IMAD.HI.U32 R17, R17, R20, RZ ;  /* 0x0000001411117227 */ /* 0x000fe200078e00ff */
[----:B------:R-:W-:-:S04]  /*0470*/  SHF.R.U32.HI R16, RZ, 0x1, R2 ;  /* 0x00000001ff107819 */ /* 0x000fc80000011602 */
[----:B------:R-:W-:-:S05]  /*0480*/  IADD3 R18, -R17, RZ, RZ ;  /* 0x000000ff11127210 */ /* 0x000fca0007ffe1ff */
[C---:B------:R-:W-:Y:S02]  /*0490*/  IMAD R18, R19.reuse, R18, R20 ;  /* 0x0000001213127224 */ /* 0x040fe400078e0214 */
[----:B------:R-:W2:Y:S03]  /*04a0*/  @P1 LDC.64 R20, c[0x0][0x270] ;  /* 0x00009c00ff141b82 */ /* 0x000ea60000000a00 */
[----:B------:R-:W-:-:S13]  /*04b0*/  ISETP.GT.U32.AND P6, PT, R19, R18, PT ;  /* 0x000000121300720c */ /* 0x000fda0003fc4070 */
[-C--:B------:R-:W-:Y:S02]  /*04c0*/  @!P6 IADD3 R18, R18, -R19.reuse, RZ ;  /* 0x800000131212e210 */ /* 0x080fe40007ffe0ff */
[----:B------:R-:W-:Y:S02]  /*04d0*/  @!P6 IADD3 R17, R17, 0x1, RZ ;  /* 0x000000011111e810 */ /* 0x000fe40007ffe0ff */
[----:B------:R-:W-:Y:S02]  /*04e0*/  ISETP.GE.U32.AND P0, PT, R18, R19, PT ;  /* 0x000000131200720c */ /* 0x000fe40003f06070 */
[----:B------:R-:W-:Y:S02]  /*04f0*/  ISETP.NE.AND P6, PT, R23, RZ, PT ;  /* 0x000000ff1700720c */ /* 0x000fe40003fc5270 */
[----:B------:R-:W-:-:S09]  /*0500*/  SHF.R.S32.HI R18, RZ, 0x1f, R14 ;  /* 0x0000001fff127819 */ /* 0x000fd2000001140e */
[----:B------:R-:W-:-:S04]  /*0510*/  @P0 IADD3 R17, R17, 0x1, RZ ;  /* 0x0000000111110810 */ /* 0x000fc80007ffe0ff */
[----:B------:R-:W-:Y:S01]  /*0520*/  MOV R19, R17 ;  /* 0x0000001100137202 */ /* 0x000fe20000000f00 */
[----:B------:R-:W-:-:S03]  /*0530*/  IMAD.WIDE.U32 R16, R16, -0x6db6db6d, RZ ;  /* 0x9249249310107825 */ /* 0x000fc600078e00ff */
[----:B------:R-:W-:Y:S02]  /*0540*/  @!P5 IADD3 R19, -R19, RZ, RZ ;  /* 0x000000ff1313d210 */ /* 0x000fe40007ffe1ff */
[----:B------:R-:W-:Y:S02]  /*0550*/  @!P6 LOP3.LUT R19, RZ, R23, RZ, 0x33, !PT ;  /* 0x00000017ff13e212 */ /* 0x000fe400078e33ff */
[----:B------:R-:W-:Y:S02]  /*0560*/  SHF.R.U32.HI R16, RZ, 0x2, R17 ;  /* 0x00000002ff107819 */ /* 0x000fe40000011611 */
[----:B------:R-:W-:-:S03]  /*0570*/  IADD3 R39, -R19, RZ, RZ ;  /* 0x000000ff13277210 */ /* 0x000fc60007ffe1ff */
[----:B-1----:R-:W-:Y:S01]  /*0580*/  IMAD R37, R37, UR7, R16 ;  /* 0x0000000725257c24 */ /* 0x002fe2000f8e0210 */
[----:B------:R-:W-:Y:S01]  /*0590*/  SHF.R.S32.HI R16, RZ, 0x1f, R19 ;  /* 0x0000001fff107819 */ /* 0x000fe20000011413 */
[----:B------:R-:W-:-:S03]  /*05a0*/  IMAD R39, R23, R39, R10 ;  /* 0x0000002717277224 */ /* 0x000fc600078e020a */
[----:B------:R-:W-:Y:S01]  /*05b0*/  IADD3 R38, R37, 0x80, RZ ;  /* 0x0000008025267810 */ /* 0x000fe20007ffe0ff */
[----:B------:R-:W-:Y:S01]  /*05c0*/  IMAD R39, R39, 0x1c, RZ ;  /* 0x0000001c27277824 */ /* 0x000fe200078e02ff */
[----:B------:R-:W-:Y:S01]  /*05d0*/  IADD3 R34, R37, 0xa0, RZ ;  /* 0x000000a025227810 */ /* 0x000fe20007ffe0ff */
[----:B------:R-:W-:Y:S01]  /*05e0*/  IMAD R22, R16, UR12, RZ ;  /* 0x0000000c10167c24 */ /* 0x000fe2000f8e02ff */
[----:B------:R-:W-:Y:S01]  /*05f0*/  ISETP.GE.U32.AND P5, PT, R38, UR14, PT ;  /* 0x0000000e26007c0c */ /* 0x000fe2000bfa6070 */
[----:B------:R-:W1:Y:S01]  /*0600*/  @P1 LDC.64 R16, c[0x0][0x220] ;  /* 0x00008800ff101b82 */ /* 0x000e620000000a00 */
[----:B------:R-:W-:Y:S01]  /*0610*/  IADD3 R50, P0, R14, R39, RZ ;  /* 0x000000270e327210 */ /* 0x000fe20007f1e0ff */
[----:B------:R-:W-:Y:S01]  /*0620*/  IMAD R53, R19, UR13, R22 ;  /* 0x0000000d13357c24 */ /* 0x000fe2000f8e0216 */
[----:B------:R-:W-:Y:S02]  /*0630*/  SHF.R.S32.HI R41, RZ, 0x1f, R38 ;  /* 0x0000001fff297819 */ /* 0x000fe40000011426 */
[----:B------:R-:W-:Y:S01]  /*0640*/  LEA.HI.X.SX32 R51, R39, R18, 0x1, P0 ;  /* 0x0000001227337211 */ /* 0x000fe200000f0eff */
[----:B--2---:R-:W-:Y:S01]  /*0650*/  @P1 IMAD R18, R9, R20, RZ ;  /* 0x0000001409121224 */ /* 0x004fe200078e02ff */
[----:B------:R-:W-:Y:S01]  /*0660*/  ISETP.GE.AND.EX P5, PT, R41, UR15, PT, P5 ;  /* 0x0000000f29007c0c */ /* 0x000fe2000bfa6350 */
[----:B------:R-:W2:Y:S01]  /*0670*/  @P2 LDC.64 R22, c[0x0][0x220] ;  /* 0x00008800ff162b82 */ /* 0x000ea20000000a00 */
[----:B------:R-:W-:Y:S01]  /*0680*/  ISETP.GE.U32.AND P0, PT, R34, UR14, PT ;  /* 0x0000000e22007c0c */ /* 0x000fe2000bf06070 */
[----:B------:R-:W-:Y:S01]  /*0690*/  IMAD.WIDE.U32 R50, R19, UR12, R50 ;  /* 0x0000000c13327c25 */ /* 0x000fe2000f8e0032 */
[----:B------:R-:W-:-:S02]  /*06a0*/  ISETP.LT.U32.AND P5, PT, R2, 0x1c0, !P5 ;  /* 0x000001c00200780c */ /* 0x000fc40006fa1070 */
[----:B------:R-:W-:Y:S01]  /*06b0*/  SHF.R.S32.HI R35, RZ, 0x1f, R34 ;  /* 0x0000001fff237819 */ /* 0x000fe20000011422 */
[----:B------:R-:W-:Y:S01]  /*06c0*/  @P1 IMAD R33, R25, R21, R18 ;  /* 0x0000001519211224 */ /* 0x000fe200078e0212 */
[----:B------:R-:W-:Y:S01]  /*06d0*/  IADD3 R53, R51, R53, RZ ;  /* 0x0000003533357210 */ /* 0x000fe20007ffe0ff */
[----:B------:R-:W3:Y:S01]  /*06e0*/  @P3 LDC.64 R18, c[0x0][0x220] ;  /* 0x00008800ff123b82 */ /* 0x000ee20000000a00 */
[-C--:B------:R-:W-:Y:S02]  /*06f0*/  @P1 MOV R52, R50.reuse ;  /* 0x0000003200341202 */ /* 0x080fe40000000f00 */
[----:B------:R-:W-:Y:S02]  /*0700*/  @P2 MOV R32, R50 ;  /* 0x0000003200202202 */ /* 0x000fe40000000f00 */
[----:B------:R-:W-:Y:S01]  /*0710*/  ISETP.GE.AND.EX P0, PT, R35, UR15, PT, P0 ;  /* 0x0000000f23007c0c */ /* 0x000fe2000bf06300 */
[----:B------:R-:W-:Y:S01]  /*0720*/  @P1 IMAD.WIDE.U32 R20, R25, R20, R52 ;  /* 0x0000001419141225 */ /* 0x000fe200078e0034 */
[----:B------:R-:W-:Y:S01]  /*0730*/  IADD3 R47, R37, 0xc0, RZ ;  /* 0x000000c0252f7810 */ /* 0x000fe20007ffe0ff */
[----:B------:R-:W4:Y:S01]  /*0740*/  @P5 LDC.64 R24, c[0x0][0x270] ;  /* 0x00009c00ff185b82 */ /* 0x000f220000000a00 */
[----:B------:R-:W-:-:S02]  /*0750*/  ISETP.LT.U32.AND P0, PT, R2, 0x1c0, !P0 ;  /* 0x000001c00200780c */ /* 0x000fc40004701070 */
[----:B------:R-:W-:Y:S02]  /*0760*/  @P1 IADD3 R21, R21, R33, RZ ;  /* 0x0000002115151210 */ /* 0x000fe40007ffe0ff */
[----:B------:R-:W-:Y:S02]  /*0770*/  @P2 MOV R33, R53 ;  /* 0x0000003500212202 */ /* 0x000fe40000000f00 */
[----:B-1----:R-:W-:Y:S01]  /*0780*/  @P1 LEA R16, P6, R20, R16, 0x1 ;  /* 0x0000001014101211 */ /* 0x002fe200078c08ff */
[----:B------:R-:W-:-:S03]  /*0790*/  @P2 IMAD.WIDE.U32 R30, R5, R30, R32 ;  /* 0x0000001e051e2225 */ /* 0x000fc600078e0020 */
[----:B------:R-:W-:Y:S02]  /*07a0*/  @P1 LEA.HI.X R17, R20, R17, R21, 0x1, P6 ;  /* 0x0000001114111211 */ /* 0x000fe400030f0c15 */
[----:B------:R-:W-:Y:S01]  /*07b0*/  @P3 MOV R33, R53 ;  /* 0x0000003500213202 */ /* 0x000fe20000000f00 */
[----:B0-----:R-:W-:Y:S01]  /*07c0*/  @P3 IMAD R32, R13, R28, RZ ;  /* 0x0000001c0d203224 */ /* 0x001fe200078e02ff */
[----:B------:R-:W-:Y:S01]  /*07d0*/  @P2 IADD3 R31, R31, R43, RZ ;  /* 0x0000002b1f1f2210 */ /* 0x000fe20007ffe0ff */
[----:B------:R-:W0:Y:S01]  /*07e0*/  @P4 LDC.64 R20, c[0x0][0x220] ;  /* 0x00008800ff144b82 */ /* 0x000e220000000a00 */
[----:B--2---:R-:W-:Y:S01]  /*07f0*/  @P2 LEA R22, P6, R30, R22, 0x1 ;  /* 0x000000161e162211 */ /* 0x004fe200078c08ff */
[----:B------:R-:W-:Y:S01]  /*0800*/  @P3 IMAD R43, R6, R29, R32 ;  /* 0x0000001d062b3224 */ /* 0x000fe200078e0220 */
[----:B------:R-:W-:Y:S02]  /*0810*/  @P3 MOV R32, R50 ;  /* 0x0000003200203202 */ /* 0x000fe40000000f00 */
[----:B------:R-:W-:-:S03]  /*0820*/  @P2 LEA.HI.X R23, R30, R23, R31, 0x1, P6 ;  /* 0x000000171e172211 */ /* 0x000fc600030f0c1f */
[----:B------:R-:W-:Y:S01]  /*0830*/  @P3 IMAD.WIDE.U32 R32, R6, R28, R32 ;  /* 0x0000001c06203225 */ /* 0x000fe200078e0020 */
[----:B------:R-:W1:Y:S03]  /*0840*/  @P5 LDC.64 R30, c[0x0][0x220] ;  /* 0x00008800ff1e5b82 */ /* 0x000e660000000a00 */
[----:B----4-:R-:W-:Y:S01]  /*0850*/  @P5 IMAD R41, R41, R24, RZ ;  /* 0x0000001829295224 */ /* 0x010fe200078e02ff */
[----:B------:R-:W-:Y:S01]  /*0860*/  @P3 IADD3 R33, R33, R43, RZ ;  /* 0x0000002b21213210 */ /* 0x000fe20007ffe0ff */
[----:B------:R-:W-:Y:S01]  /*0870*/  @P4 IMAD R43, R7, R27, R40 ;  /* 0x0000001b072b4224 */ /* 0x000fe200078e0228 */
[----:B---3--:R-:W-:Y:S01]  /*0880*/  @P3 LEA R18, P6, R32, R18, 0x1 ;  /* 0x0000001220123211 */ /* 0x008fe200078c08ff */
[----:B------:R-:W-:Y:S01]  /*0890*/  @P5 IMAD R45, R38, R25, R41 ;  /* 0x00000019262d5224 */ /* 0x000fe200078e0229 */
[----:B------:R-:W2:Y:S01]  /*08a0*/  @P0 LDC.64 R28, c[0x0][0x270] ;  /* 0x00009c00ff1c0b82 */ /* 0x000ea20000000a00 */
[----:B------:R-:W-:-:S02]  /*08b0*/  @P5 MOV R40, R50 ;  /* 0x0000003200285202 */ /* 0x000fc40000000f00 */
[----:B------:R-:W-:Y:S02]  /*08c0*/  @P3 LEA.HI.X R19, R32, R19, R33, 0x1, P6 ;  /* 0x0000001320133211 */ /* 0x000fe400030f0c21 */
[----:B------:R-:W-:Y:S02]  /*08d0*/  @P4 MOV R32, R50 ;  /* 0x0000003200204202 */ /* 0x000fe40000000f00 */
[-C--:B------:R-:W-:Y:S02]  /*08e0*/  @P4 MOV R33, R53.reuse ;  /* 0x0000003500214202 */ /* 0x080fe40000000f00 */
[----:B------:R-:W-:Y:S01]  /*08f0*/  @P5 MOV R41, R53 ;  /* 0x0000003500295202 */ /* 0x000fe20000000f00 */
[----:B------:R-:W-:Y:S02]  /*0900*/  @P4 IMAD.WIDE.U32 R32, R7, R26, R32 ;  /* 0x0000001a07204225 */ /* 0x000fe400078e0020 */
[----:B------:R-:W3:Y:S02]  /*0910*/  @P0 LDC.64 R26, c[0x0][0x220] ;  /* 0x00008800ff1a0b82 */ /* 0x000ee40000000a00 */
[----:B------:R-:W-:Y:S01]  /*0920*/  @P5 IMAD.WIDE.U32 R24, R38, R24, R40 ;  /* 0x0000001826185225 */ /* 0x000fe200078e0028 */
[----:B------:R-:W-:-:S02]  /*0930*/  @P4 IADD3 R33, R33, R43, RZ ;  /* 0x0000002b21214210 */ /* 0x000fc40007ffe0ff */
[C---:B0-----:R-:W-:Y:S02]  /*0940*/  @P4 LEA R20, P6, R32.reuse, R20, 0x1 ;  /* 0x0000001420144211 */ /* 0x041fe400078c08ff */
[----:B------:R-:W-:Y:S02]  /*0950*/  @P5 IADD3 R25, R25, R45, RZ ;  /* 0x0000002d19195210 */ /* 0x000fe40007ffe0ff */
[----:B------:R-:W-:Y:S01]  /*0960*/  @P4 LEA.HI.X R21, R32, R21, R33, 0x1, P6 ;  /* 0x0000001520154211 */ /* 0x000fe200030f0c21 */
[----:B--2---:R-:W-:Y:S01]  /*0970*/  @P0 IMAD R35, R35, R28, RZ ;  /* 0x0000001c23230224 */ /* 0x004fe200078e02ff */
[----:B-1----:R-:W-:Y:S02]  /*0980*/  @P5 LEA R30, P6, R24, R30, 0x1 ;  /* 0x0000001e181e5211 */ /* 0x002fe400078c08ff */
[----:B------:R-:W-:Y:S01]  /*0990*/  MOV R38, RZ ;  /* 0x000000ff00267202 */ /* 0x000fe20000000f00 */
[----:B------:R-:W-:Y:S01]  /*09a0*/  @P0 IMAD R33, R34, R29, R35 ;  /* 0x0000001d22210224 */ /* 0x000fe200078e0223 */
[----:B------:R-:W-:-:S02]  /*09b0*/  @P5 LEA.HI.X R31, R24, R31, R25, 0x1, P6 ;  /* 0x0000001f181f5211 */ /* 0x000fc400030f0c19 */
[----:B------:R-:W-:Y:S02]  /*09c0*/  @P0 MOV R24, R50 ;  /* 0x0000003200180202 */ /* 0x000fe40000000f00 */
[----:B------:R-:W-:Y:S01]  /*09d0*/  @P0 MOV R25, R53 ;  /* 0x0000003500190202 */ /* 0x000fe20000000f00 */
[----:B------:R-:W2:Y:S02]  /*09e0*/  @P5 LDG.E R38, desc[UR8][R30.64] ;  /* 0x000000081e265981 */ /* 0x000ea4000c1e1900 */
[----:B------:R-:W-:Y:S01]  /*09f0*/  @P0 IMAD.WIDE.U32 R28, R34, R28, R24 ;  /* 0x0000001c221c0225 */ /* 0x000fe200078e0018 */
[----:B------:R-:W-:Y:S02]  /*0a00*/  ISETP.GE.U32.AND P6, PT, R47, UR14, PT ;  /* 0x0000000e2f007c0c */ /* 0x000fe4000bfc6070 */
[----:B------:R-:W-:Y:S02]  /*0a10*/  SHF.R.S32.HI R35, RZ, 0x1f, R47 ;  /* 0x0000001fff237819 */ /* 0x000fe4000001142f */
[----:B------:R-:W-:-:S02]  /*0a20*/  @P0 IADD3 R25, R29, R33, RZ ;  /* 0x000000211d190210 */ /* 0x000fc40007ffe0ff */
[C---:B---3--:R-:W-:Y:S02]  /*0a30*/  @P0 LEA R24, P5, R28.reuse, R26, 0x1 ;  /* 0x0000001a1c180211 */ /* 0x048fe400078a08ff */
[----:B------:R-:W-:Y:S02]  /*0a40*/  ISETP.GE.AND.EX P6, PT, R35, UR15, PT, P6 ;  /* 0x0000000f23007c0c */ /* 0x000fe4000bfc6360 */
[----:B------:R-:W-:Y:S02]  /*0a50*/  @P0 LEA.HI.X R25, R28, R27, R25, 0x1, P5 ;  /* 0x0000001b1c190211 */ /* 0x000fe400028f0c19 */
[----:B------:R-:W-:Y:S02]  /*0a60*/  SHF.R.S32.HI R41, RZ, 0x1f, R36 ;  /* 0x0000001fff297819 */ /* 0x000fe40000011424 */
[----:B------:R-:W-:Y:S02]  /*0a70*/  ISETP.GE.U32.AND P5, PT, R36, UR14, PT ;  /* 0x0000000e24007c0c */ /* 0x000fe4000bfa6070 */
[----:B------:R-:W-:-:S02]  /*0a80*/  ISETP.LT.U32.AND P6, PT, R2, 0x1c0, !P6 ;  /* 0x000001c00200780c */ /* 0x000fc400077c1070 */
[----:B------:R-:W-:-:S04]  /*0a90*/  ISETP.GE.AND.EX P5, PT, R41, UR15, PT, P5 ;  /* 0x0000000f29007c0c */ /* 0x000fc8000bfa6350 */
[----:B------:R-:W-:Y:S02]  /*0aa0*/  ISETP.GT.U32.OR P5, PT, R2, 0x1bf, P5 ;  /* 0x000001bf0200780c */ /* 0x000fe40002fa4470 */
[----:B------:R-:W-:-:S05]  /*0ab0*/  MOV R40, RZ ;  /* 0x000000ff00287202 */ /* 0x000fca0000000f00 */
[----:B------:R-:W0:Y:S01]  /*0ac0*/  @P6 LDC.64 R26, c[0x0][0x270] ;  /* 0x00009c00ff1a6b82 */ /* 0x000e220000000a00 */
[----:B------:R-:W-:Y:S01]  /*0ad0*/  CS2R R42, SRZ ;  /* 0x00000000002a7805 */ /* 0x000fe2000001ff00 */
[----:B------:R-:W3:Y:S05]  /*0ae0*/  @P2 LDG.E R40, desc[UR8][R22.64] ;  /* 0x0000000816282981 */ /* 0x000eea000c1e1900 */
[----:B------:R1:W4:Y:S01]  /*0af0*/  @P1 LDG.E R42, desc[UR8][R16.64] ;  /* 0x00000008102a1981 */ /* 0x000322000c1e1900 */
[----:B------:R-:W5:Y:S01]  /*0b00*/  @!P5 LDC.64 R28, c[0x0][0x270] ;  /* 0x00009c00ff1cdb82 */ /* 0x000f620000000a00 */
[----:B------:R-:W-:Y:S02]  /*0b10*/  CS2R R44, SRZ ;  /* 0x00000000002c7805 */ /* 0x000fe4000001ff00 */
[----:B------:R5:W2:Y:S04]  /*0b20*/  @P3 LDG.E R43, desc[UR8][R18.64] ;  /* 0x00000008122b3981 */ /* 0x000aa8000c1e1900 */
[----:B------:R4:W2:Y:S01]  /*0b30*/  @P4 LDG.E R44, desc[UR8][R20.64] ;  /* 0x00000008142c4981 */ /* 0x0008a2000c1e1900 */
[----:B------:R-:W5:Y:S01]  /*0b40*/  @P6 LDC.64 R32, c[0x0][0x220] ;  /* 0x00008800ff206b82 */ /* 0x000f620000000a00 */
[----:B-1----:R-:W-:-:S02]  /*0b50*/  @P6 MOV R16, R50 ;  /* 0x0000003200106202 */ /* 0x002fc40000000f00 */
[----:B------:R-:W-:Y:S01]  /*0b60*/  @P6 MOV R17, R53 ;  /* 0x0000003500116202 */ /* 0x000fe20000000f00 */
[----:B------:R1:W2:Y:S04]  /*0b70*/  @P0 LDG.E R45, desc[UR8][R24.64] ;  /* 0x00000008182d0981 */ /* 0x0002a8000c1e1900 */
[----:B------:R-:W1:Y:S01]  /*0b80*/  @!P5 LDC.64 R30, c[0x0][0x220] ;  /* 0x00008800ff1edb82 */ /* 0x000e620000000a00 */
[----:B0-----:R-:W-:-:S04]  /*0b90*/  @P6 IMAD R34, R35, R26, RZ ;  /* 0x0000001a23226224 */ /* 0x001fc800078e02ff */
[C---:B------:R-:W-:Y:S02]  /*0ba0*/  @P6 IMAD R23, R47.reuse, R27, R34 ;  /* 0x0000001b2f176224 */ /* 0x040fe400078e0222 */
[----:B------:R-:W-:-:S04]  /*0bb0*/  @P6 IMAD.WIDE.U32 R26, R47, R26, R16 ;  /* 0x0000001a2f1a6225 */ /* 0x000fc800078e0010 */
[----:B-----5:R-:W-:Y:S01]  /*0bc0*/  @!P5 IMAD R16, R41, R28, RZ ;  /* 0x0000001c2910d224 */ /* 0x020fe200078e02ff */
[----:B------:R-:W-:-:S03]  /*0bd0*/  @!P5 MOV R17, R53 ;  /* 0x000000350011d202 */ /* 0x000fc60000000f00 */
[----:B------:R-:W-:Y:S01]  /*0be0*/  @!P5 IMAD R19, R36, R29, R16 ;  /* 0x0000001d2413d224 */ /* 0x000fe200078e0210 */
[----:B------:R-:W-:Y:S02]  /*0bf0*/  @!P5 MOV R16, R50 ;  /* 0x000000320010d202 */ /* 0x000fe40000000f00 */
[----:B------:R-:W-:Y:S02]  /*0c00*/  @P6 IADD3 R18, R27, R23, RZ ;  /* 0x000000171b126210 */ /* 0x000fe40007ffe0ff */
[----:B------:R-:W-:Y:S01]  /*0c10*/  @P6 LEA R32, P0, R26, R32, 0x1 ;  /* 0x000000201a206211 */ /* 0x000fe200078008ff */
[----:B------:R-:W-:Y:S01]  /*0c20*/  @!P5 IMAD.WIDE.U32 R28, R36, R28, R16 ;  /* 0x0000001c241cd225 */ /* 0x000fe200078e0010 */
[----:B------:R-:W-:Y:S02]  /*0c30*/  CS2R R46, SRZ ;  /* 0x00000000002e7805 */ /* 0x000fe4000001ff00 */
[----:B------:R-:W-:Y:S02]  /*0c40*/  @P6 LEA.HI.X R33, R26, R33, R18, 0x1, P0 ;  /* 0x000000211a216211 */ /* 0x000fe400000f0c12 */
[----:B------:R-:W-:-:S02]  /*0c50*/  @!P5 IADD3 R16, R29, R19, RZ ;  /* 0x000000131d10d210 */ /* 0x000fc40007ffe0ff */
[C---:B-1----:R-:W-:Y:S01]  /*0c60*/  @!P5 LEA R30, P0, R28.reuse, R30, 0x1 ;  /* 0x0000001e1c1ed211 */ /* 0x042fe200078008ff */
[----:B------:R-:W5:Y:S03]  /*0c70*/  @P6 LDG.E R46, desc[UR8][R32.64] ;  /* 0x00000008202e6981 */ /* 0x000f66000c1e1900 */
[----:B------:R-:W-:-:S05]  /*0c80*/  @!P5 LEA.HI.X R31, R28, R31, R16, 0x1, P0 ;  /* 0x0000001f1c1fd211 */ /* 0x000fca00000f0c10 */
[----:B------:R-:W5:Y:S01]  /*0c90*/  @!P5 LDG.E R47, desc[UR8][R30.64] ;  /* 0x000000081e2fd981 */ /* 0x000f62000c1e1900 */
[C---:B------:R-:W-:Y:S02]  /*0ca0*/  ISETP.GT.AND P0, PT, R4.reuse, 0x1e, PT ;  /* 0x0000001e0400780c */ /* 0x040fe40003f04270 */
[----:B------:R-:W-:Y:S01]  /*0cb0*/  ISETP.GT.AND P5, PT, R4, 0xf, PT ;  /* 0x0000000f0400780c */ /* 0x000fe20003fa4270 */
[----:B------:R-:W0:Y:S01]  /*0cc0*/  LDC R48, c[0x0][0xc] ;  /* 0x00000300ff307b82 */ /* 0x000e220000000800 */
[----:B------:R-:W-:Y:S01]  /*0cd0*/  BSSY B0, `(.L_x_2057) ;  /* 0x0000084000007945 */ /* 0x000fe20003800000 */
[----:B---3--:R-:W-:-:S04]  /*0ce0*/  PRMT R16, R40, 0x7632, R16 ;  /* 0x0000763228107816 */ /* 0x008fc80000000010 */
[----:B------:R-:W-:Y:S02]  /*0cf0*/  SHF.L.U32 R19, R16, 0x10, RZ ;  /* 0x0000001010137819 */ /* 0x000fe400000006ff */
[----:B----4-:R-:W-:Y:S02]  /*0d00*/  PRMT R16, R42, 0x7632, R16 ;  /* 0x000076322a107816 */ /* 0x010fe40000000010 */
[----:B------:R-:W-:Y:S02]  /*0d10*/  SHF.L.U32 R18, R40, 0x10, RZ ;  /* 0x0000001028127819 */ /* 0x000fe400000006ff */
[----:B------:R-:W-:Y:S01]  /*0d20*/  SHF.L.U32 R17, R16, 0x10, RZ ;  /* 0x0000001010117819 */ /* 0x000fe200000006ff */
[----:B------:R-:W-:Y:S01]  /*0d30*/  FMUL.FTZ R21, R19, R19 ;  /* 0x0000001313157220 */ /* 0x000fe20000410000 */
[----:B------:R-:W-:Y:S01]  /*0d40*/  SHF.L.U32 R16, R42, 0x10, RZ ;  /* 0x000000102a107819 */ /* 0x000fe200000006ff */
[C---:B------:R-:W-:Y:S01]  /*0d50*/  FADD.FTZ R20, R18.reuse, R19 ;  /* 0x0000001312147221 */ /* 0x040fe20000010000 */
[----:B--2---:R-:W-:Y:S01]  /*0d60*/  PRMT R22, R43, 0x7632, R22 ;  /* 0x000076322b167816 */ /* 0x004fe20000000016 */
[----:B------:R-:W-:Y:S01]  /*0d70*/  FMUL.FTZ R19, R17, R17 ;  /* 0x0000001111137220 */ /* 0x000fe20000410000 */
[----:B------:R-:W-:Y:S01]  /*0d80*/  FFMA.FTZ R18, R18, R18, R21 ;  /* 0x0000001212127223 */ /* 0x000fe20000010015 */
[----:B------:R-:W-:Y:S01]  /*0d90*/  FADD.FTZ R17, R16, R17 ;  /* 0x0000001110117221 */ /* 0x000fe20000010000 */
[----:B------:R-:W-:Y:S01]  /*0da0*/  SHF.L.U32 R22, R22, 0x10, RZ ;  /* 0x0000001016167819 */ /* 0x000fe200000006ff */
[----:B------:R-:W-:Y:S01]  /*0db0*/  FFMA.FTZ R19, R16, R16, R19 ;  /* 0x0000001010137223 */ /* 0x000fe20000010013 */
[----:B------:R-:W-:-:S02]  /*0dc0*/  PRMT R23, R44, 0x7632, R23 ;  /* 0x000076322c177816 */ /* 0x000fc40000000017 */
[----:B------:R-:W-:Y:S01]  /*0dd0*/  SHF.L.U32 R21, R43, 0x10, RZ ;  /* 0x000000102b157819 */ /* 0x000fe200000006ff */
[----:B------:R-:W-:Y:S01]  /*0de0*/  FADD.FTZ R19, RZ, R19 ;  /* 0x00000013ff137221 */ /* 0x000fe20000010000 */
[----:B------:R-:W-:Y:S01]  /*0df0*/  FMUL.FTZ R16, R22, R22 ;  /* 0x0000001616107220 */ /* 0x000fe20000410000 */
[----:B------:R-:W-:Y:S01]  /*0e00*/  FADD.FTZ R17, RZ, R17 ;  /* 0x00000011ff117221 */ /* 0x000fe20000010000 */
[----:B------:R-:W-:Y:S01]  /*0e10*/  SHF.L.U32 R23, R23, 0x10, RZ ;  /* 0x0000001017177819 */ /* 0x000fe200000006ff */
[----:B------:R-:W-:Y:S01]  /*0e20*/  FADD.FTZ R18, R19, R18 ;  /* 0x0000001213127221 */ /* 0x000fe20000010000 */
[C---:B------:R-:W-:Y:S01]  /*0e30*/  FADD.FTZ R22, R21.reuse, R22 ;  /* 0x0000001615167221 */ /* 0x040fe20000010000 */
[----:B------:R-:W-:Y:S01]  /*0e40*/  PRMT R19, R38, 0x7632, R19 ;  /* 0x0000763226137816 */ /* 0x000fe20000000013 */
[----:B------:R-:W-:Y:S01]  /*0e50*/  FFMA.FTZ R21, R21, R21, R16 ;  /* 0x0000001515157223 */ /* 0x000fe20000010010 */
[----:B------:R-:W-:Y:S01]  /*0e60*/  FADD.FTZ R17, R17, R20 ;  /* 0x0000001411117221 */ /* 0x000fe20000010000 */
[----:B------:R-:W-:Y:S01]  /*0e70*/  SHF.L.U32 R16, R44, 0x10, RZ ;  /* 0x000000102c107819 */ /* 0x000fe200000006ff */
[----:B------:R-:W-:Y:S01]  /*0e80*/  FMUL.FTZ R25, R23, R23 ;  /* 0x0000001717197220 */ /* 0x000fe20000410000 */
[----:B------:R-:W-:Y:S01]  /*0e90*/  SHF.L.U32 R19, R19, 0x10, RZ ;  /* 0x0000001013137819 */ /* 0x000fe200000006ff */
[--C-:B------:R-:W-:Y:S01]  /*0ea0*/  FADD.FTZ R17, R17, R22.reuse ;  /* 0x0000001611117221 */ /* 0x100fe20000010000 */
[----:B------:R-:W-:Y:S01]  /*0eb0*/  PRMT R22, R45, 0x7632, R22 ;  /* 0x000076322d167816 */ /* 0x000fe20000000016 */
[C---:B------:R-:W-:Y:S01]  /*0ec0*/  FADD.FTZ R20, R16.reuse, R23 ;  /* 0x0000001710147221 */ /* 0x040fe20000010000 */
[----:B------:R-:W-:Y:S01]  /*0ed0*/  FFMA.FTZ R25, R16, R16, R25 ;  /* 0x0000001010197223 */ /* 0x000fe20000010019 */
[----:B------:R-:W-:Y:S01]  /*0ee0*/  FADD.FTZ R18, R18, R21 ;  /* 0x0000001512127221 */ /* 0x000fe20000010000 */
[----:B------:R-:W-:Y:S01]  /*0ef0*/  SHF.L.U32 R16, R38, 0x10, RZ ;  /* 0x0000001026107819 */ /* 0x000fe200000006ff */
[----:B------:R-:W-:Y:S01]  /*0f00*/  FMUL.FTZ R21, R19, R19 ;  /* 0x0000001313157220 */ /* 0x000fe20000410000 */
[----:B------:R-:W-:Y:S01]  /*0f10*/  SHF.L.U32 R23, R22, 0x10, RZ ;  /* 0x0000001016177819 */ /* 0x000fe200000006ff */
[----:B------:R-:W-:Y:S01]  /*0f20*/  FADD.FTZ R17, R17, R20 ;  /* 0x0000001411117221 */ /* 0x000fe20000010000 */
[----:B------:R-:W-:Y:S01]  /*0f30*/  FADD.FTZ R18, R18, R25 ;  /* 0x0000001912127221 */ /* 0x000fe20000010000 */
[C---:B------:R-:W-:Y:S01]  /*0f40*/  FADD.FTZ R20, R16.reuse, R19 ;  /* 0x0000001310147221 */ /* 0x040fe20000010000 */
[----:B------:R-:W-:Y:S01]  /*0f50*/  FFMA.FTZ R21, R16, R16, R21 ;  /* 0x0000001010157223 */ /* 0x000fe20000010015 */
[----:B------:R-:W-:Y:S01]  /*0f60*/  SHF.L.U32 R16, R45, 0x10, RZ ;  /* 0x000000102d107819 */ /* 0x000fe200000006ff */
[----:B------:R-:W-:Y:S01]  /*0f70*/  FMUL.FTZ R19, R23, R23 ;  /* 0x0000001717137220 */ /* 0x000fe20000410000 */
[----:B-----5:R-:W-:Y:S01]  /*0f80*/  PRMT R22, R46, 0x7632, R22 ;  /* 0x000076322e167816 */ /* 0x020fe20000000016 */
[----:B------:R-:W-:-:S02]  /*0f90*/  FADD.FTZ R18, R18, R21 ;  /* 0x0000001512127221 */ /* 0x000fc40000010000 */
[----:B------:R-:W-:Y:S01]  /*0fa0*/  FFMA.FTZ R19, R16, R16, R19 ;  /* 0x0000001010137223 */ /* 0x000fe20000010013 */
[----:B------:R-:W-:Y:S01]  /*0fb0*/  SHF.L.U32 R21, R22, 0x10, RZ ;  /* 0x0000001016157819 */ /* 0x000fe200000006ff */
[----:B------:R-:W-:Y:S01]  /*0fc0*/  FADD.FTZ R17, R17, R20 ;  /* 0x0000001411117221 */ /* 0x000fe20000010000 */
[----:B------:R-:W-:Y:S01]  /*0fd0*/  FADD.FTZ R20, R16, R23 ;  /* 0x0000001710147221 */ /* 0x000fe20000010000 */
[----:B------:R-:W-:Y:S02]  /*0fe0*/  PRMT R22, R47, 0x7632, R22 ;  /* 0x000076322f167816 */ /* 0x000fe40000000016 */
[----:B------:R-:W-:Y:S01]  /*0ff0*/  FMUL.FTZ R23, R21, R21 ;  /* 0x0000001515177220 */ /* 0x000fe20000410000 */
[----:B------:R-:W-:Y:S01]  /*1000*/  SHF.L.U32 R16, R46, 0x10, RZ ;  /* 0x000000102e107819 */ /* 0x000fe200000006ff */
[----:B------:R-:W-:Y:S01]  /*1010*/  FADD.FTZ R18, R18, R19 ;  /* 0x0000001312127221 */ /* 0x000fe20000010000 */
[----:B------:R-:W-:Y:S01]  /*1020*/  SHF.L.U32 R19, R22, 0x10, RZ ;  /* 0x0000001016137819 */ /* 0x000fe200000006ff */
[----:B------:R-:W-:-:S02]  /*1030*/  FADD.FTZ R17, R17, R20 ;  /* 0x0000001411117221 */ /* 0x000fc40000010000 */
[C---:B------:R-:W-:Y:S01]  /*1040*/  FADD.FTZ R20, R16.reuse, R21 ;  /* 0x0000001510147221 */ /* 0x040fe20000010000 */
[----:B------:R-:W-:Y:S01]  /*1050*/  FFMA.FTZ R23, R16, R16, R23 ;  /* 0x0000001010177223 */ /* 0x000fe20000010017 */
[----:B------:R-:W-:Y:S01]  /*1060*/  SHF.L.U32 R16, R47, 0x10, RZ ;  /* 0x000000102f107819 */ /* 0x000fe200000006ff */
[----:B------:R-:W-:Y:S01]  /*1070*/  FMUL.FTZ R21, R19, R19 ;  /* 0x0000001313157220 */ /* 0x000fe20000410000 */
[----:B------:R-:W-:Y:S01]  /*1080*/  FADD.FTZ R17, R17, R20 ;  /* 0x0000001411117221 */ /* 0x000fe20000010000 */
[----:B------:R-:W-:Y:S02]  /*1090*/  FADD.FTZ R18, R18, R23 ;  /* 0x0000001712127221 */ /* 0x000fe40000010000 */
[C---:B------:R-:W-:Y:S01]  /*10a0*/  FADD.FTZ R20, R16.reuse, R19 ;  /* 0x0000001310147221 */ /* 0x040fe20000010000 */
[----:B------:R-:W-:-:S03]  /*10b0*/  FFMA.FTZ R21, R16, R16, R21 ;  /* 0x0000001010157223 */ /* 0x000fc60000010015 */
[----:B------:R-:W-:Y:S01]  /*10c0*/  FADD.FTZ R17, R17, R20 ;  /* 0x0000001411117221 */ /* 0x000fe20000010000 */
[----:B------:R-:W-:-:S04]  /*10d0*/  FADD.FTZ R18, R18, R21 ;  /* 0x0000001512127221 */ /* 0x000fc80000010000 */
[----:B------:R-:W1:Y:S04]  /*10e0*/  SHFL.DOWN PT, R16, R17, 0x1, 0x1f ;  /* 0x08201f0011107f89 */ /* 0x000e6800000e0000 */
[----:B------:R-:W2:Y:S01]  /*10f0*/  SHFL.DOWN PT, R19, R18, 0x1, 0x1f ;  /* 0x08201f0012137f89 */ /* 0x000ea200000e0000 */
[----:B-1----:R-:W-:Y:S01]  /*1100*/  @!P0 FADD.FTZ R17, R17, R16 ;  /* 0x0000001011118221 */ /* 0x002fe20000010000 */
[----:B--2---:R-:W-:-:S04]  /*1110*/  @!P0 FADD.FTZ R18, R18, R19 ;  /* 0x0000001312128221 */ /* 0x004fc80000010000 */
[----:B------:R-:W1:Y:S04]  /*1120*/  SHFL.DOWN PT, R16, R17, 0x2, 0x1f ;  /* 0x08401f0011107f89 */ /* 0x000e6800000e0000 */
[----:B------:R-:W2:Y:S01]  /*1130*/  SHFL.DOWN PT, R19, R18, 0x2, 0x1f ;  /* 0x08401f0012137f89 */ /* 0x000ea200000e0000 */
[----:B------:R-:W-:-:S13]  /*1140*/  ISETP.GT.AND P0, PT, R4, 0x1d, PT ;  /* 0x0000001d0400780c */ /* 0x000fda0003f04270 */
        /* <DEDUP_REMOVED lines=14> */
[----:B------:R-:W-:Y:S02]  /*1230*/  ISETP.NE.AND P0, PT, R4, RZ, PT ;  /* 0x000000ff0400720c */ /* 0x000fe40003f05270 */
[----:B0-----:R-:W-:Y:S01]  /*1240*/  ISETP.GE.U32.AND P6, PT, R48, 0x2, PT ;  /* 0x000000023000780c */ /* 0x001fe20003fc6070 */
[----:B-1----:R-:W-:Y:S01]  /*1250*/  @!P5 FADD.FTZ R17, R17, R16 ;  /* 0x000000101111d221 */ /* 0x002fe20000010000 */
[----:B--2---:R-:W-:Y:S01]  /*1260*/  @!P5 FADD.FTZ R18, R18, R19 ;  /* 0x000000131212d221 */ /* 0x004fe20000010000 */
[----:B------:R-:W-:-:S03]  /*1270*/  ISETP.NE.AND P5, PT, R2, RZ, PT ;  /* 0x000000ff0200720c */ /* 0x000fc60003fa5270 */
[----:B------:R-:W-:Y:S02]  /*1280*/  MOV R34, R17 ;  /* 0x0000001100227202 */ /* 0x000fe40000000f00 */
        /* <DEDUP_REMOVED lines=9> */
[----:B------:R-:W3:Y:S04]  /*1320*/  LDS.128 R16, [UR5+0x30] ;  /* 0x00003005ff107984 */ /* 0x000ee80008000c00 */
[----:B------:R-:W4:Y:S01]  /*1330*/  LDS.128 R20, [UR5+0x40] ;  /* 0x00004005ff147984 */ /* 0x000f220008000c00 */
[----:B-1----:R-:W-:Y:S01]  /*1340*/  FADD.FTZ R27, R34, R24 ;  /* 0x00000018221b7221 */ /* 0x002fe20000010000 */
[----:B------:R-:W-:-:S03]  /*1350*/  FADD.FTZ R24, R35, R25 ;  /* 0x0000001923187221 */ /* 0x000fc60000010000 */
[----:B--2---:R-:W-:Y:S01]  /*1360*/  FADD.FTZ R33, R27, R28 ;  /* 0x0000001c1b217221 */ /* 0x004fe20000010000 */
[----:B------:R-:W-:Y:S02]  /*1370*/  FADD.FTZ R28, R24, R29 ;  /* 0x0000001d181c7221 */ /* 0x000fe40000010000 */
[----:B------:R-:W1:Y:S01]  /*1380*/  LDS.128 R24, [UR5+0x50] ;  /* 0x00005005ff187984 */ /* 0x000e620008000c00 */
[----:B------:R-:W-:Y:S01]  /*1390*/  FADD.FTZ R33, R33, R30 ;  /* 0x0000001e21217221 */ /* 0x000fe20000010000 */
[----:B------:R-:W-:Y:S02]  /*13a0*/  FADD.FTZ R32, R28, R31 ;  /* 0x0000001f1c207221 */ /* 0x000fe40000010000 */
[----:B------:R-:W2:Y:S01]  /*13b0*/  LDS.128 R28, [UR5+0x60] ;  /* 0x00006005ff1c7984 */ /* 0x000ea20008000c00 */
[----:B---3--:R-:W-:Y:S01]  /*13c0*/  FADD.FTZ R33, R33, R16 ;  /* 0x0000001021217221 */ /* 0x008fe20000010000 */
[----:B------:R-:W-:-:S03]  /*13d0*/  FADD.FTZ R16, R32, R17 ;  /* 0x0000001120107221 */ /* 0x000fc60000010000 */
[----:B------:R-:W-:Y:S01]  /*13e0*/  FADD.FTZ R17, R33, R18 ;  /* 0x0000001221117221 */ /* 0x000fe20000010000 */
[----:B------:R-:W-:Y:S01]  /*13f0*/  FADD.FTZ R16, R16, R19 ;  /* 0x0000001310107221 */ /* 0x000fe20000010000 */
[----:B0-----:R-:W0:Y:S02]  /*1400*/  LDS.128 R32, [UR5+0x70] ;  /* 0x00007005ff207984 */ /* 0x001e240008000c00 */
[----:B----4-:R-:W-:Y:S01]  /*1410*/  FADD.FTZ R17, R17, R20 ;  /* 0x0000001411117221 */ /* 0x010fe20000010000 */
        /* <DEDUP_REMOVED lines=15> */
.L_x_2058:
[----:B------:R-:W-:Y:S05]  /*1510*/  BSYNC B0 ;  /* 0x0000000000007941 */ /* 0x000fea0003800000 */
.L_x_2057:
[----:B------:R-:W-:Y:S02]  /*1520*/  PRMT R30, R40, 0x7632, R30 ;  /* 0x00007632281e7816 */ /* 0x000fe4000000001e */
[----:B------:R-:W-:Y:S02]  /*1530*/  PRMT R25, R43, 0x7632, R25 ;  /* 0x000076322b197816 */ /* 0x000fe40000000019 */
[----:B------:R-:W-:Y:S02]  /*1540*/  PRMT R24, R44, 0x7632, R24 ;  /* 0x000076322c187816 */ /* 0x000fe40000000018 */
[----:B------:R-:W-:Y:S02]  /*1550*/  PRMT R31, R42, 0x7632, R31 ;  /* 0x000076322a1f7816 */ /* 0x000fe4000000001f */
[----:B------:R-:W-:Y:S02]  /*1560*/  PRMT R16, R38, 0x7632, R16 ;  /* 0x0000763226107816 */ /* 0x000fe40000000010 */
[----:B------:R-:W-:-:S02]  /*1570*/  PRMT R17, R45, 0x7632, R17 ;  /* 0x000076322d117816 */ /* 0x000fc40000000011 */
[----:B------:R-:W-:Y:S02]  /*1580*/  PRMT R18, R46, 0x7632, R18 ;  /* 0x000076322e127816 */ /* 0x000fe40000000012 */
        /* <DEDUP_REMOVED lines=12> */
[----:B------:R-:W1:Y:S01]  /*1650*/  S2UR UR5, SR_CTAID.Y ;  /* 0x00000000000579c3 */ /* 0x000e620000002600 */
[----:B------:R-:W-:Y:S02]  /*1660*/  LOP3.LUT P0, RZ, R8, 0x2, RZ, 0xc0, !PT ;  /* 0x0000000208ff7812 */ /* 0x000fe4000780c0ff */
[----:B------:R-:W-:Y:S02]  /*1670*/  MOV R27, 0xffffffff ;  /* 0xffffffff001b7802 */ /* 0x000fe40000000f00 */
[----:B------:R-:W-:Y:S02]  /*1680*/  SEL R33, R48, RZ, !P0 ;  /* 0x000000ff30217207 */ /* 0x000fe40004000000 */
[----:B------:R-:W-:Y:S02]  /*1690*/  SEL R27, R27, 0x1, P0 ;  /* 0x000000011b1b7807 */ /* 0x000fe40000000000 */
[----:B------:R-:W-:Y:S02]  /*16a0*/  ISETP.NE.AND P0, PT, R33, -0x1, PT ;  /* 0xffffffff2100780c */ /* 0x000fe40003f05270 */
[----:B-1----:R-:W-:-:S05]  /*16b0*/  MOV R0, UR5 ;  /* 0x0000000500007c02 */ /* 0x002fca0008000f00 */
[----:B------:R-:W-:-:S04]  /*16c0*/  IMAD R23, R3, UR7, R0 ;  /* 0x0000000703177c24 */ /* 0x000fc8000f8e0200 */
[----:B------:R-:W-:-:S05]  /*16d0*/  IMAD.WIDE.U32 R22, R23, 0x8, R28 ;  /* 0x0000000817167825 */ /* 0x000fca00078e001c */
[----:B------:R1:W-:Y:S01]  /*16e0*/  STG.E.64 desc[UR8][R22.64], R34 ;  /* 0x0000002216007986 */ /* 0x0003e2000c101b08 */
[----:B------:R-:W-:Y:S06]  /*16f0*/  MEMBAR.ALL.GPU ;  /* 0x0000000000007992 */ /* 0x000fec000000a000 */
[----:B------:R-:W-:-:S00]  /*1700*/  ERRBAR ;  /* 0x00000000000079ab */ /* 0x000fc00000000000 */
[----:B------:R-:W-:Y:S06]  /*1710*/  CGAERRBAR ;  /* 0x00000000000075ab */ /* 0x000fec0000000000 */
[----:B------:R1:W-:Y:S01]  /*1720*/  REDG.E.ADD.S32.STRONG.GPU desc[UR8][R20.64], R27 ;  /* 0x0000001b1400798e */ /* 0x0003e2000c10e388 */
[----:B------:R-:W-:Y:S05]  /*1730*/  @!P0 BRA `(.L_x_2060) ;  /* 0x0000000000148947 */ /* 0x000fea0003800000 */
.L_x_2061:
[----:B-1----:R-:W2:Y:S04]  /*1740*/  LDG.E.STRONG.GPU R22, desc[UR8][R20.64] ;  /* 0x0000000814167981 */ /* 0x002ea8000c1ef900 */
[----:B--2---:R-:W-:Y:S01]  /*1750*/  CCTL.IVALL ;  /* 0x00000000ff00798f */ /* 0x004fe20002000000 */
[----:B------:R-:W-:Y:S05]  /*1760*/  YIELD ;  /* 0x0000000000007946 */ /* 0x000fea0003800000 */
[----:B------:R-:W-:-:S13]  /*1770*/  ISETP.NE.AND P0, PT, R22, R33, PT ;  /* 0x000000211600720c */ /* 0x000fda0003f05270 */
[----:B------:R-:W-:Y:S05]  /*1780*/  @P0 BRA `(.L_x_2061) ;  /* 0xfffffffc00ec0947 */ /* 0x000fea000383ffff */
.L_x_2060:
[----:B------:R-:W-:Y:S01]  /*1790*/  ISETP.NE.AND P0, PT, R48, RZ, PT ;  /* 0x000000ff3000720c */ /* 0x000fe20003f05270 */
[----:B------:R-:W-:Y:S05]  /*17a0*/  WARPSYNC.ALL ;  /* 0x0000000000007948 */ /* 0x000fea0003800000 */
[----:B------:R-:W-:Y:S07]  /*17b0*/  BAR.SYNC.DEFER_BLOCKING 0x0 ;  /* 0x0000000000007b1d */ /* 0x000fee0000010000 */
[----:B------:R-:W-:Y:S05]  /*17c0*/  @!P0 BRA `(.L_x_2059) ;  /* 0x0000000c00e88947 */ /* 0x000fea0003800000 */
[----:B-1----:R-:W-:Y:S01]  /*17d0*/  IADD3 R20, R48, -0x1, RZ ;  /* 0xffffffff30147810 */ /* 0x002fe20007ffe0ff */
        /* <DEDUP_REMOVED lines=12> */
.L_x_2065:
[----:B------:R-:W-:-:S13]  /*18a0*/  ISETP.EQ.OR P6, PT, R27, UR7, P5 ;  /* 0x000000071b007c0c */ /* 0x000fda000afc2670 */
[----:B------:R-:W-:-:S04]  /*18b0*/  @!P6 IMAD R23, R3, R27, R0 ;  /* 0x0000001b0317e224 */ /* 0x000fc800078e0200 */
[----:B------:R-:W-:-:S05]  /*18c0*/  @!P6 IMAD.WIDE.U32 R22, R23, 0x8, R28 ;  /* 0x000000081716e825 */ /* 0x000fca00078e001c */
[----:B------:R-:W0:Y:S01]  /*18d0*/  @!P6 LDG.E.64 R20, desc[UR8][R22.64] ;  /* 0x000000081614e981 */ /* 0x000e22000c1e1b00 */
[----:B------:R-:W-:Y:S01]  /*18e0*/  IADD3 R33, R27, 0x1, RZ ;  /* 0x000000011b217810 */ /* 0x000fe20007ffe0ff */
[----:B0-----:R-:W-:Y:S01]  /*18f0*/  @!P6 FADD.FTZ R34, R34, R20 ;  /* 0x000000142222e221 */ /* 0x001fe20000010000 */
        /* <DEDUP_REMOVED lines=109> */
.L_x_2064:
        /* <DEDUP_REMOVED lines=14> */
[----:B------:R-:W-:Y:S02]  /*20b0*/  @!P0 FADD.FTZ R35, R35, R21 ;  /* 0x0000001523238221 */ /* 0x000fe40000010000 */
[----:B------:R-:W-:Y:S01]  /*20c0*/  ISETP.EQ.OR P0, PT, R33, UR7, P5 ;  /* 0x0000000721007c0c */ /* 0x000fe2000af02670 */
[----:B--2---:R-:W-:Y:S01]  /*20d0*/  @!P6 FADD.FTZ R34, R34, R22 ;  /* 0x000000162222e221 */ /* 0x004fe20000010000 */
[----:B------:R-:W-:Y:S01]  /*20e0*/  @!P6 FADD.FTZ R35, R35, R23 ;  /* 0x000000172323e221 */ /* 0x000fe20000010000 */
[----:B------:R-:W-:-:S10]  /*20f0*/  ISETP.EQ.OR P6, PT, R32, UR7, P5 ;  /* 0x0000000720007c0c */ /* 0x000fd4000afc2670 */
[----:B------:R-:W-:-:S03]  /*2100*/  @!P0 IMAD R23, R3, R33, R0 ;  /* 0x0000002103178224 */ /* 0x000fc600078e0200 */
[----:B------:R-:W-:-:S04]  /*2110*/  @!P6 IMAD R21, R3, R32, R0 ;  /* 0x000000200315e224 */ /* 0x000fc800078e0200 */
[----:B------:R-:W-:-:S04]  /*2120*/  @!P6 IMAD.WIDE.U32 R20, R21, 0x8, R28 ;  /* 0x000000081514e825 */ /* 0x000fc800078e001c */
[----:B------:R-:W-:Y:S02]  /*2130*/  @!P0 IMAD.WIDE.U32 R22, R23, 0x8, R28 ;  /* 0x0000000817168825 */ /* 0x000fe400078e001c */
[----:B------:R-:W2:Y:S04]  /*2140*/  @!P6 LDG.E.64 R20, desc[UR8][R20.64] ;  /* 0x000000081414e981 */ /* 0x000ea8000c1e1b00 */
[----:B------:R-:W3:Y:S01]  /*2150*/  @!P0 LDG.E.64 R22, desc[UR8][R22.64] ;  /* 0x0000000816168981 */ /* 0x000ee2000c1e1b00 */
[----:B------:R-:W-:-:S04]  /*2160*/  IADD3 R27, R27, 0x4, RZ ;  /* 0x000000041b1b7810 */ /* 0x000fc80007ffe0ff */
        /* <DEDUP_REMOVED lines=16> */
[----:B------:R-:W-:Y:S02]  /*2270*/  @!P6 FADD.FTZ R35, R35, R21 ;  /* 0x000000152323e221 */ /* 0x000fe40000010000 */
[----:B------:R-:W-:Y:S01]  /*2280*/  ISETP.EQ.OR P6, PT, R33, UR7, P5 ;  /* 0x0000000721007c0c */ /* 0x000fe2000afc2670 */
[----:B---3--:R-:W-:Y:S01]  /*2290*/  @!P0 FADD.FTZ R34, R34, R22 ;  /* 0x0000001622228221 */ /* 0x008fe20000010000 */
        /* <DEDUP_REMOVED lines=8> */
[----:B------:R-:W-:Y:S02]  /*2320*/  IADD3 R26, R26, -0x4, RZ ;  /* 0xfffffffc1a1a7810 */ /* 0x000fe40007ffe0ff */
[----:B------:R-:W-:Y:S02]  /*2330*/  IADD3 R27, R27, 0x4, RZ ;  /* 0x000000041b1b7810 */ /* 0x000fe40007ffe0ff */
[----:B------:R-:W-:Y:S01]  /*2340*/  IADD3 R26, R26, -0x4, RZ ;  /* 0xfffffffc1a1a7810 */ /* 0x000fe20007ffe0ff */
[----:B--2---:R-:W-:Y:S01]  /*2350*/  @!P0 FADD.FTZ R34, R34, R20 ;  /* 0x0000001422228221 */ /* 0x004fe20000010000 */
[----:B------:R-:W-:Y:S01]  /*2360*/  @!P0 FADD.FTZ R35, R35, R21 ;  /* 0x0000001523238221 */ /* 0x000fe20000010000 */
[----:B------:R-:W-:-:S02]  /*2370*/  PLOP3.LUT P0, PT, PT, PT, PT, 0x8, 0x0 ;  /* 0x000000000000781c */ /* 0x000fc40003f0e170 */
[----:B---3--:R-:W-:Y:S01]  /*2380*/  @!P6 FADD.FTZ R34, R34, R22 ;  /* 0x000000162222e221 */ /* 0x008fe20000010000 */
[----:B------:R-:W-:-:S10]  /*2390*/  @!P6 FADD.FTZ R35, R35, R23 ;  /* 0x000000172323e221 */ /* 0x000fd40000010000 */
.L_x_2066:
[----:B------:R-:W-:-:S13]  /*23a0*/  ISETP.NE.OR P0, PT, R26, RZ, P0 ;  /* 0x000000ff1a00720c */ /* 0x000fda0000705670 */
[----:B------:R-:W-:Y:S05]  /*23b0*/  @!P0 BRA `(.L_x_2062) ;  /* 0x00000000007c8947 */ /* 0x000fea0003800000 */
.L_x_2063:
        /* <DEDUP_REMOVED lines=27> */
[----:B------:R-:W-:Y:S02]  /*2570*/  ISETP.NE.AND P0, PT, R26, RZ, PT ;  /* 0x000000ff1a00720c */ /* 0x000fe40003f05270 */
[----:B---3--:R-:W-:Y:S01]  /*2580*/  @!P6 FADD.FTZ R34, R34, R22 ;  /* 0x000000162222e221 */ /* 0x008fe20000010000 */
[----:B------:R-:W-:-:S10]  /*2590*/  @!P6 FADD.FTZ R35, R35, R23 ;  /* 0x000000172323e221 */ /* 0x000fd40000010000 */
[----:B------:R-:W-:Y:S05]  /*25a0*/  @P0 BRA `(.L_x_2063) ;  /* 0xfffffffc00840947 */ /* 0x000fea000383ffff */
.L_x_2062:
        /* <DEDUP_REMOVED lines=11> */
.L_x_2068:
[----:B------:R-:W-:Y:S05]  /*2660*/  BSYNC B0 ;  /* 0x0000000000007941 */ /* 0x000fea0003800000 */
.L_x_2067:
        /* <DEDUP_REMOVED lines=16> */
.L_x_2059:
        /* <DEDUP_REMOVED lines=15> */
[----:B------:R-:W-:Y:S02]  /*2860*/  @!P5 STS.64 [UR5+0x88], R34 ;  /* 0x00008822ff00d988 */ /* 0x000fe40008000a05 */
[----:B---3--:R-:W-:-:S04]  /*2870*/  IMAD.WIDE R22, R39, 0x4, R20 ;  /* 0x0000000427167825 */ /* 0x008fc800078e0214 */
[----:B----4-:R-:W-:-:S05]  /*2880*/  @!P0 IMAD.WIDE R32, R10, 0x8, R32 ;  /* 0x000000080a208825 */ /* 0x010fca00078e0220 */
[----:B------:R1:W-:Y:S01]  /*2890*/  @!P0 STG.E.64 desc[UR8][R32.64], R28 ;  /* 0x0000001c20008986 */ /* 0x0003e2000c101b08 */
[----:B------:R-:W-:Y:S01]  /*28a0*/  BAR.SYNC.DEFER_BLOCKING 0x0 ;  /* 0x0000000000007b1d */ /* 0x000fe20000010000 */
[----:B------:R-:W-:Y:S02]  /*28b0*/  ISETP.NE.AND P6, PT, RZ, UR10, PT ;  /* 0x0000000aff007c0c */ /* 0x000fe4000bfc5270 */
[----:B------:R-:W-:-:S05]  /*28c0*/  SHF.L.U32 R42, R42, 0x10, RZ ;  /* 0x000000102a2a7819 */ /* 0x000fca00000006ff */
[----:B-1----:R-:W1:Y:S01]  /*28d0*/  LDC R33, c[0x0][0x294] ;  /* 0x0000a500ff217b82 */ /* 0x002e620000000800 */
[----:B------:R2:W3:Y:S04]  /*28e0*/  LDG.E.64 R20, desc[UR8][R48.64] ;  /* 0x0000000830147981 */ /* 0x0004e8000c1e1b00 */
[----:B------:R-:W3:Y:S01]  /*28f0*/  LDG.E.64 R22, desc[UR8][R22.64] ;  /* 0x0000000816167981 */ /* 0x000ee2000c1e1b00 */
[----:B------:R-:W-:Y:S01]  /*2900*/  HFMA2.MMA R32, -RZ, RZ, 1.875, 0 ;  /* 0x3f800000ff207435 */ /* 0x000fe200000001ff */
[----:B------:R-:W-:Y:S02]  /*2910*/  SHF.L.U32 R28, R31, 0x10, RZ ;  /* 0x000000101f1c7819 */ /* 0x000fe400000006ff */
[----:B------:R-:W4:Y:S01]  /*2920*/  LDS.64 R26, [UR5+0x88] ;  /* 0x00008805ff1a7984 */ /* 0x000f220008000a00 */
[----:B------:R-:W-:Y:S01]  /*2930*/  SHF.L.U32 R40, R40, 0x10, RZ ;  /* 0x0000001028287819 */ /* 0x000fe200000006ff */
[----:B----4-:R-:W-:-:S04]  /*2940*/  FMUL.FTZ R39, R26, UR6 ;  /* 0x000000061a277c20 */ /* 0x010fc80008410000 */
[C---:B------:R-:W-:Y:S01]  /*2950*/  FMUL.FTZ R26, R39.reuse, R39 ;  /* 0x00000027271a7220 */ /* 0x040fe20000410000 */
[--C-:B------:R-:W-:Y:S01]  /*2960*/  FADD.FTZ R29, R42, -R39.reuse ;  /* 0x800000272a1d7221 */ /* 0x100fe20000010000 */
[----:B------:R-:W-:Y:S01]  /*2970*/  FADD.FTZ R31, -R39, R28 ;  /* 0x0000001c271f7221 */ /* 0x000fe20000010100 */
[----:B------:R-:W-:Y:S01]  /*2980*/  SHF.L.U32 R28, R30, 0x10, RZ ;  /* 0x000000101e1c7819 */ /* 0x000fe200000006ff */
[----:B------:R-:W-:Y:S01]  /*2990*/  FFMA.FTZ R26, R27, UR6, -R26 ;  /* 0x000000061b1a7c23 */ /* 0x000fe2000801081a */
[----:B--2---:R-:W-:-:S03]  /*29a0*/  FADD.FTZ R49, R40, -R39 ;  /* 0x8000002728317221 */ /* 0x004fc60000010000 */
[----:B------:R-:W-:Y:S01]  /*29b0*/  FADD.FTZ R55, -R39, R28 ;  /* 0x0000001c27377221 */ /* 0x000fe20000010100 */
[----:B------:R-:W-:-:S13]  /*29c0*/  FSETP.GTU.FTZ.AND P0, PT, R26, RZ, PT ;  /* 0x000000ff1a00720b */ /* 0x000fda0003f1c000 */
[----:B------:R-:W0:Y:S02]  /*29d0*/  @P0 LDC R27, c[0x0][0x238] ;  /* 0x00008e00ff1b0b82 */ /* 0x000e240000000800 */
[----:B0-----:R-:W-:Y:S01]  /*29e0*/  @P0 FADD.FTZ R34, R26, R27 ;  /* 0x0000001b1a220221 */ /* 0x001fe20000010000 */
[----:B------:R-:W-:-:S03]  /*29f0*/  SHF.R.U32.HI R26, RZ, 0x1, R2 ;  /* 0x00000001ff1a7819 */ /* 0x000fc60000011602 */
[----:B------:R-:W0:Y:S02]  /*2a00*/  @P0 MUFU.RSQ R32, R34 ;  /* 0x0000002200200308 */ /* 0x000e240000001400 */
[----:B------:R-:W-:-:S05]  /*2a10*/  IMAD.WIDE.U32 R26, R26, -0x6db6db6d, RZ ;  /* 0x924924931a1a7825 */ /* 0x000fca00078e00ff */
[----:B------:R-:W-:Y:S01]  /*2a20*/  SHF.R.U32.HI R30, RZ, 0x2, R27 ;  /* 0x00000002ff1e7819 */ /* 0x000fe2000001161b */
[-C--:B0-----:R-:W-:Y:S01]  /*2a30*/  FMUL.FTZ R29, R29, R32.reuse ;  /* 0x000000201d1d7220 */ /* 0x081fe20000410000 */
[----:B------:R-:W-:-:S03]  /*2a40*/  FMUL.FTZ R26, R31, R32 ;  /* 0x000000201f1a7220 */ /* 0x000fc60000410000 */
[----:B---3--:R-:W-:Y:S01]  /*2a50*/  FFMA.FTZ R31, R20, R29, R22 ;  /* 0x0000001d141f7223 */ /* 0x008fe20000010016 */
[----:B------:R-:W-:Y:S01]  /*2a60*/  FFMA.FTZ R34, R21, R26, R23 ;  /* 0x0000001a15227223 */ /* 0x000fe20000010017 */
[----:B-1----:R-:W-:Y:S06]  /*2a70*/  @!P6 BRA `(.L_x_2069) ;  /* 0x000000000028e947 */ /* 0x002fec0003800000 */
        /* <DEDUP_REMOVED lines=10> */
.L_x_2069:
[----:B------:R-:W-:Y:S04]  /*2b20*/  BSSY B0, `(.L_x_2070) ;  /* 0x000000e000007945 */ /* 0x000fe80003800000 */
[----:B------:R-:W-:Y:S05]  /*2b30*/  @!P1 BRA `(.L_x_2071) ;  /* 0x0000000000309947 */ /* 0x000fea0003800000 */
        /* <DEDUP_REMOVED lines=12> */
.L_x_2071:
[----:B------:R-:W-:Y:S05]  /*2c00*/  BSYNC B0 ;  /* 0x0000000000007941 */ /* 0x000fea0003800000 */
.L_x_2070:
[-C--:B------:R-:W-:Y:S01]  /*2c10*/  FMUL.FTZ R49, R49, R32.reuse ;  /* 0x0000002031317220 */ /* 0x080fe20000410000 */
[----:B------:R-:W-:Y:S01]  /*2c20*/  FMUL.FTZ R26, R55, R32 ;  /* 0x00000020371a7220 */ /* 0x000fe20000410000 */
[----:B------:R-:W-:Y:S02]  /*2c30*/  SHF.L.U32 R42, R43, 0x10, RZ ;  /* 0x000000102b2a7819 */ /* 0x000fe400000006ff */
[----:B------:R-:W-:Y:S01]  /*2c40*/  SHF.L.U32 R40, R25, 0x10, RZ ;  /* 0x0000001019287819 */ /* 0x000fe200000006ff */
[----:B------:R-:W-:Y:S01]  /*2c50*/  FFMA.FTZ R49, R20, R49, R22 ;  /* 0x0000003114317223 */ /* 0x000fe20000010016 */
[----:B------:R-:W-:Y:S01]  /*2c60*/  FFMA.FTZ R34, R21, R26, R23 ;  /* 0x0000001a15227223 */ /* 0x000fe20000010017 */
[----:B------:R-:W-:Y:S06]  /*2c70*/  @!P6 BRA `(.L_x_2072) ;  /* 0x000000000028e947 */ /* 0x000fec0003800000 */
        /* <DEDUP_REMOVED lines=8> */
[----:B-1----:R-:W-:Y:S01]  /*2d00*/  FMUL.FTZ R49, R49, R26 ;  /* 0x0000001a31317220 */ /* 0x002fe20000410000 */
[----:B0-----:R-:W-:-:S07]  /*2d10*/  FMUL.FTZ R34, R34, R29 ;  /* 0x0000001d22227220 */ /* 0x001fce0000410000 */
.L_x_2072:
[----:B------:R-:W-:Y:S04]  /*2d20*/  BSSY B0, `(.L_x_2073) ;  /* 0x000000e000007945 */ /* 0x000fe80003800000 */
[----:B------:R-:W-:Y:S05]  /*2d30*/  @!P2 BRA `(.L_x_2074) ;  /* 0x000000000030a947 */ /* 0x000fea0003800000 */
        /* <DEDUP_REMOVED lines=12> */
.L_x_2074:
[----:B------:R-:W-:Y:S05]  /*2e00*/  BSYNC B0 ;  /* 0x0000000000007941 */ /* 0x000fea0003800000 */
.L_x_2073:
[--C-:B------:R-:W-:Y:S01]  /*2e10*/  FADD.FTZ R27, R42, -R39.reuse ;  /* 0x800000272a1b7221 */ /* 0x100fe20000010000 */
[----:B01----:R-:W-:Y:S01]  /*2e20*/  FADD.FTZ R29, -R39, R40 ;  /* 0x00000028271d7221 */ /* 0x003fe20000010100 */
[----:B------:R-:W-:Y:S01]  /*2e30*/  SHF.L.U32 R44, R44, 0x10, RZ ;  /* 0x000000102c2c7819 */ /* 0x000fe200000006ff */
[----:B------:R-:W-:Y:S01]  /*2e40*/  IMAD R25, R33, UR7, R30 ;  /* 0x0000000721197c24 */ /* 0x000fe2000f8e021e */
[----:B------:R-:W-:Y:S01]  /*2e50*/  SHF.L.U32 R26, R24, 0x10, RZ ;  /* 0x00000010181a7819 */ /* 0x000fe200000006ff */
[-C--:B------:R-:W-:Y:S01]  /*2e60*/  FMUL.FTZ R27, R27, R32.reuse ;  /* 0x000000201b1b7220 */ /* 0x080fe20000410000 */
[----:B------:R-:W-:Y:S01]  /*2e70*/  FMUL.FTZ R24, R29, R32 ;  /* 0x000000201d187220 */ /* 0x000fe20000410000 */
[----:B------:R-:W-:Y:S02]  /*2e80*/  FADD.FTZ R33, R44, -R39 ;  /* 0x800000272c217221 */ /* 0x000fe40000010000 */
[----:B------:R-:W-:Y:S01]  /*2e90*/  FADD.FTZ R35, -R39, R26 ;  /* 0x0000001a27237221 */ /* 0x000fe20000010100 */
[----:B------:R-:W-:Y:S01]  /*2ea0*/  FFMA.FTZ R30, R20, R27, R22 ;  /* 0x0000001b141e7223 */ /* 0x000fe20000010016 */
[----:B------:R-:W-:Y:S01]  /*2eb0*/  FFMA.FTZ R31, R21, R24, R23 ;  /* 0x00000018151f7223 */ /* 0x000fe20000010017 */
[----:B------:R-:W-:Y:S06]  /*2ec0*/  @!P6 BRA `(.L_x_2075) ;  /* 0x000000000028e947 */ /* 0x000fec0003800000 */
        /* <DEDUP_REMOVED lines=10> */
.L_x_2075:
        /* <DEDUP_REMOVED lines=14> */
.L_x_2077:
[----:B------:R-:W-:Y:S05]  /*3050*/  BSYNC B0 ;  /* 0x0000000000007941 */ /* 0x000fea0003800000 */
.L_x_2076:
[-C--:B------:R-:W-:Y:S01]  /*3060*/  FMUL.FTZ R33, R33, R32.reuse ;  /* 0x0000002021217220 */ /* 0x080fe20000410000 */
[----:B------:R-:W-:Y:S01]  /*3070*/  FMUL.FTZ R26, R35, R32 ;  /* 0x00000020231a7220 */ /* 0x000fe20000410000 */
[----:B------:R-:W-:Y:S02]  /*3080*/  SHF.L.U32 R38, R38, 0x10, RZ ;  /* 0x0000001026267819 */ /* 0x000fe400000006ff */
[----:B------:R-:W-:Y:S01]  /*3090*/  IADD3 R24, R25, 0x80, RZ ;  /* 0x0000008019187810 */ /* 0x000fe20007ffe0ff */
[----:B------:R-:W-:Y:S01]  /*30a0*/  FFMA.FTZ R33, R20, R33, R22 ;  /* 0x0000002114217223 */ /* 0x000fe20000010016 */
[----:B------:R-:W-:Y:S01]  /*30b0*/  FFMA.FTZ R30, R21, R26, R23 ;  /* 0x0000001a151e7223 */ /* 0x000fe20000010017 */
[----:B------:R-:W-:Y:S06]  /*30c0*/  @!P6 BRA `(.L_x_2078) ;  /* 0x000000000028e947 */ /* 0x000fec0003800000 */
        /* <DEDUP_REMOVED lines=10> */
.L_x_2078:
        /* <DEDUP_REMOVED lines=14> */
.L_x_2080:
[----:B------:R-:W-:Y:S05]  /*3250*/  BSYNC B0 ;  /* 0x0000000000007941 */ /* 0x000fea0003800000 */
.L_x_2079:
[----:B------:R-:W-:Y:S01]  /*3260*/  SHF.L.U32 R16, R16, 0x10, RZ ;  /* 0x0000001010107819 */ /* 0x000fe200000006ff */
[----:B------:R-:W-:Y:S01]  /*3270*/  ULDC.64 UR12, c[0x0][0x278] ;  /* 0x00009e00000c7ab9 */ /* 0x000fe20000000a00 */
[----:B01----:R-:W-:Y:S02]  /*3280*/  IADD3 R28, R25, 0xa0, RZ ;  /* 0x000000a0191c7810 */ /* 0x003fe40007ffe0ff */
[----:B------:R-:W-:Y:S01]  /*3290*/  SHF.L.U32 R26, R17, 0x10, RZ ;  /* 0x00000010111a7819 */ /* 0x000fe200000006ff */
[----:B------:R-:W-:Y:S01]  /*32a0*/  FADD.FTZ R17, R38, -R39 ;  /* 0x8000002726117221 */ /* 0x000fe20000010000 */
[----:B------:R-:W-:Y:S01]  /*32b0*/  ISETP.GE.U32.AND P5, PT, R24, UR12, PT ;  /* 0x0000000c18007c0c */ /* 0x000fe2000bfa6070 */
[----:B------:R-:W-:Y:S01]  /*32c0*/  FADD.FTZ R27, -R39, R16 ;  /* 0x00000010271b7221 */ /* 0x000fe20000010100 */
[----:B------:R-:W-:Y:S01]  /*32d0*/  SHF.R.S32.HI R37, RZ, 0x1f, R24 ;  /* 0x0000001fff257819 */ /* 0x000fe20000011418 */
[-C--:B------:R-:W-:Y:S01]  /*32e0*/  FMUL.FTZ R17, R17, R32.reuse ;  /* 0x0000002011117220 */ /* 0x080fe20000410000 */
[----:B------:R-:W-:Y:S01]  /*32f0*/  ISETP.GE.U32.AND P0, PT, R28, UR12, PT ;  /* 0x0000000c1c007c0c */ /* 0x000fe2000bf06070 */
[----:B------:R-:W-:Y:S01]  /*3300*/  FMUL.FTZ R16, R27, R32 ;  /* 0x000000201b107220 */ /* 0x000fe20000410000 */
[----:B------:R-:W-:Y:S01]  /*3310*/  SHF.R.S32.HI R29, RZ, 0x1f, R28 ;  /* 0x0000001fff1d7819 */ /* 0x000fe2000001141c */
[----:B------:R-:W-:Y:S01]  /*3320*/  FADD.FTZ R35, -R39, R26 ;  /* 0x0000001a27237221 */ /* 0x000fe20000010100 */
[----:B------:R-:W-:Y:S01]  /*3330*/  SHF.L.U32 R30, R45, 0x10, RZ ;  /* 0x000000102d1e7819 */ /* 0x000fe200000006ff */
[----:B------:R-:W-:Y:S01]  /*3340*/  FFMA.FTZ R31, R21, R16, R23 ;  /* 0x00000010151f7223 */ /* 0x000fe20000010017 */
[----:B------:R-:W-:-:S02]  /*3350*/  ISETP.GE.AND.EX P5, PT, R37, UR13, PT, P5 ;  /* 0x0000000d25007c0c */ /* 0x000fc4000bfa6350 */
[----:B------:R-:W-:Y:S01]  /*3360*/  ISETP.GE.AND.EX P0, PT, R29, UR13, PT, P0 ;  /* 0x0000000d1d007c0c */ /* 0x000fe2000bf06300 */
[----:B------:R-:W-:Y:S01]  /*3370*/  FADD.FTZ R33, R30, -R39 ;  /* 0x800000271e217221 */ /* 0x000fe20000010000 */
[----:B------:R-:W-:Y:S01]  /*3380*/  ISETP.LT.U32.AND P5, PT, R2, 0x1c0, !P5 ;  /* 0x000001c00200780c */ /* 0x000fe20006fa1070 */
[----:B------:R-:W-:Y:S01]  /*3390*/  FFMA.FTZ R30, R20, R17, R22 ;  /* 0x00000011141e7223 */ /* 0x000fe20000010016 */
[----:B------:R-:W-:Y:S01]  /*33a0*/  ISETP.LT.U32.AND P0, PT, R2, 0x1c0, !P0 ;  /* 0x000001c00200780c */ /* 0x000fe20004701070 */
        /* <DEDUP_REMOVED lines=11> */
.L_x_2081:
        /* <DEDUP_REMOVED lines=14> */
.L_x_2083:
[----:B------:R-:W-:Y:S05]  /*3540*/  BSYNC B0 ;  /* 0x0000000000007941 */ /* 0x000fea0003800000 */
.L_x_2082:
[-C--:B------:R-:W-:Y:S01]  /*3550*/  FMUL.FTZ R33, R33, R32.reuse ;  /* 0x0000002021217220 */ /* 0x080fe20000410000 */
[----:B------:R-:W-:Y:S01]  /*3560*/  FMUL.FTZ R24, R35, R32 ;  /* 0x0000002023187220 */ /* 0x000fe20000410000 */
[----:B------:R-:W-:Y:S02]  /*3570*/  SHF.L.U32 R46, R46, 0x10, RZ ;  /* 0x000000102e2e7819 */ /* 0x000fe400000006ff */
[----:B------:R-:W-:Y:S01]  /*3580*/  IADD3 R16, R25, 0xc0, RZ ;  /* 0x000000c019107810 */ /* 0x000fe20007ffe0ff */
[----:B------:R-:W-:Y:S01]  /*3590*/  FFMA.FTZ R33, R20, R33, R22 ;  /* 0x0000002114217223 */ /* 0x000fe20000010016 */
[----:B------:R-:W-:Y:S01]  /*35a0*/  FFMA.FTZ R24, R21, R24, R23 ;  /* 0x0000001815187223 */ /* 0x000fe20000010017 */
[----:B------:R-:W-:Y:S06]  /*35b0*/  @!P6 BRA `(.L_x_2084) ;  /* 0x000000000028e947 */ /* 0x000fec0003800000 */
        /* <DEDUP_REMOVED lines=10> */
.L_x_2084:
[----:B------:R-:W-:Y:S04]  /*3660*/  BSSY B0, `(.L_x_2085) ;  /* 0x000000e000007945 */ /* 0x000fe80003800000 */
[----:B------:R-:W-:Y:S05]  /*3670*/  @!P0 BRA `(.L_x_2086) ;  /* 0x0000000000308947 */ /* 0x000fea0003800000 */
[----:B------:R-:W-:Y:S01]  /*3680*/  ULDC.64 UR14, c[0x0][0x270] ;  /* 0x00009c00000e7ab9 */ /* 0x000fe20000000a00 */
[----:B0-----:R-:W-:Y:S01]  /*3690*/  MOV R26, R50 ;  /* 0x00000032001a7202 */ /* 0x001fe20000000f00 */
        /* <DEDUP_REMOVED lines=10> */
.L_x_2086:
[----:B------:R-:W-:Y:S05]  /*3740*/  BSYNC B0 ;  /* 0x0000000000007941 */ /* 0x000fea0003800000 */
.L_x_2085:
[----:B------:R-:W-:Y:S01]  /*3750*/  SHF.L.U32 R18, R18, 0x10, RZ ;  /* 0x0000001012127819 */ /* 0x000fe200000006ff */
[--C-:B------:R-:W-:Y:S01]  /*3760*/  FADD.FTZ R17, R46, -R39.reuse ;  /* 0x800000272e117221 */ /* 0x100fe20000010000 */
[----:B0-----:R-:W-:Y:S02]  /*3770*/  SHF.L.U32 R26, R47, 0x10, RZ ;  /* 0x000000102f1a7819 */ /* 0x001fe400000006ff */
[----:B------:R-:W-:Y:S01]  /*3780*/  SHF.L.U32 R24, R19, 0x10, RZ ;  /* 0x0000001013187819 */ /* 0x000fe200000006ff */
[C---:B------:R-:W-:Y:S01]  /*3790*/  FADD.FTZ R19, -R39.reuse, R18 ;  /* 0x0000001227137221 */ /* 0x040fe20000010100 */
[----:B------:R-:W-:Y:S01]  /*37a0*/  ISETP.GE.U32.AND P5, PT, R36, UR12, PT ;  /* 0x0000000c24007c0c */ /* 0x000fe2000bfa6070 */
[----:B------:R-:W-:Y:S01]  /*37b0*/  FADD.FTZ R27, R26, -R39 ;  /* 0x800000271a1b7221 */ /* 0x000fe20000010000 */
[----:B------:R-:W-:Y:S01]  /*37c0*/  ISETP.GE.U32.AND P0, PT, R16, UR12, PT ;  /* 0x0000000c10007c0c */ /* 0x000fe2000bf06070 */
[----:B------:R-:W-:Y:S01]  /*37d0*/  FADD.FTZ R39, -R39, R24 ;  /* 0x0000001827277221 */ /* 0x000fe20000010100 */
[----:B-1----:R-:W-:Y:S01]  /*37e0*/  SHF.R.S32.HI R28, RZ, 0x1f, R16 ;  /* 0x0000001fff1c7819 */ /* 0x002fe20000011410 */
[-C--:B------:R-:W-:Y:S01]  /*37f0*/  FMUL.FTZ R17, R17, R32.reuse ;  /* 0x0000002011117220 */ /* 0x080fe20000410000 */
[-C--:B------:R-:W-:Y:S01]  /*3800*/  FMUL.FTZ R27, R27, R32.reuse ;  /* 0x000000201b1b7220 */ /* 0x080fe20000410000 */
[-C--:B------:R-:W-:Y:S01]  /*3810*/  FMUL.FTZ R18, R39, R32.reuse ;  /* 0x0000002027127220 */ /* 0x080fe20000410000 */
[----:B------:R-:W-:Y:S01]  /*3820*/  ISETP.GE.AND.EX P5, PT, R41, UR13, PT, P5 ;  /* 0x0000000d29007c0c */ /* 0x000fe2000bfa6350 */
[----:B------:R-:W-:Y:S01]  /*3830*/  FMUL.FTZ R32, R19, R32 ;  /* 0x0000002013207220 */ /* 0x000fe20000410000 */
[----:B------:R-:W-:Y:S01]  /*3840*/  ISETP.GE.AND.EX P0, PT, R28, UR13, PT, P0 ;  /* 0x0000000d1c007c0c */ /* 0x000fe2000bf06300 */
[C-C-:B------:R-:W-:Y:S01]  /*3850*/  FFMA.FTZ R26, R21.reuse, R18, R23.reuse ;  /* 0x00000012151a7223 */ /* 0x140fe20000010017 */
[----:B------:R-:W-:Y:S01]  /*3860*/  ISETP.GT.U32.OR P5, PT, R2, 0x1bf, P5 ;  /* 0x000001bf0200780c */ /* 0x000fe20002fa4470 */
[--C-:B------:R-:W-:Y:S01]  /*3870*/  FFMA.FTZ R24, R20, R17, R22.reuse ;  /* 0x0000001114187223 */ /* 0x100fe20000010016 */
[----:B------:R-:W-:Y:S01]  /*3880*/  ISETP.LT.U32.AND P0, PT, R2, 0x1c0, !P0 ;  /* 0x000001c00200780c */ /* 0x000fe20004701070 */
[----:B------:R-:W-:Y:S01]  /*3890*/  FFMA.FTZ R27, R20, R27, R22 ;  /* 0x0000001b141b7223 */ /* 0x000fe20000010016 */
[----:B------:R-:W-:Y:S01]  /*38a0*/  FFMA.FTZ R21, R21, R32, R23 ;  /* 0x0000002015157223 */ /* 0x000fe20000010017 */
[----:B------:R-:W-:Y:S10]  /*38b0*/  @!P6 BRA `(.L_x_2087) ;  /* 0x000000000028e947 */ /* 0x000ff40003800000 */
        /* <DEDUP_REMOVED lines=10> */
.L_x_2087:
        /* <DEDUP_REMOVED lines=14> */
.L_x_2089:
[----:B------:R-:W-:Y:S05]  /*3a40*/  BSYNC B0 ;  /* 0x0000000000007941 */ /* 0x000fea0003800000 */
.L_x_2088:
        /* <DEDUP_REMOVED lines=11> */
.L_x_2090:
[----:B------:R-:W-:Y:S04]  /*3b00*/  BSSY B0, `(.L_x_2091) ;  /* 0x000000d000007945 */ /* 0x000fe80003800000 */
[----:B------:R-:W-:Y:S05]  /*3b10*/  @P5 BRA `(.L_x_2092) ;  /* 0x00000000002c5947 */ /* 0x000fea0003800000 */
[----:B------:R-:W-:Y:S01]  /*3b20*/  ULDC.64 UR12, c[0x0][0x270] ;  /* 0x00009c00000c7ab9 */ /* 0x000fe20000000a00 */
[----:B------:R-:W-:Y:S01]  /*3b30*/  MOV R51, R53 ;  /* 0x0000003500337202 */ /* 0x000fe20000000f00 */
[----:B------:R-:W-:Y:S01]  /*3b40*/  IMAD R41, R41, UR12, RZ ;  /* 0x0000000c29297c24 */ /* 0x000fe2000f8e02ff */
[----:B------:R-:W-:Y:S01]  /*3b50*/  F2FP.BF16.F32.PACK_AB R27, R26, R27 ;  /* 0x0000001b1a1b723e */ /* 0x000fe200000010ff */
[----:B------:R-:W-:-:S04]  /*3b60*/  IMAD.WIDE.U32 R50, R36, UR12, R50 ;  /* 0x0000000c24327c25 */ /* 0x000fc8000f8e0032 */
[----:B------:R-:W-:Y:S01]  /*3b70*/  IMAD R41, R36, UR13, R41 ;  /* 0x0000000d24297c24 */ /* 0x000fe2000f8e0229 */
[----:B------:R-:W-:Y:S02]  /*3b80*/  ULDC.64 UR12, c[0x0][0x210] ;  /* 0x00008400000c7ab9 */ /* 0x000fe40000000a00 */
[----:B0-----:R-:W-:Y:S02]  /*3b90*/  LEA R16, P0, R50, UR12, 0x1 ;  /* 0x0000000c32107c11 */ /* 0x001fe4000f8008ff */
[----:B------:R-:W-:-:S04]  /*3ba0*/  IADD3 R41, R51, R41, RZ ;  /* 0x0000002933297210 */ /* 0x000fc80007ffe0ff */
[----:B------:R-:W-:-:S05]  /*3bb0*/  LEA.HI.X R17, R50, UR13, R41, 0x1, P0 ;  /* 0x0000000d32117c11 */ /* 0x000fca00080f0c29 */
[----:B------:R1:W-:Y:S02]  /*3bc0*/  STG.E desc[UR8][R16.64], R27 ;  /* 0x0000001b10007986 */ /* 0x0003e4000c101908 */
.L_x_2092:
[----:B------:R-:W-:Y:S05]  /*3bd0*/  BSYNC B0 ;  /* 0x0000000000007941 */ /* 0x000fea0003800000 */
.L_x_2091:
[----:B------:R-:W-:Y:S02]  /*3be0*/  IADD3 R10, R3, R10, RZ ;  /* 0x0000000a030a7210 */ /* 0x000fe40007ffe0ff */
[----:B------:R-:W-:Y:S02]  /*3bf0*/  IADD3 R8, R8, 0x1, RZ ;  /* 0x0000000108087810 */ /* 0x000fe40007ffe0ff */
[----:B------:R-:W-:-:S13]  /*3c00*/  ISETP.GE.AND P0, PT, R10, UR4, PT ;  /* 0x000000040a007c0c */ /* 0x000fda000bf06270 */
[----:B------:R-:W-:Y:S05]  /*3c10*/  @!P0 BRA `(.L_x_2093) ;  /* 0xffffffc400b88947 */ /* 0x000fea000383ffff */
[----:B------:R-:W-:Y:S05]  /*3c20*/  EXIT ;  /* 0x000000000000794d */ /* 0x000fea0003800000 */
.L_x_2094:
        /* <DEDUP_REMOVED lines=13> */
.L_x_3289:


//--------------------- .text._Z35group_norm_nhwc_fwd_one_pass_kernelI11Bf16IOFp32WLi512ELi28ELi448EEv26Group_norm_nhwc_fwd_params --------------------------
	.section	.text._Z35group_norm_nhwc_fwd_one_pass_kernelI11Bf16IOFp32WLi512ELi28ELi448EEv26Group_norm_nhwc_fwd_params,"ax",@progbits
	.align	128
        .global         _Z35group_norm_nhwc_fwd_one_pass_kernelI11Bf16IOFp32WLi512ELi28ELi448EEv26Group_norm_nhwc_fwd_params
        .type           _Z35group_norm_nhwc_fwd_one_pass_kernelI11Bf16IOFp32WLi512ELi28ELi448EEv26Group_norm_nhwc_fwd_params,@function
        .size           _Z35group_norm_nhwc_fwd_one_pass_kernelI11Bf16IOFp32WLi512ELi28ELi448EEv26Group_norm_nhwc_fwd_params,(.L_x_3290 - _Z35group_norm_nhwc_fwd_one_pass_kernelI11Bf16IOFp32WLi512ELi28ELi448EEv26Group_norm_nhwc_fwd_params)
        .other          _Z35group_norm_nhwc_fwd_one_pass_kernelI11Bf16IOFp32WLi512ELi28ELi448EEv26Group_norm_nhwc_fwd_params,@"STO_CUDA_ENTRY STV_DEFAULT"
_Z35group_norm_nhwc_fwd_one_pass_kernelI11Bf16IOFp32WLi512ELi28ELi448EEv26Group_norm_nhwc_fwd_params:
.text._Z35group_norm_nhwc_fwd_one_pass_kernelI11Bf16IOFp32WLi512ELi28ELi448EEv26Group_norm_nhwc_fwd_params:
        /* <DEDUP_REMOVED lines=9> */
[----:B------:R-:W-:Y:S01]  /*0090*/  UMOV UR5, 0x400 ;  /* 0x0000040000057882 */ /* 0x000fe20000000000 */
[----:B------:R-:W-:Y:S01]  /*00a0*/  ULDC.64 UR8, c[0x0][0x278] ;  /* 0x00009e0000087ab9 */ /* 0x000fe20000000a00 */
[----:B------:R-:W-:Y:S01]  /*00b0*/  HFMA2.MMA R12, -RZ, RZ, 0, 0 ;  /* 0x00000000ff0c7435 */ /* 0x000fe200000001ff */
[----:B------:R-:W-:-:S04]  /*00c0*/  ULDC.U8 UR10, c[0x0][0x28c] ;  /* 0x0000a300000a7ab9 */ /* 0x000fc80000000000 */
[----:B------:R-:W1:Y:S08]  /*00d0*/  LDC R6, c[0x0][0x294] ;  /* 0x0000a500ff067b82 */ /* 0x000e700000000800 */
[----:B------:R-:W2:Y:S01]  /*00e0*/  S2UR UR6, SR_CgaCtaId ;  /* 0x00000000000679c3 */ /* 0x000ea20000008800 */
[----:B0-----:R-:W-:Y:S02]  /*00f0*/  SHF.R.U32.HI R2, RZ, 0x1, R0 ;  /* 0x00000001ff027819 */ /* 0x001fe40000011600 */
[----:B------:R-:W-:-:S03]  /*0100*/  ISETP.GE.U32.AND P4, PT, R0, 0x1c0, PT ;  /* 0x000001c00000780c */ /* 0x000fc60003f86070 */
[----:B------:R-:W-:Y:S01]  /*0110*/  IMAD.WIDE.U32 R2, R2, -0x6db6db6d, RZ ;  /* 0x9249249302027825 */ /* 0x000fe200078e00ff */
[----:B--2---:R-:W-:-:S04]  /*0120*/  ULEA UR5, UR6, UR5, 0x18 ;  /* 0x0000000506057291 */ /* 0x004fc8000f8ec03f */
[----:B------:R-:W-:Y:S01]  /*0130*/  SHF.R.U32.HI R5, RZ, 0x2, R3 ;  /* 0x00000002ff057819 */ /* 0x000fe20000011603 */
[----:B------:R-:W0:Y:S01]  /*0140*/  S2R R2, SR_LANEID ;  /* 0x0000000000027919 */ /* 0x000e220000000000 */
[----:B------:R-:W-:-:S03]  /*0150*/  SHF.R.S32.HI R3, RZ, 0x1f, R0 ;  /* 0x0000001fff037819 */ /* 0x000fc60000011400 */
[----:B------:R-:W-:Y:S01]  /*0160*/  IMAD R16, R5, -0xe, R0 ;  /* 0xfffffff205107824 */ /* 0x000fe200078e0200 */
[----:B------:R-:W-:Y:S01]  /*0170*/  LEA.HI R4, R3, R0, RZ, 0x5 ;  /* 0x0000000003047211 */ /* 0x000fe200078f28ff */
[----:B-1----:R-:W-:-:S03]  /*0180*/  IMAD R3, R6, UR7, R5 ;  /* 0x0000000706037c24 */ /* 0x002fc6000f8e0205 */
[----:B------:R-:W-:Y:S02]  /*0190*/  SHF.R.S32.HI R14, RZ, 0x5, R4 ;  /* 0x00000005ff0e7819 */ /* 0x000fe40000011404 */
[C---:B------:R-:W-:Y:S02]  /*01a0*/  IADD3 R4, R3.reuse, 0x20, RZ ;  /* 0x0000002003047810 */ /* 0x040fe40007ffe0ff */
[C---:B------:R-:W-:Y:S02]  /*01b0*/  IADD3 R6, R3.reuse, 0x40, RZ ;  /* 0x0000004003067810 */ /* 0x040fe40007ffe0ff */
[C---:B------:R-:W-:Y:S02]  /*01c0*/  IADD3 R7, R3.reuse, 0x60, RZ ;  /* 0x0000006003077810 */ /* 0x040fe40007ffe0ff */
[C---:B------:R-:W-:Y:S02]  /*01d0*/  IADD3 R8, R3.reuse, 0x80, RZ ;  /* 0x0000008003087810 */ /* 0x040fe40007ffe0ff */
[----:B------:R-:W-:-:S02]  /*01e0*/  ISETP.LT.U32.AND P0, PT, R3, UR8, PT ;  /* 0x0000000803007c0c */ /* 0x000fc4000bf01070 */
[----:B------:R-:W-:Y:S02]  /*01f0*/  SHF.R.S32.HI R5, RZ, 0x1f, R3 ;  /* 0x0000001fff057819 */ /* 0x000fe40000011403 */
[----:B------:R-:W-:Y:S02]  /*0200*/  ISETP.LT.U32.AND P1, PT, R4, UR8, PT ;  /* 0x0000000804007c0c */ /* 0x000fe4000bf21070 */
[----:B------:R-:W-:Y:S02]  /*0210*/  ISETP.LT.U32.AND P2, PT, R6, UR8, PT ;  /* 0x0000000806007c0c */ /* 0x000fe4000bf41070 */
[----:B------:R-:W-:Y:S02]  /*0220*/  ISETP.LT.U32.AND P3, PT, R7, UR8, PT ;  /* 0x0000000807007c0c */ /* 0x000fe4000bf61070 */
[----:B------:R-:W-:Y:S02]  /*0230*/  SHF.R.S32.HI R9, RZ, 0x1f, R4 ;  /* 0x0000001fff097819 */ /* 0x000fe40000011404 */
[----:B------:R-:W-:-:S02]  /*0240*/  SHF.R.S32.HI R11, RZ, 0x1f, R6 ;  /* 0x0000001fff0b7819 */ /* 0x000fc40000011406 */
[----:B------:R-:W-:Y:S02]  /*0250*/  SHF.R.S32.HI R13, RZ, 0x1f, R7 ;  /* 0x0000001fff0d7819 */ /* 0x000fe40000011407 */
[----:B------:R-:W-:Y:S02]  /*0260*/  ISETP.LT.U32.AND P5, PT, R8, UR8, PT ;  /* 0x0000000808007c0c */ /* 0x000fe4000bfa1070 */
[----:B------:R-:W-:Y:S02]  /*0270*/  SHF.R.S32.HI R15, RZ, 0x1f, R8 ;  /* 0x0000001fff0f7819 */ /* 0x000fe40000011408 */
[----:B------:R-:W-:Y:S02]  /*0280*/  LEA R14, R14, UR5, 0x3 ;  /* 0x000000050e0e7c11 */ /* 0x000fe4000f8e18ff */
[----:B------:R-:W-:Y:S02]  /*0290*/  SHF.L.U32 R16, R16, 0x1, RZ ;  /* 0x0000000110107819 */ /* 0x000fe400000006ff */
[----:B------:R-:W-:-:S02]  /*02a0*/  IADD3 R17, R3, 0xa0, RZ ;  /* 0x000000a003117810 */ /* 0x000fc40007ffe0ff */
[C---:B------:R-:W-:Y:S02]  /*02b0*/  IADD3 R18, R3.reuse, 0xc0, RZ ;  /* 0x000000c003127810 */ /* 0x040fe40007ffe0ff */
[C---:B------:R-:W-:Y:S02]  /*02c0*/  IADD3 R19, R3.reuse, 0xe0, RZ ;  /* 0x000000e003137810 */ /* 0x040fe40007ffe0ff */
[C---:B------:R-:W-:Y:S02]  /*02d0*/  IADD3 R20, R3.reuse, 0x100, RZ ;  /* 0x0000010003147810 */ /* 0x040fe40007ffe0ff */
[C---:B------:R-:W-:Y:S02]  /*02e0*/  IADD3 R21, R3.reuse, 0x120, RZ ;  /* 0x0000012003157810 */ /* 0x040fe40007ffe0ff */
[C---:B------:R-:W-:Y:S02]  /*02f0*/  IADD3 R22, R3.reuse, 0x140, RZ ;  /* 0x0000014003167810 */ /* 0x040fe40007ffe0ff */
[----:B------:R-:W-:-:S02]  /*0300*/  IADD3 R23, R3, 0x160, RZ ;  /* 0x0000016003177810 */ /* 0x000fc40007ffe0ff */
[C---:B------:R-:W-:Y:S02]  /*0310*/  IADD3 R24, R3.reuse, 0x180, RZ ;  /* 0x0000018003187810 */ /* 0x040fe40007ffe0ff */
[C---:B------:R-:W-:Y:S02]  /*0320*/  IADD3 R25, R3.reuse, 0x1a0, RZ ;  /* 0x000001a003197810 */ /* 0x040fe40007ffe0ff */
[C---:B------:R-:W-:Y:S02]  /*0330*/  IADD3 R26, R3.reuse, 0x1c0, RZ ;  /* 0x000001c0031a7810 */ /* 0x040fe40007ffe0ff */
[----:B------:R-:W-:Y:S02]  /*0340*/  IADD3 R27, R3, 0x1e0, RZ ;  /* 0x000001e0031b7810 */ /* 0x000fe40007ffe0ff */
[----:B------:R-:W-:Y:S02]  /*0350*/  ISETP.LT.AND.EX P0, PT, R5, UR9, !P4, P0 ;  /* 0x0000000905007c0c */ /* 0x000fe4000e701300 */
[----:B------:R-:W-:-:S02]  /*0360*/  ISETP.LT.AND.EX P1, PT, R9, UR9, !P4, P1 ;  /* 0x0000000909007c0c */ /* 0x000fc4000e721310 */
[----:B------:R-:W-:Y:S02]  /*0370*/  ISETP.LT.AND.EX P2, PT, R11, UR9, !P4, P2 ;  /* 0x000000090b007c0c */ /* 0x000fe4000e741320 */
[----:B------:R-:W-:Y:S02]  /*0380*/  ISETP.LT.AND.EX P3, PT, R13, UR9, !P4, P3 ;  /* 0x000000090d007c0c */ /* 0x000fe4000e761330 */
[----:B------:R-:W-:Y:S01]  /*0390*/  ISETP.LT.AND.EX P4, PT, R15, UR9, !P4, P5 ;  /* 0x000000090f007c0c */ /* 0x000fe2000e781350 */
[----:B0-----:R-:W-:-:S12]  /*03a0*/  ULDC.64 UR8, c[0x0][0x208] ;  /* 0x0000820000087ab9 */ /* 0x001fd80000000a00 */
.L_x_2152:
[----:B------:R-:W0:Y:S01]  /*03b0*/  LDC R35, c[0x0][0x288] ;  /* 0x0000a200ff237b82 */ /* 0x000e220000000800 */
[----:B------:R-:W-:Y:S01]  /*03c0*/  ULDC.64 UR12, c[0x0][0x280] ;  /* 0x0000a000000c7ab9 */ /* 0x000fe20000000a00 */
[----:B------:R-:W-:Y:S02]  /*03d0*/  SHF.R.S32.HI R49, RZ, 0x1f, R17 ;  /* 0x0000001fff317819 */ /* 0x000fe40000011411 */
[----:B------:R-:W-:-:S04]  /*03e0*/  MOV R48, RZ ;  /* 0x000000ff00307202 */ /* 0x000fc80000000f00 */
[----:B------:R-:W1:Y:S08]  /*03f0*/  @P1 LDC.64 R36, c[0x0][0x270] ;  /* 0x00009c00ff241b82 */ /* 0x000e700000000a00 */
[----:B------:R-:W2:Y:S01]  /*0400*/  @P0 LDC.64 R38, c[0x0][0x220] ;  /* 0x00008800ff260b82 */ /* 0x000ea20000000a00 */
[----:B0-----:R-:W-:-:S07]  /*0410*/  IABS R31, R35 ;  /* 0x00000023001f7213 */ /* 0x001fce0000000000 */
[----:B------:R-:W0:Y:S01]  /*0420*/  @P1 LDC.64 R40, c[0x0][0x220] ;  /* 0x00008800ff281b82 */ /* 0x000e220000000a00 */
[----:B------:R-:W3:Y:S07]  /*0430*/  I2F.RP R30, R31 ;  /* 0x0000001f001e7306 */ /* 0x000eee0000209400 */
[----:B------:R-:W4:Y:S08]  /*0440*/  @P2 LDC.64 R42, c[0x0][0x270] ;  /* 0x00009c00ff2a2b82 */ /* 0x000f300000000a00 */
[----:B------:R-:W5:Y:S01]  /*0450*/  @P3 LDC.64 R46, c[0x0][0x270] ;  /* 0x00009c00ff2e3b82 */ /* 0x000f620000000a00 */
[----:B---3--:R-:W3:Y:S07]  /*0460*/  MUFU.RCP R30, R30 ;  /* 0x0000001e001e7308 */ /* 0x008eee0000001000 */
[----:B------:R-:W5:Y:S08]  /*0470*/  @P2 LDC.64 R44, c[0x0][0x220] ;  /* 0x00008800ff2c2b82 */ /* 0x000f700000000a00 */
[----:B------:R-:W5:Y:S01]  /*0480*/  @P3 LDC.64 R50, c[0x0][0x220] ;  /* 0x00008800ff323b82 */ /* 0x000f620000000a00 */
[----:B---3--:R-:W-:-:S04]  /*0490*/  IADD3 R28, R30, 0xffffffe, RZ ;  /* 0x0ffffffe1e1c7810 */ /* 0x008fc80007ffe0ff */
[----:B------:R3:W1:Y:S03]  /*04a0*/  F2I.FTZ.U32.TRUNC.NTZ R29, R28 ;  /* 0x0000001c001d7305 */ /* 0x000666000021f000 */
[----:B------:R-:W5:Y:S01]  /*04b0*/  @P4 LDC.64 R52, c[0x0][0x220] ;  /* 0x00008800ff344b82 */ /* 0x000f620000000a00 */
        /* <DEDUP_REMOVED lines=8> */
[C---:B------:R-:W-:Y:S02]  /*0540*/  IMAD R30, R31.reuse, R30, R32 ;  /* 0x0000001e1f1e7224 */ /* 0x040fe400078e0220 */
[----:B------:R-:W1:Y:S03]  /*0550*/  @P0 LDC.64 R32, c[0x0][0x270] ;  /* 0x00009c00ff200b82 */ /* 0x000e660000000a00 */
[----:B------:R-:W-:-:S13]  /*0560*/  ISETP.GT.U32.AND P5, PT, R31, R30, PT ;  /* 0x0000001e1f00720c */ /* 0x000fda0003fa4070 */
[-C--:B------:R-:W-:Y:S02]  /*0570*/  @!P5 IADD3 R30, R30, -R31.reuse, RZ ;  /* 0x8000001f1e1ed210 */ /* 0x080fe40007ffe0ff */
[----:B------:R-:W-:Y:S02]  /*0580*/  @!P5 IADD3 R29, R29, 0x1, RZ ;  /* 0x000000011d1dd810 */ /* 0x000fe40007ffe0ff */
[----:B------:R-:W-:Y:S02]  /*0590*/  ISETP.GE.U32.AND P6, PT, R30, R31, PT ;  /* 0x0000001f1e00720c */ /* 0x000fe40003fc6070 */
[----:B------:R-:W-:Y:S02]  /*05a0*/  ISETP.GE.AND P5, PT, R28, RZ, PT ;  /* 0x000000ff1c00720c */ /* 0x000fe40003fa6270 */
[----:B------:R-:W-:-:S09]  /*05b0*/  SHF.R.S32.HI R30, RZ, 0x1f, R16 ;  /* 0x0000001fff1e7819 */ /* 0x000fd20000011410 */
[----:B------:R-:W-:Y:S02]  /*05c0*/  @P6 IADD3 R29, R29, 0x1, RZ ;  /* 0x000000011d1d6810 */ /* 0x000fe40007ffe0ff */
[----:B------:R-:W-:Y:S02]  /*05d0*/  ISETP.NE.AND P6, PT, R35, RZ, PT ;  /* 0x000000ff2300720c */ /* 0x000fe40003fc5270 */
[----:B------:R-:W-:-:S11]  /*05e0*/  @!P5 IADD3 R29, -R29, RZ, RZ ;  /* 0x000000ff1d1dd210 */ /* 0x000fd60007ffe1ff */
[----:B------:R-:W-:-:S04]  /*05f0*/  @!P6 LOP3.LUT R29, RZ, R35, RZ, 0x33, !PT ;  /* 0x00000023ff1de212 */ /* 0x000fc800078e33ff */
[----:B------:R-:W-:Y:S02]  /*0600*/  IADD3 R91, -R29, RZ, RZ ;  /* 0x000000ff1d5b7210 */ /* 0x000fe40007ffe1ff */
[----:B------:R-:W-:-:S03]  /*0610*/  SHF.R.S32.HI R28, RZ, 0x1f, R29 ;  /* 0x0000001fff1c7819 */ /* 0x000fc6000001141d */
[----:B------:R-:W-:Y:S02]  /*0620*/  IMAD R91, R35, R91, R10 ;  /* 0x0000005b235b7224 */ /* 0x000fe400078e020a */
[----:B------:R-:W-:Y:S01]  /*0630*/  IMAD R28, R28, UR12, RZ ;  /* 0x0000000c1c1c7c24 */ /* 0x000fe2000f8e02ff */
[----:B------:R-:W3:Y:S01]  /*0640*/  @P4 LDC.64 R34, c[0x0][0x270] ;  /* 0x00009c00ff224b82 */ /* 0x000ee20000000a00 */
[----:B------:R-:W-:Y:S02]  /*0650*/  IMAD R91, R91, 0x1c, RZ ;  /* 0x0000001c5b5b7824 */ /* 0x000fe400078e02ff */
[----:B------:R-:W-:Y:S02]  /*0660*/  IMAD R71, R29, UR13, R28 ;  /* 0x0000000d1d477c24 */ /* 0x000fe4000f8e021c */
[----:B-1----:R-:W-:Y:S01]  /*0670*/  @P0 IMAD R28, R5, R32, RZ ;  /* 0x00000020051c0224 */ /* 0x002fe200078e02ff */
[----:B------:R-:W-:-:S04]  /*0680*/  IADD3 R72, P5, R16, R91, RZ ;  /* 0x0000005b10487210 */ /* 0x000fc80007fbe0ff */
[----:B------:R-:W-:-:S03]  /*0690*/  LEA.HI.X.SX32 R73, R91, R30, 0x1, P5 ;  /* 0x0000001e5b497211 */ /* 0x000fc600028f0eff */
[----:B------:R-:W-:Y:S01]  /*06a0*/  IMAD.WIDE.U32 R72, R29, UR12, R72 ;  /* 0x0000000c1d487c25 */ /* 0x000fe2000f8e0048 */
[----:B------:R-:W-:Y:S02]  /*06b0*/  ULDC.64 UR12, c[0x0][0x278] ;  /* 0x00009e00000c7ab9 */ /* 0x000fe40000000a00 */
[----:B------:R-:W-:Y:S01]  /*06c0*/  ISETP.GE.U32.AND P6, PT, R17, UR12, PT ;  /* 0x0000000c11007c0c */ /* 0x000fe2000bfc6070 */
[----:B------:R-:W-:Y:S01]  /*06d0*/  @P0 IMAD.MOV.U32 R70, RZ, RZ, R72 ;  /* 0x000000ffff460224 */ /* 0x000fe200078e0048 */
[----:B------:R-:W-:Y:S01]  /*06e0*/  IADD3 R71, R73, R71, RZ ;  /* 0x0000004749477210 */ /* 0x000fe20007ffe0ff */
[----:B------:R-:W-:Y:S01]  /*06f0*/  @P0 IMAD R29, R3, R33, R28 ;  /* 0x00000021031d0224 */ /* 0x000fe200078e021c */
[----:B------:R-:W-:Y:S01]  /*0700*/  ISETP.GE.AND.EX P6, PT, R49, UR13, PT, P6 ;  /* 0x0000000d31007c0c */ /* 0x000fe2000bfc6360 */
[----:B------:R-:W-:Y:S01]  /*0710*/  @P1 IMAD R28, R9, R36, RZ ;  /* 0x00000024091c1224 */ /* 0x000fe200078e02ff */
[----:B------:R-:W-:Y:S01]  /*0720*/  @P1 MOV R33, R71 ;  /* 0x0000004700211202 */ /* 0x000fe20000000f00 */
[----:B------:R-:W-:Y:S01]  /*0730*/  @P0 IMAD.WIDE.U32 R30, R3, R32, R70 ;  /* 0x00000020031e0225 */ /* 0x000fe200078e0046 */
[----:B------:R-:W-:-:S02]  /*0740*/  ISETP.GT.U32.OR P6, PT, R0, 0x1bf, P6 ;  /* 0x000001bf0000780c */ /* 0x000fc400037c4470 */
[----:B------:R-:W-:Y:S01]  /*0750*/  @P1 MOV R32, R72 ;  /* 0x0000004800201202 */ /* 0x000fe20000000f00 */
[----:B------:R-:W-:Y:S01]  /*0760*/  @P1 IMAD R37, R4, R37, R28 ;  /* 0x0000002504251224 */ /* 0x000fe200078e021c */
[----:B------:R-:W-:Y:S01]  /*0770*/  @P0 IADD3 R29, R31, R29, RZ ;  /* 0x0000001d1f1d0210 */ /* 0x000fe20007ffe0ff */
[----:B----4-:R-:W-:Y:S01]  /*0780*/  @P2 IMAD R31, R11, R42, RZ ;  /* 0x0000002a0b1f2224 */ /* 0x010fe200078e02ff */
[----:B--2---:R-:W-:Y:S01]  /*0790*/  @P0 LEA R28, P5, R30, R38, 0x1 ;  /* 0x000000261e1c0211 */ /* 0x004fe200078a08ff */
[----:B------:R-:W-:-:S03]  /*07a0*/  @P1 IMAD.WIDE.U32 R32, R4, R36, R32 ;  /* 0x0000002404201225 */ /* 0x000fc600078e0020 */
[----:B------:R-:W-:Y:S02]  /*07b0*/  @P0 LEA.HI.X R29, R30, R39, R29, 0x1, P5 ;  /* 0x000000271e1d0211 */ /* 0x000fe400028f0c1d */
[----:B------:R-:W-:Y:S01]  /*07c0*/  @P1 IADD3 R30, R33, R37, RZ ;  /* 0x00000025211e1210 */ /* 0x000fe20007ffe0ff */
[----:B------:R-:W1:Y:S01]  /*07d0*/  @!P6 LDC.64 R38, c[0x0][0x270] ;  /* 0x00009c00ff26eb82 */ /* 0x000e620000000a00 */
[----:B0-----:R-:W-:Y:S01]  /*07e0*/  @P1 LEA R36, P5, R32, R40, 0x1 ;  /* 0x0000002820241211 */ /* 0x001fe200078a08ff */
[----:B------:R-:W-:Y:S01]  /*07f0*/  @P2 IMAD R33, R6, R43, R31 ;  /* 0x0000002b06212224 */ /* 0x000fe200078e021f */
[----:B------:R-:W-:Y:S02]  /*0800*/  @P2 MOV R31, R71 ;  /* 0x00000047001f2202 */ /* 0x000fe40000000f00 */
[----:B------:R-:W-:Y:S01]  /*0810*/  @P1 LEA.HI.X R37, R32, R41, R30, 0x1, P5 ;  /* 0x0000002920251211 */ /* 0x000fe200028f0c1e */
[----:B-----5:R-:W-:Y:S01]  /*0820*/  @P3 IMAD R32, R13, R46, RZ ;  /* 0x0000002e0d203224 */ /* 0x020fe200078e02ff */
[----:B------:R-:W-:-:S02]  /*0830*/  @P2 MOV R30, R72 ;  /* 0x00000048001e2202 */ /* 0x000fc40000000f00 */
[----:B------:R-:W-:Y:S01]  /*0840*/  @P3 MOV R40, R72 ;  /* 0x0000004800283202 */ /* 0x000fe20000000f00 */
[----:B------:R-:W-:Y:S01]  /*0850*/  @P3 IMAD R43, R7, R47, R32 ;  /* 0x0000002f072b3224 */ /* 0x000fe200078e0220 */
[----:B------:R-:W-:Y:S01]  /*0860*/  @P3 MOV R41, R71 ;  /* 0x0000004700293202 */ /* 0x000fe20000000f00 */
[----:B------:R-:W-:-:S04]  /*0870*/  @P2 IMAD.WIDE.U32 R30, R6, R42, R30 ;  /* 0x0000002a061e2225 */ /* 0x000fc800078e001e */
[----:B------:R-:W-:Y:S01]  /*0880*/  @P3 IMAD.WIDE.U32 R40, R7, R46, R40 ;  /* 0x0000002e07283225 */ /* 0x000fe200078e0028 */
[----:B------:R-:W-:Y:S01]  /*0890*/  @P2 IADD3 R31, R31, R33, RZ ;  /* 0x000000211f1f2210 */ /* 0x000fe20007ffe0ff */
[----:B------:R-:W0:Y:S01]  /*08a0*/  @!P6 LDC.64 R46, c[0x0][0x220] ;  /* 0x00008800ff2eeb82 */ /* 0x000e220000000a00 */
[----:B------:R-:W-:Y:S01]  /*08b0*/  @P2 LEA R32, P5, R30, R44, 0x1 ;  /* 0x0000002c1e202211 */ /* 0x000fe200078a08ff */
[----:B---3--:R-:W-:-:S03]  /*08c0*/  @P4 IMAD R42, R15, R34, RZ ;  /* 0x000000220f2a4224 */ /* 0x008fc600078e02ff */
[----:B------:R-:W-:Y:S01]  /*08d0*/  @P2 LEA.HI.X R33, R30, R45, R31, 0x1, P5 ;  /* 0x0000002d1e212211 */ /* 0x000fe200028f0c1f */
[----:B------:R-:W-:Y:S01]  /*08e0*/  @P4 IMAD R45, R8, R35, R42 ;  /* 0x00000023082d4224 */ /* 0x000fe200078e022a */
[----:B------:R-:W-:Y:S01]  /*08f0*/  @P3 IADD3 R31, R41, R43, RZ ;  /* 0x0000002b291f3210 */ /* 0x000fe20007ffe0ff */
[----:B-1----:R-:W-:Y:S01]  /*0900*/  @!P6 IMAD R44, R49, R38, RZ ;  /* 0x00000026312ce224 */ /* 0x002fe200078e02ff */
[----:B------:R-:W-:Y:S02]  /*0910*/  @P4 MOV R42, R72 ;  /* 0x00000048002a4202 */ /* 0x000fe40000000f00 */
[----:B------:R-:W-:Y:S01]  /*0920*/  @P4 MOV R43, R71 ;  /* 0x00000047002b4202 */ /* 0x000fe20000000f00 */
[----:B------:R-:W-:Y:S01]  /*0930*/  @!P6 IMAD R41, R17, R39, R44 ;  /* 0x000000271129e224 */ /* 0x000fe200078e022c */
[----:B------:R-:W-:Y:S02]  /*0940*/  @!P6 MOV R35, R71 ;  /* 0x000000470023e202 */ /* 0x000fe40000000f00 */
[----:B------:R-:W-:Y:S01]  /*0950*/  @P3 LEA R30, P5, R40, R50, 0x1 ;  /* 0x00000032281e3211 */ /* 0x000fe200078a08ff */
[----:B------:R-:W-:Y:S01]  /*0960*/  @P4 IMAD.WIDE.U32 R42, R8, R34, R42 ;  /* 0x00000022082a4225 */ /* 0x000fe200078e002a */
[----:B------:R-:W-:-:S02]  /*0970*/  @!P6 MOV R34, R72 ;  /* 0x000000480022e202 */ /* 0x000fc40000000f00 */
[----:B------:R-:W-:Y:S02]  /*0980*/  @P3 LEA.HI.X R31, R40, R51, R31, 0x1, P5 ;  /* 0x00000033281f3211 */ /* 0x000fe400028f0c1f */
[----:B------:R-:W-:Y:S01]  /*0990*/  SHF.R.S32.HI R51, RZ, 0x1f, R18 ;  /* 0x0000001fff337819 */ /* 0x000fe20000011412 */
[----:B------:R-:W-:Y:S01]  /*09a0*/  @!P6 IMAD.WIDE.U32 R38, R17, R38, R34 ;  /* 0x000000261126e225 */ /* 0x000fe200078e0022 */
[----:B------:R-:W-:Y:S02]  /*09b0*/  @P4 IADD3 R35, R43, R45, RZ ;  /* 0x0000002d2b234210 */ /* 0x000fe40007ffe0ff */
[C---:B------:R-:W-:Y:S02]  /*09c0*/  @P4 LEA R34, P5, R42.reuse, R52, 0x1 ;  /* 0x000000342a224211 */ /* 0x040fe400078a08ff */
[----:B------:R-:W-:Y:S02]  /*09d0*/  @!P6 IADD3 R39, R39, R41, RZ ;  /* 0x000000292727e210 */ /* 0x000fe40007ffe0ff */
[----:B------:R-:W-:-:S02]  /*09e0*/  @P4 LEA.HI.X R35, R42, R53, R35, 0x1, P5 ;  /* 0x000000352a234211 */ /* 0x000fc400028f0c23 */
[----:B0-----:R-:W-:-:S04]  /*09f0*/  @!P6 LEA R40, P5, R38, R46, 0x1 ;  /* 0x0000002e2628e211 */ /* 0x001fc800078a08ff */
[----:B------:R-:W-:Y:S02]  /*0a00*/  @!P6 LEA.HI.X R41, R38, R47, R39, 0x1, P5 ;  /* 0x0000002f2629e211 */ /* 0x000fe400028f0c27 */
[----:B------:R-:W-:-:S03]  /*0a10*/  ISETP.GE.U32.AND P5, PT, R18, UR12, PT ;  /* 0x0000000c12007c0c */ /* 0x000fc6000bfa6070 */
[----:B------:R0:W2:Y:S01]  /*0a20*/  @!P6 LDG.E R48, desc[UR8][R40.64] ;  /* 0x000000082830e981 */ /* 0x0000a2000c1e1900 */
[----:B------:R-:W-:-:S04]  /*0a30*/  ISETP.GE.AND.EX P5, PT, R51, UR13, PT, P5 ;  /* 0x0000000d33007c0c */ /* 0x000fc8000bfa6350 */
[----:B------:R-:W-:-:S13]  /*0a40*/  ISETP.GT.U32.OR P5, PT, R0, 0x1bf, P5 ;  /* 0x000001bf0000780c */ /* 0x000fda0002fa4470 */
[----:B------:R-:W1:Y:S01]  /*0a50*/  @!P5 LDC.64 R42, c[0x0][0x270] ;  /* 0x00009c00ff2adb82 */ /* 0x000e620000000a00 */
[----:B------:R-:W-:-:S07]  /*0a60*/  @!P5 MOV R39, R71 ;  /* 0x000000470027d202 */ /* 0x000fce0000000f00 */
[----:B------:R-:W3:Y:S01]  /*0a70*/  @!P5 LDC.64 R44, c[0x0][0x220] ;  /* 0x00008800ff2cdb82 */ /* 0x000ee20000000a00 */
[----:B-1----:R-:W-:-:S04]  /*0a80*/  @!P5 IMAD R38, R51, R42, RZ ;  /* 0x0000002a3326d224 */ /* 0x002fc800078e02ff */
[----:B------:R-:W-:Y:S01]  /*0a90*/  @!P5 IMAD R43, R18, R43, R38 ;  /* 0x0000002b122bd224 */ /* 0x000fe200078e0226 */
[----:B------:R-:W-:-:S05]  /*0aa0*/  @!P5 MOV R38, R72 ;  /* 0x000000480026d202 */ /* 0x000fca0000000f00 */
[----:B------:R-:W-:-:S05]  /*0ab0*/  @!P5 IMAD.WIDE.U32 R38, R18, R42, R38 ;  /* 0x0000002a1226d225 */ /* 0x000fca00078e0026 */
[----:B------:R-:W-:Y:S02]  /*0ac0*/  @!P5 IADD3 R39, R39, R43, RZ ;  /* 0x0000002b2727d210 */ /* 0x000fe40007ffe0ff */
[C---:B---3--:R-:W-:Y:S02]  /*0ad0*/  @!P5 LEA R42, P6, R38.reuse, R44, 0x1 ;  /* 0x0000002c262ad211 */ /* 0x048fe400078c08ff */
[----:B------:R-:W-:Y:S02]  /*0ae0*/  SHF.R.S32.HI R53, RZ, 0x1f, R19 ;  /* 0x0000001fff357819 */ /* 0x000fe40000011413 */
[----:B------:R-:W-:Y:S02]  /*0af0*/  @!P5 LEA.HI.X R43, R38, R45, R39, 0x1, P6 ;  /* 0x0000002d262bd211 */ /* 0x000fe400030f0c27 */
[----:B------:R-:W-:-:S04]  /*0b00*/  ISETP.GE.U32.AND P6, PT, R19, UR12, PT ;  /* 0x0000000c13007c0c */ /* 0x000fc8000bfc6070 */
[----:B------:R-:W-:-:S04]  /*0b10*/  ISETP.GE.AND.EX P6, PT, R53, UR13, PT, P6 ;  /* 0x0000000d35007c0c */ /* 0x000fc8000bfc6360 */
[----:B------:R-:W-:-:S13]  /*0b20*/  ISETP.GT.U32.OR P6, PT, R0, 0x1bf, P6 ;  /* 0x000001bf0000780c */ /* 0x000fda00037c4470 */
[----:B------:R-:W1:Y:S08]  /*0b30*/  @!P6 LDC.64 R44, c[0x0][0x270] ;  /* 0x00009c00ff2ceb82 */ /* 0x000e700000000a00 */
[----:B------:R-:W3:Y:S01]  /*0b40*/  @!P6 LDC.64 R46, c[0x0][0x220] ;  /* 0x00008800ff2eeb82 */ /* 0x000ee20000000a00 */
[----:B------:R-:W-:Y:S02]  /*0b50*/  @!P6 MOV R39, R71 ;  /* 0x000000470027e202 */ /* 0x000fe40000000f00 */
[----:B------:R-:W-:-:S06]  /*0b60*/  MOV R50, RZ ;  /* 0x000000ff00327202 */ /* 0x000fcc0000000f00 */
[----:B------:R4:W5:Y:S01]  /*0b70*/  @!P5 LDG.E R50, desc[UR8][R42.64] ;  /* 0x000000082a32d981 */ /* 0x000962000c1e1900 */
[----:B-1----:R-:W-:-:S04]  /*0b80*/  @!P6 IMAD R38, R53, R44, RZ ;  /* 0x0000002c3526e224 */ /* 0x002fc800078e02ff */
[----:B0-----:R-:W-:Y:S01]  /*0b90*/  @!P6 IMAD R41, R19, R45, R38 ;  /* 0x0000002d1329e224 */ /* 0x001fe200078e0226 */
[----:B------:R-:W-:-:S05]  /*0ba0*/  @!P6 MOV R38, R72 ;  /* 0x000000480026e202 */ /* 0x000fca0000000f00 */
[----:B------:R-:W-:-:S04]  /*0bb0*/  @!P6 IMAD.WIDE.U32 R38, R19, R44, R38 ;  /* 0x0000002c1326e225 */ /* 0x000fc800078e0026 */
[----:B------:R-:W-:Y:S01]  /*0bc0*/  @!P6 IMAD.IADD R39, R39, 0x1, R41 ;  /* 0x000000012727e824 */ /* 0x000fe200078e0229 */
[C---:B---3--:R-:W-:Y:S02]  /*0bd0*/  @!P6 LEA R40, P5, R38.reuse, R46, 0x1 ;  /* 0x0000002e2628e211 */ /* 0x048fe400078a08ff */
[----:B------:R-:W-:Y:S02]  /*0be0*/  SHF.R.S32.HI R55, RZ, 0x1f, R20 ;  /* 0x0000001fff377819 */ /* 0x000fe40000011414 */
[----:B------:R-:W-:Y:S02]  /*0bf0*/  @!P6 LEA.HI.X R41, R38, R47, R39, 0x1, P5 ;  /* 0x0000002f2629e211 */ /* 0x000fe400028f0c27 */
[----:B------:R-:W-:-:S04]  /*0c00*/  ISETP.GE.U32.AND P5, PT, R20, UR12, PT ;  /* 0x0000000c14007c0c */ /* 0x000fc8000bfa6070 */
[----:B------:R-:W-:-:S04]  /*0c10*/  ISETP.GE.AND.EX P5, PT, R55, UR13, PT, P5 ;  /* 0x0000000d37007c0c */ /* 0x000fc8000bfa6350 */
[----:B------:R-:W-:-:S13]  /*0c20*/  ISETP.GT.U32.OR P5, PT, R0, 0x1bf, P5 ;  /* 0x000001bf0000780c */ /* 0x000fda0002fa4470 */
[----:B------:R-:W0:Y:S08]  /*0c30*/  @!P5 LDC.64 R44, c[0x0][0x270] ;  /* 0x00009c00ff2cdb82 */ /* 0x000e300000000a00 */
[----:B------:R-:W1:Y:S01]  /*0c40*/  @!P5 LDC.64 R46, c[0x0][0x220] ;  /* 0x00008800ff2edb82 */ /* 0x000e620000000a00 */
[----:B------:R-:W-:Y:S02]  /*0c50*/  @!P5 MOV R39, R71 ;  /* 0x000000470027d202 */ /* 0x000fe40000000f00 */
[----:B------:R-:W-:-:S06]  /*0c60*/  MOV R52, RZ ;  /* 0x000000ff00347202 */ /* 0x000fcc0000000f00 */
[----:B------:R3:W5:Y:S01]  /*0c70*/  @!P6 LDG.E R52, desc[UR8][R40.64] ;  /* 0x000000082834e981 */ /* 0x000762000c1e1900 */
[----:B0-----:R-:W-:-:S04]  /*0c80*/  @!P5 IMAD R38, R55, R44, RZ ;  /* 0x0000002c3726d224 */ /* 0x001fc800078e02ff */
[----:B----4-:R-:W-:Y:S01]  /*0c90*/  @!P5 IMAD R43, R20, R45, R38 ;  /* 0x0000002d142bd224 */ /* 0x010fe200078e0226 */
[----:B------:R-:W-:-:S05]  /*0ca0*/  @!P5 MOV R38, R72 ;  /* 0x000000480026d202 */ /* 0x000fca0000000f00 */
[----:B------:R-:W-:-:S05]  /*0cb0*/  @!P5 IMAD.WIDE.U32 R38, R20, R44, R38 ;  /* 0x0000002c1426d225 */ /* 0x000fca00078e0026 */
[----:B------:R-:W-:Y:S02]  /*0cc0*/  @!P5 IADD3 R39, R39, R43, RZ ;  /* 0x0000002b2727d210 */ /* 0x000fe40007ffe0ff */
[C---:B-1----:R-:W-:Y:S02]  /*0cd0*/  @!P5 LEA R42, P6, R38.reuse, R46, 0x1 ;  /* 0x0000002e262ad211 */ /* 0x042fe400078c08ff */
        /* <DEDUP_REMOVED lines=11> */
[----:B---3--:R-:W-:Y:S01]  /*0d90*/  @!P6 IMAD R41, R21, R45, R38 ;  /* 0x0000002d1529e224 */ /* 0x008fe200078e0226 */
        /* <DEDUP_REMOVED lines=59> */
[----:B---3--:R-:W-:Y:S02]  /*1150*/  @!P6 MOV R40, R72 ;  /* 0x000000480028e202 */ /* 0x008fe40000000f00 */
[----:B------:R-:W-:-:S02]  /*1160*/  @!P6 MOV R41, R71 ;  /* 0x000000470029e202 */ /* 0x000fc40000000f00 */
[----:B------:R-:W-:-:S06]  /*1170*/  MOV R62, RZ ;  /* 0x000000ff003e7202 */ /* 0x000fcc0000000f00 */
[----:B------:R3:W4:Y:S01]  /*1180*/  @!P5 LDG.E R62, desc[UR8][R42.64] ;  /* 0x000000082a3ed981 */ /* 0x000722000c1e1900 */
[-C--:B0-----:R-:W-:Y:S02]  /*1190*/  @!P6 IMAD R38, R65, R44.reuse, RZ ;  /* 0x0000002c4126e224 */ /* 0x081fe400078e02ff */
[----:B------:R-:W-:-:S04]  /*11a0*/  @!P6 IMAD.WIDE.U32 R40, R25, R44, R40 ;  /* 0x0000002c1928e225 */ /* 0x000fc800078e0028 */
[----:B------:R-:W-:Y:S01]  /*11b0*/  @!P6 IMAD R39, R25, R45, R38 ;  /* 0x0000002d1927e224 */ /* 0x000fe200078e0226 */
[----:B-1----:R-:W-:-:S03]  /*11c0*/  @!P6 LEA R38, P5, R40, R46, 0x1 ;  /* 0x0000002e2826e211 */ /* 0x002fc600078a08ff */
[----:B------:R-:W-:Y:S01]  /*11d0*/  @!P6 IMAD.IADD R39, R41, 0x1, R39 ;  /* 0x000000012927e824 */ /* 0x000fe200078e0227 */
[----:B------:R-:W-:-:S04]  /*11e0*/  SHF.R.S32.HI R67, RZ, 0x1f, R26 ;  /* 0x0000001fff437819 */ /* 0x000fc8000001141a */
[----:B------:R-:W-:Y:S02]  /*11f0*/  @!P6 LEA.HI.X R39, R40, R47, R39, 0x1, P5 ;  /* 0x0000002f2827e211 */ /* 0x000fe400028f0c27 */
[----:B------:R-:W-:-:S04]  /*1200*/  ISETP.GE.U32.AND P5, PT, R26, UR12, PT ;  /* 0x0000000c1a007c0c */ /* 0x000fc8000bfa6070 */
[----:B------:R-:W-:-:S04]  /*1210*/  ISETP.GE.AND.EX P5, PT, R67, UR13, PT, P5 ;  /* 0x0000000d43007c0c */ /* 0x000fc8000bfa6350 */
[----:B------:R-:W-:Y:S02]  /*1220*/  ISETP.GT.U32.OR P5, PT, R0, 0x1bf, P5 ;  /* 0x000001bf0000780c */ /* 0x000fe40002fa4470 */
[----:B------:R-:W-:Y:S02]  /*1230*/  MOV R88, RZ ;  /* 0x000000ff00587202 */ /* 0x000fe40000000f00 */
[----:B------:R-:W-:-:S04]  /*1240*/  CS2R R84, SRZ ;  /* 0x0000000000547805 */ /* 0x000fc8000001ff00 */
[----:B------:R0:W2:Y:S04]  /*1250*/  @P0 LDG.E R88, desc[UR8][R28.64] ;  /* 0x000000081c580981 */ /* 0x0000a8000c1e1900 */
[----:B------:R1:W5:Y:S01]  /*1260*/  @P1 LDG.E R84, desc[UR8][R36.64] ;  /* 0x0000000824541981 */ /* 0x000362000c1e1900 */
[----:B---3--:R-:W1:Y:S03]  /*1270*/  @!P5 LDC.64 R42, c[0x0][0x270] ;  /* 0x00009c00ff2adb82 */ /* 0x008e660000000a00 */
[----:B------:R-:W3:Y:S05]  /*1280*/  @P2 LDG.E R85, desc[UR8][R32.64] ;  /* 0x0000000820552981 */ /* 0x000eea000c1e1900 */
[----:B------:R-:W1:Y:S01]  /*1290*/  @!P5 LDC.64 R40, c[0x0][0x220] ;  /* 0x00008800ff28db82 */ /* 0x000e620000000a00 */
[----:B------:R-:W-:-:S02]  /*12a0*/  MOV R64, RZ ;  /* 0x000000ff00407202 */ /* 0x000fc40000000f00 */
[----:B0-----:R-:W-:Y:S02]  /*12b0*/  @!P5 MOV R28, R72 ;  /* 0x00000048001cd202 */ /* 0x001fe40000000f00 */
[----:B------:R-:W-:Y:S02]  /*12c0*/  @!P5 MOV R29, R71 ;  /* 0x00000047001dd202 */ /* 0x000fe40000000f00 */
[----:B------:R-:W-:Y:S01]  /*12d0*/  MOV R66, RZ ;  /* 0x000000ff00427202 */ /* 0x000fe20000000f00 */
[----:B------:R-:W4:Y:S01]  /*12e0*/  @P3 LDG.E R64, desc[UR8][R30.64] ;  /* 0x000000081e403981 */ /* 0x000f22000c1e1900 */
[----:B------:R-:W-:-:S04]  /*12f0*/  MOV R68, RZ ;  /* 0x000000ff00447202 */ /* 0x000fc80000000f00 */
[----:B------:R0:W4:Y:S01]  /*1300*/  @P4 LDG.E R66, desc[UR8][R34.64] ;  /* 0x0000000822424981 */ /* 0x000122000c1e1900 */
[----:B-1----:R-:W-:-:S03]  /*1310*/  @!P5 IMAD R36, R67, R42, RZ ;  /* 0x0000002a4324d224 */ /* 0x002fc600078e02ff */
[----:B------:R-:W4:Y:S01]  /*1320*/  @!P6 LDG.E R68, desc[UR8][R38.64] ;  /* 0x000000082644e981 */ /* 0x000f22000c1e1900 */
[C---:B------:R-:W-:Y:S02]  /*1330*/  @!P5 IMAD R37, R26.reuse, R43, R36 ;  /* 0x0000002b1a25d224 */ /* 0x040fe400078e0224 */
[----:B------:R-:W-:-:S05]  /*1340*/  @!P5 IMAD.WIDE.U32 R42, R26, R42, R28 ;  /* 0x0000002a1a2ad225 */ /* 0x000fca00078e001c */
[----:B------:R-:W-:Y:S02]  /*1350*/  @!P5 IADD3 R29, R43, R37, RZ ;  /* 0x000000252b1dd210 */ /* 0x000fe40007ffe0ff */
[C---:B------:R-:W-:Y:S02]  /*1360*/  @!P5 LEA R28, P6, R42.reuse, R40, 0x1 ;  /* 0x000000282a1cd211 */ /* 0x040fe400078c08ff */
[----:B------:R-:W-:Y:S02]  /*1370*/  SHF.R.S32.HI R69, RZ, 0x1f, R27 ;  /* 0x0000001fff457819 */ /* 0x000fe4000001141b */
[----:B------:R-:W-:Y:S02]  /*1380*/  @!P5 LEA.HI.X R29, R42, R41, R29, 0x1, P6 ;  /* 0x000000292a1dd211 */ /* 0x000fe400030f0c1d */
[----:B------:R-:W-:-:S04]  /*1390*/  ISETP.GE.U32.AND P6, PT, R27, UR12, PT ;  /* 0x0000000c1b007c0c */ /* 0x000fc8000bfc6070 */
[----:B------:R-:W-:-:S04]  /*13a0*/  ISETP.GE.AND.EX P6, PT, R69, UR13, PT, P6 ;  /* 0x0000000d45007c0c */ /* 0x000fc8000bfc6360 */
[----:B------:R-:W-:-:S13]  /*13b0*/  ISETP.GT.U32.OR P6, PT, R0, 0x1bf, P6 ;  /* 0x000001bf0000780c */ /* 0x000fda00037c4470 */
[----:B0-----:R-:W0:Y:S08]  /*13c0*/  @!P6 LDC.64 R34, c[0x0][0x270] ;  /* 0x00009c00ff22eb82 */ /* 0x001e300000000a00 */
[----:B------:R-:W1:Y:S01]  /*13d0*/  @!P6 LDC.64 R30, c[0x0][0x220] ;  /* 0x00008800ff1eeb82 */ /* 0x000e620000000a00 */
[----:B------:R-:W-:Y:S02]  /*13e0*/  @!P6 MOV R33, R71 ;  /* 0x000000470021e202 */ /* 0x000fe40000000f00 */
[----:B------:R-:W-:-:S06]  /*13f0*/  CS2R R74, SRZ ;  /* 0x00000000004a7805 */ /* 0x000fcc000001ff00 */
[----:B------:R2:W4:Y:S01]  /*1400*/  @!P5 LDG.E R74, desc[UR8][R28.64] ;  /* 0x000000081c4ad981 */ /* 0x000522000c1e1900 */
[----:B0-----:R-:W-:-:S04]  /*1410*/  @!P6 IMAD R32, R69, R34, RZ ;  /* 0x000000224520e224 */ /* 0x001fc800078e02ff */
[----:B------:R-:W-:Y:S01]  /*1420*/  @!P6 IMAD R35, R27, R35, R32 ;  /* 0x000000231b23e224 */ /* 0x000fe200078e0220 */
[----:B------:R-:W-:-:S05]  /*1430*/  @!P6 MOV R32, R72 ;  /* 0x000000480020e202 */ /* 0x000fca0000000f00 */
[----:B------:R-:W-:-:S05]  /*1440*/  @!P6 IMAD.WIDE.U32 R32, R27, R34, R32 ;  /* 0x000000221b20e225 */ /* 0x000fca00078e0020 */
[----:B------:R-:W-:Y:S02]  /*1450*/  @!P6 IADD3 R33, R33, R35, RZ ;  /* 0x000000232121e210 */ /* 0x000fe40007ffe0ff */
[----:B-1----:R-:W-:-:S04]  /*1460*/  @!P6 LEA R30, P5, R32, R30, 0x1 ;  /* 0x0000001e201ee211 */ /* 0x002fc800078a08ff */
[----:B------:R-:W-:-:S05]  /*1470*/  @!P6 LEA.HI.X R31, R32, R31, R33, 0x1, P5 ;  /* 0x0000001f201fe211 */ /* 0x000fca00028f0c21 */
[----:B------:R0:W4:Y:S01]  /*1480*/  @!P6 LDG.E R75, desc[UR8][R30.64] ;  /* 0x000000081e4be981 */ /* 0x000122000c1e1900 */
[----:B------:R-:W-:Y:S02]  /*1490*/  ISETP.GT.AND P5, PT, R2, 0x1e, PT ;  /* 0x0000001e0200780c */ /* 0x000fe40003fa4270 */
[C---:B--2---:R-:W-:Y:S02]  /*14a0*/  PRMT R28, R88.reuse, 0x7632, R28 ;  /* 0x00007632581c7816 */ /* 0x044fe4000000001c */
[----:B------:R-:W-:Y:S02]  /*14b0*/  SHF.L.U32 R29, R88, 0x10, RZ ;  /* 0x00000010581d7819 */ /* 0x000fe400000006ff */
[----:B-----5:R-:W-:Y:S02]  /*14c0*/  PRMT R32, R84, 0x7632, R32 ;  /* 0x0000763254207816 */ /* 0x020fe40000000020 */
[----:B------:R-:W-:Y:S02]  /*14d0*/  SHF.L.U32 R28, R28, 0x10, RZ ;  /* 0x000000101c1c7819 */ /* 0x000fe400000006ff */
[----:B---3--:R-:W-:-:S02]  /*14e0*/  PRMT R35, R85, 0x7632, R35 ;  /* 0x0000763255237816 */ /* 0x008fc40000000023 */
[----:B------:R-:W-:Y:S02]  /*14f0*/  SHF.L.U32 R33, R84, 0x10, RZ ;  /* 0x0000001054217819 */ /* 0x000fe400000006ff */
[----:B------:R-:W-:Y:S02]  /*1500*/  SHF.L.U32 R32, R32, 0x10, RZ ;  /* 0x0000001020207819 */ /* 0x000fe400000006ff */
[----:B------:R-:W-:Y:S01]  /*1510*/  SHF.L.U32 R35, R35, 0x10, RZ ;  /* 0x0000001023237819 */ /* 0x000fe200000006ff */
[----:B0-----:R-:W-:Y:S01]  /*1520*/  FADD.FTZ R30, R29, R28 ;  /* 0x0000001c1d1e7221 */ /* 0x001fe20000010000 */
[----:B------:R-:W-:Y:S01]  /*1530*/  FMUL.FTZ R28, R28, R28 ;  /* 0x0000001c1c1c7220 */ /* 0x000fe20000410000 */
[----:B------:R-:W-:Y:S01]  /*1540*/  SHF.L.U32 R36, R85, 0x10, RZ ;  /* 0x0000001055247819 */ /* 0x000fe200000006ff */
[----:B------:R-:W-:Y:S01]  /*1550*/  FMUL.FTZ R34, R32, R32 ;  /* 0x0000002020227220 */ /* 0x000fe20000410000 */
[--C-:B------:R-:W-:Y:S01]  /*1560*/  FADD.FTZ R31, R33, R32.reuse ;  /* 0x00000020211f7221 */ /* 0x100fe20000010000 */
[----:B------:R-:W-:Y:S01]  /*1570*/  FMUL.FTZ R37, R35, R35 ;  /* 0x0000002323257220 */ /* 0x000fe20000410000 */
[----:B----4-:R-:W-:Y:S01]  /*1580*/  PRMT R32, R64, 0x7632, R32 ;  /* 0x0000763240207816 */ /* 0x010fe20000000020 */
[----:B------:R-:W-:Y:S01]  /*1590*/  FFMA.FTZ R28, R29, R29, R28 ;  /* 0x0000001d1d1c7223 */ /* 0x000fe2000001001c */
[C---:B------:R-:W-:Y:S01]  /*15a0*/  FADD.FTZ R35, R36.reuse, R35 ;  /* 0x0000002324237221 */ /* 0x040fe20000010000 */
[----:B------:R-:W-:Y:S01]  /*15b0*/  FFMA.FTZ R37, R36, R36, R37 ;  /* 0x0000002424257223 */ /* 0x000fe20000010025 */
[----:B------:R-:W-:Y:S01]  /*15c0*/  SHF.L.U32 R32, R32, 0x10, RZ ;  /* 0x0000001020207819 */ /* 0x000fe200000006ff */
[----:B------:R-:W-:Y:S01]  /*15d0*/  FFMA.FTZ R33, R33, R33, R34 ;  /* 0x0000002121217223 */ /* 0x000fe20000010022 */
[----:B------:R-:W-:Y:S01]  /*15e0*/  PRMT R36, R66, 0x7632, R36 ;  /* 0x0000763242247816 */ /* 0x000fe20000000024 */
[----:B------:R-:W-:Y:S01]  /*15f0*/  FADD.FTZ R30, RZ, R30 ;  /* 0x0000001eff1e7221 */ /* 0x000fe20000010000 */
[----:B------:R-:W-:Y:S01]  /*1600*/  FADD.FTZ R28, RZ, R28 ;  /* 0x0000001cff1c7221 */ /* 0x000fe20000010000 */
[----:B------:R-:W-:Y:S01]  /*1610*/  SHF.L.U32 R29, R64, 0x10, RZ ;  /* 0x00000010401d7819 */ /* 0x000fe200000006ff */
[----:B------:R-:W-:Y:S01]  /*1620*/  FMUL.FTZ R34, R32, R32 ;  /* 0x0000002020227220 */ /* 0x000fe20000410000 */
[----:B------:R-:W-:Y:S01]  /*1630*/  SHF.L.U32 R39, R36, 0x10, RZ ;  /* 0x0000001024277819 */ /* 0x000fe200000006ff */
[----:B------:R-:W-:Y:S01]  /*1640*/  FADD.FTZ R30, R30, R31 ;  /* 0x0000001f1e1e7221 */ /* 0x000fe20000010000 */
[----:B------:R-:W-:Y:S01]  /*1650*/  FADD.FTZ R28, R28, R33 ;  /* 0x000000211c1c7221 */ /* 0x000fe20000010000 */
[C---:B------:R-:W-:Y:S01]  /*1660*/  FADD.FTZ R31, R29.reuse, R32 ;  /* 0x000000201d1f7221 */ /* 0x040fe20000010000 */
[----:B------:R-:W-:Y:S01]  /*1670*/  SHF.L.U32 R32, R66, 0x10, RZ ;  /* 0x0000001042207819 */ /* 0x000fe200000006ff */
[--C-:B------:R-:W-:Y:S01]  /*1680*/  FFMA.FTZ R29, R29, R29, R34.reuse ;  /* 0x0000001d1d1d7223 */ /* 0x100fe20000010022 */
[----:B------:R-:W-:Y:S01]  /*1690*/  FADD.FTZ R30, R30, R35 ;  /* 0x000000231e1e7221 */ /* 0x000fe20000010000 */
[----:B------:R-:W-:Y:S01]  /*16a0*/  FMUL.FTZ R33, R39, R39 ;  /* 0x0000002727217220 */ /* 0x000fe20000410000 */
[----:B------:R-:W-:Y:S01]  /*16b0*/  FADD.FTZ R28, R28, R37 ;  /* 0x000000251c1c7221 */ /* 0x000fe20000010000 */
[----:B------:R-:W-:Y:S01]  /*16c0*/  PRMT R34, R48, 0x7632, R34 ;  /* 0x0000763230227816 */ /* 0x000fe20000000022 */
[----:B------:R-:W-:Y:S01]  /*16d0*/  FADD.FTZ R30, R30, R31 ;  /* 0x0000001f1e1e7221 */ /* 0x000fe20000010000 */
[----:B------:R-:W-:Y:S01]  /*16e0*/  FFMA.FTZ R33, R32, R32, R33 ;  /* 0x0000002020217223 */ /* 0x000fe20000010021 */
[----:B------:R-:W-:Y:S01]  /*16f0*/  FADD.FTZ R28, R28, R29 ;  /* 0x0000001d1c1c7221 */ /* 0x000fe20000010000 */
[----:B------:R-:W-:Y:S01]  /*1700*/  SHF.L.U32 R34, R34, 0x10, RZ ;  /* 0x0000001022227819 */ /* 0x000fe200000006ff */
[----:B------:R-:W-:Y:S01]  /*1710*/  FADD.FTZ R39, R32, R39 ;  /* 0x0000002720277221 */ /* 0x000fe20000010000 */
[----:B------:R-:W-:-:S02]  /*1720*/  SHF.L.U32 R29, R48, 0x10, RZ ;  /* 0x00000010301d7819 */ /* 0x000fc400000006ff */
[----:B------:R-:W-:Y:S01]  /*1730*/  PRMT R31, R50, 0x7632, R31 ;  /* 0x00007632321f7816 */ /* 0x000fe2000000001f */
[----:B------:R-:W-:Y:S01]  /*1740*/  FADD.FTZ R28, R28, R33 ;  /* 0x000000211c1c7221 */ /* 0x000fe20000010000 */
[----:B------:R-:W-:Y:S01]  /*1750*/  FADD.FTZ R30, R30, R39 ;  /* 0x000000271e1e7221 */ /* 0x000fe20000010000 */
[----:B------:R-:W-:Y:S01]  /*1760*/  FMUL.FTZ R32, R34, R34 ;  /* 0x0000002222207220 */ /* 0x000fe20000410000 */
[----:B------:R-:W-:Y:S01]  /*1770*/  SHF.L.U32 R33, R31, 0x10, RZ ;  /* 0x000000101f217819 */ /* 0x000fe200000006ff */
[C-C-:B------:R-:W-:Y:S01]  /*1780*/  FADD.FTZ R31, R29.reuse, R34.reuse ;  /* 0x000000221d1f7221 */ /* 0x140fe20000010000 */
[----:B------:R-:W-:Y:S01]  /*1790*/  PRMT R34, R52, 0x7632, R34 ;  /* 0x0000763234227816 */ /* 0x000fe20000000022 */
[----:B------:R-:W-:Y:S01]  /*17a0*/  FFMA.FTZ R29, R29, R29, R32 ;  /* 0x0000001d1d1d7223 */ /* 0x000fe20000010020 */
[----:B------:R-:W-:Y:S02]  /*17b0*/  IMAD.U32 R32, R50, 0x10000, RZ ;  /* 0x0001000032207824 */ /* 0x000fe400078e00ff */
[----:B------:R-:W-:Y:S01]  /*17c0*/  FADD.FTZ R30, R30, R31 ;  /* 0x0000001f1e1e7221 */ /* 0x000fe20000010000 */
[----:B------:R-:W-:Y:S01]  /*17d0*/  FMUL.FTZ R31, R33, R33 ;  /* 0x00000021211f7220 */ /* 0x000fe20000410000 */
[----:B------:R-:W-:Y:S01]  /*17e0*/  FADD.FTZ R28, R28, R29 ;  /* 0x0000001d1c1c7221 */ /* 0x000fe20000010000 */
[----:B------:R-:W-:Y:S01]  /*17f0*/  SHF.L.U32 R34, R34, 0x10, RZ ;  /* 0x0000001022227819 */ /* 0x000fe200000006ff */
[C---:B------:R-:W-:Y:S01]  /*1800*/  FADD.FTZ R33, R32.reuse, R33 ;  /* 0x0000002120217221 */ /* 0x040fe20000010000 */
[----:B------:R-:W-:Y:S01]  /*1810*/  FFMA.FTZ R31, R32, R32, R31 ;  /* 0x00000020201f7223 */ /* 0x000fe2000001001f */
[----:B------:R-:W-:-:S02]  /*1820*/  SHF.L.U32 R29, R52, 0x10, RZ ;  /* 0x00000010341d7819 */ /* 0x000fc400000006ff */
[----:B------:R-:W-:Y:S01]  /*1830*/  PRMT R35, R54, 0x7632, R35 ;  /* 0x0000763236237816 */ /* 0x000fe20000000023 */
[----:B------:R-:W-:Y:S01]  /*1840*/  FMUL.FTZ R32, R34, R34 ;  /* 0x0000002222207220 */ /* 0x000fe20000410000 */
[----:B------:R-:W-:Y:S01]  /*1850*/  FADD.FTZ R28, R28, R31 ;  /* 0x0000001f1c1c7221 */ /* 0x000fe20000010000 */
[--C-:B------:R-:W-:Y:S01]  /*1860*/  FADD.FTZ R30, R30, R33.reuse ;  /* 0x000000211e1e7221 */ /* 0x100fe20000010000 */
[----:B------:R-:W-:Y:S01]  /*1870*/  SHF.L.U32 R35, R35, 0x10, RZ ;  /* 0x0000001023237819 */ /* 0x000fe200000006ff */
[C---:B------:R-:W-:Y:S01]  /*1880*/  FADD.FTZ R31, R29.reuse, R34 ;  /* 0x000000221d1f7221 */ /* 0x040fe20000010000 */
[----:B------:R-:W-:Y:S01]  /*1890*/  FFMA.FTZ R29, R29, R29, R32 ;  /* 0x0000001d1d1d7223 */ /* 0x000fe20000010020 */
[----:B------:R-:W-:Y:S02]  /*18a0*/  SHF.L.U32 R32, R54, 0x10, RZ ;  /* 0x0000001036207819 */ /* 0x000fe400000006ff */
[----:B------:R-:W-:Y:S01]  /*18b0*/  PRMT R33, R56, 0x7632, R33 ;  /* 0x0000763238217816 */ /* 0x000fe20000000021 */
        /* <DEDUP_REMOVED lines=10> */
[----:B------:R-:W-:Y:S01]  /*1960*/  FADD.FTZ R30, R30, R35 ;  /* 0x000000231e1e7221 */ /* 0x000fe20000010000 */
        /* <DEDUP_REMOVED lines=33> */
[--C-:B------:R-:W-:Y:S01]  /*1b80*/  FADD.FTZ R31, R29, R34.reuse ;  /* 0x000000221d1f7221 */ /* 0x100fe20000010000 */
[----:B------:R-:W-:Y:S01]  /*1b90*/  PRMT R34, R75, 0x7632, R34 ;  /* 0x000076324b227816 */ /* 0x000fe20000000022 */
[----:B------:R-:W-:Y:S01]  /*1ba0*/  FFMA.FTZ R29, R29, R29, R32 ;  /* 0x0000001d1d1d7223 */ /* 0x000fe20000010020 */
[----:B------:R-:W-:Y:S01]  /*1bb0*/  SHF.L.U32 R32, R74, 0x10, RZ ;  /* 0x000000104a207819 */ /* 0x000fe200000006ff */
[----:B------:R-:W-:Y:S01]  /*1bc0*/  FADD.FTZ R30, R30, R31 ;  /* 0x0000001f1e1e7221 */ /* 0x000fe20000010000 */
[----:B------:R-:W-:Y:S01]  /*1bd0*/  FMUL.FTZ R31, R33, R33 ;  /* 0x00000021211f7220 */ /* 0x000fe20000410000 */
[----:B------:R-:W-:Y:S01]  /*1be0*/  SHF.L.U32 R34, R34, 0x10, RZ ;  /* 0x0000001022227819 */ /* 0x000fe200000006ff */
[----:B------:R-:W-:Y:S01]  /*1bf0*/  FADD.FTZ R28, R28, R29 ;  /* 0x0000001d1c1c7221 */ /* 0x000fe20000010000 */
[----:B------:R-:W-:Y:S01]  /*1c00*/  SHF.L.U32 R29, R75, 0x10, RZ ;  /* 0x000000104b1d7819 */ /* 0x000fe200000006ff */
[C---:B------:R-:W-:Y:S01]  /*1c10*/  FFMA.FTZ R31, R32.reuse, R32, R31 ;  /* 0x00000020201f7223 */ /* 0x040fe2000001001f */
[----:B------:R-:W-:Y:S01]  /*1c20*/  FADD.FTZ R33, R32, R33 ;  /* 0x0000002120217221 */ /* 0x000fe20000010000 */
[----:B------:R-:W-:-:S02]  /*1c30*/  FMUL.FTZ R32, R34, R34 ;  /* 0x0000002222207220 */ /* 0x000fc40000410000 */
[----:B------:R-:W-:Y:S01]  /*1c40*/  FADD.FTZ R28, R28, R31 ;  /* 0x0000001f1c1c7221 */ /* 0x000fe20000010000 */
[C---:B------:R-:W-:Y:S01]  /*1c50*/  FADD.FTZ R31, R29.reuse, R34 ;  /* 0x000000221d1f7221 */ /* 0x040fe20000010000 */
[----:B------:R-:W-:Y:S01]  /*1c60*/  FADD.FTZ R30, R30, R33 ;  /* 0x000000211e1e7221 */ /* 0x000fe20000010000 */
[----:B------:R-:W-:-:S03]  /*1c70*/  FFMA.FTZ R29, R29, R29, R32 ;  /* 0x0000001d1d1d7223 */ /* 0x000fc60000010020 */
[----:B------:R-:W-:Y:S01]  /*1c80*/  FADD.FTZ R30, R30, R31 ;  /* 0x0000001f1e1e7221 */ /* 0x000fe20000010000 */
[----:B------:R-:W-:-:S04]  /*1c90*/  FADD.FTZ R28, R28, R29 ;  /* 0x0000001d1c1c7221 */ /* 0x000fc80000010000 */
[----:B------:R-:W0:Y:S04]  /*1ca0*/  SHFL.DOWN PT, R29, R30, 0x1, 0x1f ;  /* 0x08201f001e1d7f89 */ /* 0x000e2800000e0000 */
[----:B------:R-:W1:Y:S01]  /*1cb0*/  SHFL.DOWN PT, R31, R28, 0x1, 0x1f ;  /* 0x08201f001c1f7f89 */ /* 0x000e6200000e0000 */
[----:B0-----:R-:W-:Y:S01]  /*1cc0*/  @!P5 FADD.FTZ R30, R30, R29 ;  /* 0x0000001d1e1ed221 */ /* 0x001fe20000010000 */
[----:B-1----:R-:W-:-:S04]  /*1cd0*/  @!P5 FADD.FTZ R28, R28, R31 ;  /* 0x0000001f1c1cd221 */ /* 0x002fc80000010000 */
[----:B------:R-:W0:Y:S04]  /*1ce0*/  SHFL.DOWN PT, R29, R30, 0x2, 0x1f ;  /* 0x08401f001e1d7f89 */ /* 0x000e2800000e0000 */
[----:B------:R-:W1:Y:S01]  /*1cf0*/  SHFL.DOWN PT, R31, R28, 0x2, 0x1f ;  /* 0x08401f001c1f7f89 */ /* 0x000e6200000e0000 */
[----:B------:R-:W-:-:S13]  /*1d00*/  ISETP.GT.AND P5, PT, R2, 0x1d, PT ;  /* 0x0000001d0200780c */ /* 0x000fda0003fa4270 */
        /* <DEDUP_REMOVED lines=14> */
[C---:B------:R-:W-:Y:S01]  /*1df0*/  ISETP.GT.AND P5, PT, R2.reuse, 0xf, PT ;  /* 0x0000000f0200780c */ /* 0x040fe20003fa4270 */
[----:B------:R-:W2:Y:S01]  /*1e00*/  LDC R90, c[0x0][0xc] ;  /* 0x00000300ff5a7b82 */ /* 0x000ea20000000800 */
[----:B------:R-:W-:Y:S01]  /*1e10*/  ISETP.NE.AND P6, PT, R2, RZ, PT ;  /* 0x000000ff0200720c */ /* 0x000fe20003fc5270 */
[----:B------:R-:W-:Y:S10]  /*1e20*/  BSSY B0, `(.L_x_2095) ;  /* 0x0000039000007945 */ /* 0x000ff40003800000 */
[----:B0-----:R-:W-:Y:S01]  /*1e30*/  @!P5 FADD.FTZ R30, R30, R29 ;  /* 0x0000001d1e1ed221 */ /* 0x001fe20000010000 */
[----:B-1----:R-:W-:Y:S01]  /*1e40*/  @!P5 FADD.FTZ R28, R28, R31 ;  /* 0x0000001f1c1cd221 */ /* 0x002fe20000010000 */
[----:B------:R-:W-:-:S03]  /*1e50*/  ISETP.NE.AND P5, PT, R0, RZ, PT ;  /* 0x000000ff0000720c */ /* 0x000fc60003fa5270 */
[----:B------:R-:W-:Y:S02]  /*1e60*/  MOV R46, R30 ;  /* 0x0000001e002e7202 */ /* 0x000fe40000000f00 */
[----:B------:R-:W-:-:S05]  /*1e70*/  MOV R47, R28 ;  /* 0x0000001c002f7202 */ /* 0x000fca0000000f00 */
[----:B------:R0:W-:Y:S01]  /*1e80*/  @!P6 STS.64 [R14+0x10], R46 ;  /* 0x0000102e0e00e388 */ /* 0x0001e20000000a00 */
[----:B--2---:R-:W-:Y:S02]  /*1e90*/  ISETP.GE.U32.AND P6, PT, R90, 0x2, PT ;  /* 0x000000025a00780c */ /* 0x004fe40003fc6070 */
        /* <DEDUP_REMOVED lines=10> */
[----:B------:R-:W-:Y:S01]  /*1f40*/  PRMT R83, R58, 0x7632, R83 ;  /* 0x000076323a537816 */ /* 0x000fe20000000053 */
[----:B------:R-:W-:Y:S06]  /*1f50*/  BAR.SYNC.DEFER_BLOCKING 0x0 ;  /* 0x0000000000007b1d */ /* 0x000fec0000010000 */
[----:B0-----:R-:W-:Y:S05]  /*1f60*/  @P5 BRA `(.L_x_2096) ;  /* 0x0000000000905947 */ /* 0x001fea0003800000 */
[----:B------:R-:W0:Y:S01]  /*1f70*/  S2UR UR6, SR_CgaCtaId ;  /* 0x00000000000679c3 */ /* 0x000e220000008800 */
[----:B------:R-:W-:Y:S02]  /*1f80*/  UMOV UR5, 0x400 ;  /* 0x0000040000057882 */ /* 0x000fe40000000000 */
[----:B0-----:R-:W-:-:S09]  /*1f90*/  ULEA UR5, UR6, UR5, 0x18 ;  /* 0x0000000506057291 */ /* 0x001fd2000f8ec03f */
        /* <DEDUP_REMOVED lines=12> */
[----:B------:R-:W-:Y:S02]  /*2060*/  FADD.FTZ R28, R40, R29 ;  /* 0x0000001d281c7221 */ /* 0x000fe40000010000 */
[----:B------:R-:W2:Y:S01]  /*2070*/  LDS.128 R40, [UR5+0x60] ;  /* 0x00006005ff287984 */ /* 0x000ea20008000c00 */
[----:B------:R-:W-:Y:S01]  /*2080*/  FADD.FTZ R29, R45, R30 ;  /* 0x0000001e2d1d7221 */ /* 0x000fe20000010000 */
[----:B------:R-:W-:Y:S02]  /*2090*/  FADD.FTZ R28, R28, R31 ;  /* 0x0000001f1c1c7221 */ /* 0x000fe40000010000 */
[----:B------:R-:W3:Y:S01]  /*20a0*/  LDS.128 R44, [UR5+0x70] ;  /* 0x00007005ff2c7984 */ /* 0x000ee20008000c00 */
        /* <DEDUP_REMOVED lines=15> */
[----:B------:R-:W-:-:S07]  /*21a0*/  FADD.FTZ R47, R28, R47 ;  /* 0x0000002f1c2f7221 */ /* 0x000fce0000010000 */
.L_x_2096:
[----:B------:R-:W-:Y:S05]  /*21b0*/  BSYNC B0 ;  /* 0x0000000000007941 */ /* 0x000fea0003800000 */
.L_x_2095:
[----:B------:R-:W-:Y:S02]  /*21c0*/  PRMT R38, R60, 0x7632, R38 ;  /* 0x000076323c267816 */ /* 0x000fe40000000026 */
[----:B------:R-:W-:Y:S02]  /*21d0*/  PRMT R39, R62, 0x7632, R39 ;  /* 0x000076323e277816 */ /* 0x000fe40000000027 */
[----:B------:R-:W-:Y:S02]  /*21e0*/  PRMT R40, R68, 0x7632, R40 ;  /* 0x0000763244287816 */ /* 0x000fe40000000028 */
[----:B------:R-:W-:Y:S02]  /*21f0*/  PRMT R41, R74, 0x7632, R41 ;  /* 0x000076324a297816 */ /* 0x000fe40000000029 */
[----:B------:R-:W-:Y:S01]  /*2200*/  PRMT R42, R75, 0x7632, R42 ;  /* 0x000076324b2a7816 */ /* 0x000fe2000000002a */
[----:B------:R-:W-:Y:S06]  /*2210*/  @!P6 BRA `(.L_x_2097) ;  /* 0x000000080080e947 */ /* 0x000fec0003800000 */
[----:B------:R-:W-:Y:S05]  /*2220*/  @P5 BRA `(.L_x_2098) ;  /* 0x0000000000745947 */ /* 0x000fea0003800000 */
[----:B------:R-:W0:Y:S01]  /*2230*/  LDC R37, c[0x0][0x10] ;  /* 0x00000400ff257b82 */ /* 0x000e220000000800 */
[----:B------:R-:W1:Y:S01]  /*2240*/  S2R R34, SR_CTAID.Y ;  /* 0x0000000000227919 */ /* 0x000e620000002600 */
[C---:B------:R-:W-:Y:S02]  /*2250*/  LOP3.LUT R32, R12.reuse, 0x1, RZ, 0xc0, !PT ;  /* 0x000000010c207812 */ /* 0x040fe400078ec0ff */
[----:B------:R-:W-:-:S04]  /*2260*/  LOP3.LUT P6, RZ, R12, 0x2, RZ, 0xc0, !PT ;  /* 0x000000020cff7812 */ /* 0x000fc800078cc0ff */
[----:B------:R-:W2:Y:S08]  /*2270*/  LDC.64 R30, c[0x0][0x248] ;  /* 0x00009200ff1e7b82 */ /* 0x000eb00000000a00 */
[----:B------:R-:W3:Y:S01]  /*2280*/  LDC.64 R28, c[0x0][0x240] ;  /* 0x00009000ff1c7b82 */ /* 0x000ee20000000a00 */
[----:B0-----:R-:W-:-:S04]  /*2290*/  IMAD R33, R32, R37, RZ ;  /* 0x0000002520217224 */ /* 0x001fc800078e02ff */
[----:B------:R-:W-:-:S05]  /*22a0*/  IMAD R32, R33, R90, RZ ;  /* 0x0000005a21207224 */ /* 0x000fca00078e02ff */
[----:B------:R-:W-:Y:S02]  /*22b0*/  SHF.L.U32 R35, R32, 0x1, RZ ;  /* 0x0000000120237819 */ /* 0x000fe400000006ff */
[----:B-1----:R-:W-:Y:S02]  /*22c0*/  IADD3 R33, R33, R34, RZ ;  /* 0x0000002221217210 */ /* 0x002fe40007ffe0ff */
[----:B------:R-:W-:Y:S01]  /*22d0*/  MOV R32, 0xffffffff ;  /* 0xffffffff00207802 */ /* 0x000fe20000000f00 */
[----:B--2---:R-:W-:-:S04]  /*22e0*/  IMAD.WIDE R30, R35, 0x4, R30 ;  /* 0x00000004231e7825 */ /* 0x004fc800078e021e */
[----:B------:R-:W-:Y:S02]  /*22f0*/  IMAD R35, R37, UR7, R34 ;  /* 0x0000000725237c24 */ /* 0x000fe4000f8e0222 */
[----:B---3--:R-:W-:Y:S01]  /*2300*/  IMAD.WIDE.U32 R28, R33, 0x4, R28 ;  /* 0x00000004211c7825 */ /* 0x008fe200078e001c */
[----:B------:R-:W-:-:S03]  /*2310*/  SEL R33, R90, RZ, !P6 ;  /* 0x000000ff5a217207 */ /* 0x000fc60007000000 */
[----:B------:R-:W-:Y:S01]  /*2320*/  IMAD.WIDE.U32 R30, R35, 0x8, R30 ;  /* 0x00000008231e7825 */ /* 0x000fe200078e001e */
[----:B------:R-:W-:Y:S02]  /*2330*/  SEL R35, R32, 0x1, P6 ;  /* 0x0000000120237807 */ /* 0x000fe40003000000 */
[----:B------:R-:W-:Y:S02]  /*2340*/  ISETP.NE.AND P6, PT, R33, -0x1, PT ;  /* 0xffffffff2100780c */ /* 0x000fe40003fc5270 */
[----:B------:R0:W-:Y:S01]  /*2350*/  STG.E.64 desc[UR8][R30.64], R46 ;  /* 0x0000002e1e007986 */ /* 0x0001e2000c101b08 */
[----:B------:R-:W-:Y:S06]  /*2360*/  MEMBAR.ALL.GPU ;  /* 0x0000000000007992 */ /* 0x000fec000000a000 */
[----:B------:R-:W-:-:S00]  /*2370*/  ERRBAR ;  /* 0x00000000000079ab */ /* 0x000fc00000000000 */
[----:B------:R-:W-:Y:S06]  /*2380*/  CGAERRBAR ;  /* 0x00000000000075ab */ /* 0x000fec0000000000 */
[----:B------:R0:W-:Y:S01]  /*2390*/  REDG.E.ADD.S32.STRONG.GPU desc[UR8][R28.64], R35 ;  /* 0x000000231c00798e */ /* 0x0001e2000c10e388 */
[----:B------:R-:W-:Y:S05]  /*23a0*/  @!P6 BRA `(.L_x_2098) ;  /* 0x000000000014e947 */ /* 0x000fea0003800000 */
.L_x_2099:
[----:B0-----:R-:W2:Y:S04]  /*23b0*/  LDG.E.STRONG.GPU R30, desc[UR8][R28.64] ;  /* 0x000000081c1e7981 */ /* 0x001ea8000c1ef900 */
[----:B--2---:R-:W-:Y:S01]  /*23c0*/  CCTL.IVALL ;  /* 0x00000000ff00798f */ /* 0x004fe20002000000 */
[----:B------:R-:W-:Y:S05]  /*23d0*/  YIELD ;  /* 0x0000000000007946 */ /* 0x000fea0003800000 */
[----:B------:R-:W-:-:S13]  /*23e0*/  ISETP.NE.AND P6, PT, R30, R33, PT ;  /* 0x000000211e00720c */ /* 0x000fda0003fc5270 */
[----:B------:R-:W-:Y:S05]  /*23f0*/  @P6 BRA `(.L_x_2099) ;  /* 0xfffffffc00ec6947 */ /* 0x000fea000383ffff */
.L_x_2098:
[----:B------:R-:W-:Y:S01]  /*2400*/  ISETP.NE.AND P6, PT, R90, RZ, PT ;  /* 0x000000ff5a00720c */ /* 0x000fe20003fc5270 */
[----:B------:R-:W-:Y:S05]  /*2410*/  WARPSYNC.ALL ;  /* 0x0000000000007948 */ /* 0x000fea0003800000 */
[----:B------:R-:W-:Y:S07]  /*2420*/  BAR.SYNC.DEFER_BLOCKING 0x0 ;  /* 0x0000000000007b1d */ /* 0x000fee0000010000 */
[----:B------:R-:W-:Y:S05]  /*2430*/  @!P6 BRA `(.L_x_2097) ;  /* 0x0000000400f8e947 */ /* 0x000fea0003800000 */
[----:B0-----:R-:W-:Y:S01]  /*2440*/  IADD3 R28, R90, -0x1, RZ ;  /* 0xffffffff5a1c7810 */ /* 0x001fe20007ffe0ff */
[----:B------:R-:W-:-:S03]  /*2450*/  IMAD.MOV.U32 R32, RZ, RZ, RZ ;  /* 0x000000ffff207224 */ /* 0x000fc600078e00ff */
[----:B------:R-:W-:-:S13]  /*2460*/  ISETP.GE.U32.AND P6, PT, R28, 0x3, PT ;  /* 0x000000031c00780c */ /* 0x000fda0003fc6070 */
[----:B------:R-:W-:Y:S05]  /*2470*/  @!P6 BRA `(.L_x_2100) ;  /* 0x000000040008e947 */ /* 0x000fea0003800000 */
[----:B------:R-:W-:Y:S01]  /*2480*/  LOP3.LUT R33, R90, 0x3, RZ, 0xc0, !PT ;  /* 0x000000035a217812 */ /* 0x000fe200078ec0ff */
[----:B------:R-:W-:-:S03]  /*2490*/  HFMA2.MMA R32, -RZ, RZ, 0, 0 ;  /* 0x00000000ff207435 */ /* 0x000fc600000001ff */
[----:B------:R-:W-:-:S08]  /*24a0*/  IADD3 R33, -R33, R90, RZ ;  /* 0x0000005a21217210 */ /* 0x000fd00007ffe1ff */
.L_x_2101:
[----:B------:R-:W-:-:S13]  /*24b0*/  ISETP.EQ.OR P6, PT, R32, UR7, P5 ;  /* 0x0000000720007c0c */ /* 0x000fda000afc2670 */
[----:B------:R-:W0:Y:S01]  /*24c0*/  @!P6 LDC R35, c[0x0][0x10] ;  /* 0x00000400ff23eb82 */ /* 0x000e220000000800 */
[----:B------:R-:W1:Y:S01]  /*24d0*/  @!P6 S2R R34, SR_CTAID.Y ;  /* 0x000000000022e919 */ /* 0x000e620000002600 */
[----:B------:R-:W-:-:S06]  /*24e0*/  @!P6 LOP3.LUT R30, R12, 0x1, RZ, 0xc0, !PT ;  /* 0x000000010c1ee812 */ /* 0x000fcc00078ec0ff */
[----:B------:R-:W2:Y:S01]  /*24f0*/  @!P6 LDC.64 R28, c[0x0][0x248] ;  /* 0x00009200ff1ceb82 */ /* 0x000ea20000000a00 */
[----:B0-----:R-:W-:-:S04]  /*2500*/  @!P6 IMAD R31, R30, R35, RZ ;  /* 0x000000231e1fe224 */ /* 0x001fc800078e02ff */
[----:B------:R-:W-:-:S05]  /*2510*/  @!P6 IMAD R31, R31, R90, RZ ;  /* 0x0000005a1f1fe224 */ /* 0x000fca00078e02ff */
[----:B------:R-:W-:-:S05]  /*2520*/  @!P6 SHF.L.U32 R31, R31, 0x1, RZ ;  /* 0x000000011f1fe819 */ /* 0x000fca00000006ff */
[----:B--2---:R-:W-:-:S04]  /*2530*/  @!P6 IMAD.WIDE R28, R31, 0x4, R28 ;  /* 0x000000041f1ce825 */ /* 0x004fc800078e021c */
[----:B-1----:R-:W-:-:S04]  /*2540*/  @!P6 IMAD R31, R35, R32, R34 ;  /* 0x00000020231fe224 */ /* 0x002fc800078e0222 */
[----:B------:R-:W-:-:S05]  /*2550*/  @!P6 IMAD.WIDE.U32 R30, R31, 0x8, R28 ;  /* 0x000000081f1ee825 */ /* 0x000fca00078e001c */
[----:B------:R-:W2:Y:S01]  /*2560*/  @!P6 LDG.E.64 R28, desc[UR8][R30.64] ;  /* 0x000000081e1ce981 */ /* 0x000ea2000c1e1b00 */
[----:B------:R-:W-:Y:S01]  /*2570*/  IADD3 R37, R32, 0x1, RZ ;  /* 0x0000000120257810 */ /* 0x000fe20007ffe0ff */
[----:B--2---:R-:W-:Y:S01]  /*2580*/  @!P6 FADD.FTZ R46, R46, R28 ;  /* 0x0000001c2e2ee221 */ /* 0x004fe20000010000 */
[----:B------:R-:W-:Y:S02]  /*2590*/  @!P6 FADD.FTZ R47, R47, R29 ;  /* 0x0000001d2f2fe221 */ /* 0x000fe40000010000 */
[----:B------:R-:W-:-:S13]  /*25a0*/  ISETP.EQ.OR P6, PT, R37, UR7, P5 ;  /* 0x0000000725007c0c */ /* 0x000fda000afc2670 */
[----:B------:R-:W0:Y:S01]  /*25b0*/  @!P6 LDC R34, c[0x0][0x10] ;  /* 0x00000400ff22eb82 */ /* 0x000e220000000800 */
[----:B------:R-:W1:Y:S01]  /*25c0*/  @!P6 S2R R36, SR_CTAID.Y ;  /* 0x000000000024e919 */ /* 0x000e620000002600 */
[----:B------:R-:W-:-:S06]  /*25d0*/  @!P6 LOP3.LUT R35, R12, 0x1, RZ, 0xc0, !PT ;  /* 0x000000010c23e812 */ /* 0x000fcc00078ec0ff */
[----:B------:R-:W2:Y:S01]  /*25e0*/  @!P6 LDC.64 R28, c[0x0][0x248] ;  /* 0x00009200ff1ceb82 */ /* 0x000ea20000000a00 */
[----:B0-----:R-:W-:-:S04]  /*25f0*/  @!P6 IMAD R35, R35, R34, RZ ;  /* 0x000000222323e224 */ /* 0x001fc800078e02ff */
[----:B------:R-:W-:-:S05]  /*2600*/  @!P6 IMAD R35, R35, R90, RZ ;  /* 0x0000005a2323e224 */ /* 0x000fca00078e02ff */
[----:B------:R-:W-:Y:S01]  /*2610*/  @!P6 SHF.L.U32 R35, R35, 0x1, RZ ;  /* 0x000000012323e819 */ /* 0x000fe200000006ff */
[----:B-1----:R-:W-:-:S04]  /*2620*/  @!P6 IMAD R31, R37, R34, R36 ;  /* 0x00000022251fe224 */ /* 0x002fc800078e0224 */
[----:B--2---:R-:W-:-:S04]  /*2630*/  @!P6 IMAD.WIDE R28, R35, 0x4, R28 ;  /* 0x00000004231ce825 */ /* 0x004fc800078e021c */
        /* <DEDUP_REMOVED lines=38> */
.L_x_2100:
[----:B------:R-:W-:-:S13]  /*28a0*/  LOP3.LUT P6, R36, R90, 0x3, RZ, 0xc0, !PT ;  /* 0x000000035a247812 */ /* 0x000fda00078cc0ff */
[----:B------:R-:W-:Y:S05]  /*28b0*/  @!P6 BRA `(.L_x_2097) ;  /* 0x0000000000d8e947 */ /* 0x000fea0003800000 */
[----:B------:R-:W-:Y:S01]  /*28c0*/  ISETP.EQ.OR P6, PT, R32, UR7, P5 ;  /* 0x0000000720007c0c */ /* 0x000fe2000afc2670 */
[----:B------:R-:W-:Y:S01]  /*28d0*/  BSSY B0, `(.L_x_2102) ;  /* 0x0000013000007945 */ /* 0x000fe20003800000 */
[----:B------:R-:W-:Y:S02]  /*28e0*/  P2R R28, PR, RZ, 0x1 ;  /* 0x00000001ff1c7803 */ /* 0x000fe40000000000 */
[----:B------:R-:W-:-:S04]  /*28f0*/  ISETP.NE.AND P0, PT, R36, 0x1, PT ;  /* 0x000000012400780c */ /* 0x000fc80003f05270 */
[----:B------:R-:W-:Y:S02]  /*2900*/  P2R R29, PR, RZ, 0x1 ;  /* 0x00000001ff1d7803 */ /* 0x000fe40000000000 */
[----:B------:R-:W-:-:S03]  /*2910*/  ISETP.NE.AND P0, PT, R28, RZ, PT ;  /* 0x000000ff1c00720c */ /* 0x000fc60003f05270 */
[----:B------:R-:W-:Y:S10]  /*2920*/  @P6 BRA `(.L_x_2103) ;  /* 0x0000000000346947 */ /* 0x000ff40003800000 */
[----:B------:R-:W0:Y:S01]  /*2930*/  S2R R33, SR_CTAID.Y ;  /* 0x0000000000217919 */ /* 0x000e220000002600 */
[----:B------:R-:W1:Y:S01]  /*2940*/  LDC.64 R28, c[0x0][0x248] ;  /* 0x00009200ff1c7b82 */ /* 0x000e620000000a00 */
[----:B------:R-:W-:Y:S01]  /*2950*/  LOP3.LUT R31, R12, 0x1, RZ, 0xc0, !PT ;  /* 0x000000010c1f7812 */ /* 0x000fe200078ec0ff */
[----:B------:R-:W-:-:S04]  /*2960*/  ULDC UR5, c[0x0][0x10] ;  /* 0x0000040000057ab9 */ /* 0x000fc80000000800 */
[----:B------:R-:W-:-:S04]  /*2970*/  IMAD R31, R31, UR5, RZ ;  /* 0x000000051f1f7c24 */ /* 0x000fc8000f8e02ff */
[----:B------:R-:W-:-:S05]  /*2980*/  IMAD R31, R31, R90, RZ ;  /* 0x0000005a1f1f7224 */ /* 0x000fca00078e02ff */
[----:B------:R-:W-:-:S05]  /*2990*/  SHF.L.U32 R31, R31, 0x1, RZ ;  /* 0x000000011f1f7819 */ /* 0x000fca00000006ff */
[----:B-1----:R-:W-:-:S04]  /*29a0*/  IMAD.WIDE R28, R31, 0x4, R28 ;  /* 0x000000041f1c7825 */ /* 0x002fc800078e021c */
[----:B0-----:R-:W-:-:S04]  /*29b0*/  IMAD R31, R32, UR5, R33 ;  /* 0x00000005201f7c24 */ /* 0x001fc8000f8e0221 */
[----:B------:R-:W-:-:S06]  /*29c0*/  IMAD.WIDE.U32 R28, R31, 0x8, R28 ;  /* 0x000000081f1c7825 */ /* 0x000fcc00078e001c */
[----:B------:R-:W2:Y:S02]  /*29d0*/  LDG.E.64 R28, desc[UR8][R28.64] ;  /* 0x000000081c1c7981 */ /* 0x000ea4000c1e1b00 */
[----:B--2---:R-:W-:Y:S01]  /*29e0*/  FADD.FTZ R46, R46, R28 ;  /* 0x0000001c2e2e7221 */ /* 0x004fe20000010000 */
[----:B------:R-:W-:-:S07]  /*29f0*/  FADD.FTZ R47, R47, R29 ;  /* 0x0000001d2f2f7221 */ /* 0x000fce0000010000 */
.L_x_2103:
[----:B------:R-:W-:Y:S05]  /*2a00*/  BSYNC B0 ;  /* 0x0000000000007941 */ /* 0x000fea0003800000 */
.L_x_2102:
[----:B------:R-:W-:-:S13]  /*2a10*/  ISETP.NE.AND P6, PT, R36, 0x1, PT ;  /* 0x000000012400780c */ /* 0x000fda0003fc5270 */
[----:B------:R-:W-:Y:S05]  /*2a20*/  @!P6 BRA `(.L_x_2097) ;  /* 0x00000000007ce947 */ /* 0x000fea0003800000 */
[----:B------:R-:W-:-:S04]  /*2a30*/  IADD3 R33, R32, 0x1, RZ ;  /* 0x0000000120217810 */ /* 0x000fc80007ffe0ff */
        /* <DEDUP_REMOVED lines=10> */
[----:B------:R-:W-:-:S06]  /*2ae0*/  @!P6 IMAD.WIDE.U32 R28, R31, 0x8, R28 ;  /* 0x000000081f1ce825 */ /* 0x000fcc00078e001c */
[----:B------:R-:W2:Y:S01]  /*2af0*/  @!P6 LDG.E.64 R28, desc[UR8][R28.64] ;  /* 0x000000081c1ce981 */ /* 0x000ea2000c1e1b00 */
[----:B------:R-:W-:Y:S01]  /*2b00*/  IADD3 R35, R32, 0x2, RZ ;  /* 0x0000000220237810 */ /* 0x000fe20007ffe0ff */
[----:B--2---:R-:W-:Y:S01]  /*2b10*/  @!P6 FADD.FTZ R46, R46, R28 ;  /* 0x0000001c2e2ee221 */ /* 0x004fe20000010000 */
[----:B------:R-:W-:Y:S02]  /*2b20*/  @!P6 FADD.FTZ R47, R47, R29 ;  /* 0x0000001d2f2fe221 */ /* 0x000fe40000010000 */
[----:B------:R-:W-:-:S04]  /*2b30*/  ISETP.EQ.OR P6, PT, R35, UR7, P5 ;  /* 0x0000000723007c0c */ /* 0x000fc8000afc2670 */
[----:B------:R-:W-:-:S13]  /*2b40*/  ISETP.EQ.OR P6, PT, R36, 0x2, P6 ;  /* 0x000000022400780c */ /* 0x000fda00037c2670 */
        /* <DEDUP_REMOVED lines=10> */
[----:B------:R-:W2:Y:S02]  /*2bf0*/  @!P6 LDG.E.64 R28, desc[UR8][R28.64] ;  /* 0x000000081c1ce981 */ /* 0x000ea4000c1e1b00 */
[----:B--2---:R-:W-:Y:S01]  /*2c00*/  @!P6 FADD.FTZ R46, R46, R28 ;  /* 0x0000001c2e2ee221 */ /* 0x004fe20000010000 */
[----:B------:R-:W-:-:S07]  /*2c10*/  @!P6 FADD.FTZ R47, R47, R29 ;  /* 0x0000001d2f2fe221 */ /* 0x000fce0000010000 */
.L_x_2097:
[----:B------:R-:W-:Y:S01]  /*2c20*/  ULDC.64 UR12, c[0x0][0x218] ;  /* 0x00008600000c7ab9 */ /* 0x000fe20000000a00 */
[----:B0-----:R-:W-:Y:S01]  /*2c30*/  P2R R28, PR, RZ, 0x1 ;  /* 0x00000001ff1c7803 */ /* 0x001fe20000000000 */
[----:B------:R-:W0:Y:S01]  /*2c40*/  S2UR UR6, SR_CgaCtaId ;  /* 0x00000000000679c3 */ /* 0x000e220000008800 */
[----:B------:R-:W-:Y:S01]  /*2c50*/  LOP3.LUT P0, RZ, R0, UR7, RZ, 0xfc, !PT ;  /* 0x0000000700ff7c12 */ /* 0x000fe2000f80fcff */
[----:B------:R-:W-:Y:S01]  /*2c60*/  UMOV UR5, 0x400 ;  /* 0x0000040000057882 */ /* 0x000fe20000000000 */
[----:B------:R-:W-:Y:S02]  /*2c70*/  ISETP.EQ.U32.AND P6, PT, RZ, UR12, PT ;  /* 0x0000000cff007c0c */ /* 0x000fe4000bfc2070 */
[----:B------:R-:W-:Y:S02]  /*2c80*/  IADD3 R91, R16, R91, RZ ;  /* 0x0000005b105b7210 */ /* 0x000fe40007ffe0ff */
[----:B------:R-:W-:Y:S01]  /*2c90*/  ISETP.EQ.OR.EX P6, PT, RZ, UR13, P0, P6 ;  /* 0x0000000dff007c0c */ /* 0x000fe200087c2760 */
[----:B------:R-:W1:Y:S01]  /*2ca0*/  LDC.64 R32, c[0x0][0x228] ;  /* 0x00008a00ff207b82 */ /* 0x000e620000000a00 */
[----:B------:R-:W-:-:S07]  /*2cb0*/  ISETP.NE.AND P0, PT, R28, RZ, PT ;  /* 0x000000ff1c00720c */ /* 0x000fce0003f05270 */
[----:B------:R-:W2:Y:S08]  /*2cc0*/  LDC.64 R34, c[0x0][0x230] ;  /* 0x00008c00ff227b82 */ /* 0x000eb00000000a00 */
[----:B------:R-:W3:Y:S01]  /*2cd0*/  @!P6 LDC.64 R28, c[0x0][0x218] ;  /* 0x00008600ff1ceb82 */ /* 0x000ee20000000a00 */
[----:B0-----:R-:W-:-:S03]  /*2ce0*/  ULEA UR5, UR6, UR5, 0x18 ;  /* 0x0000000506057291 */ /* 0x001fc6000f8ec03f */
[----:B------:R-:W-:Y:S02]  /*2cf0*/  ULDC UR6, c[0x0][0x2a4] ;  /* 0x0000a90000067ab9 */ /* 0x000fe40000000800 */
[----:B------:R-:W-:Y:S01]  /*2d00*/  @!P6 FMUL.FTZ R31, R47, UR6 ;  /* 0x000000062f1fec20 */ /* 0x000fe20008410000 */
[----:B------:R-:W-:Y:S01]  /*2d10*/  @!P6 FMUL.FTZ R30, R46, UR6 ;  /* 0x000000062e1eec20 */ /* 0x000fe20008410000 */
[C---:B-1----:R-:W-:Y:S02]  /*2d20*/  IMAD.WIDE R32, R91.reuse, 0x4, R32 ;  /* 0x000000045b207825 */ /* 0x042fe400078e0220 */
[----:B------:R-:W-:Y:S02]  /*2d30*/  @!P5 STS.64 [UR5+0x88], R46 ;  /* 0x0000882eff00d988 */ /* 0x000fe40008000a05 */
[----:B--2---:R-:W-:-:S04]  /*2d40*/  IMAD.WIDE R34, R91, 0x4, R34 ;  /* 0x000000045b227825 */ /* 0x004fc800078e0222 */
[----:B---3--:R-:W-:-:S05]  /*2d50*/  @!P6 IMAD.WIDE R28, R10, 0x8, R28 ;  /* 0x000000080a1ce825 */ /* 0x008fca00078e021c */
[----:B------:R0:W-:Y:S01]  /*2d60*/  @!P6 STG.E.64 desc[UR8][R28.64], R30 ;  /* 0x0000001e1c00e986 */ /* 0x0001e2000c101b08 */
[----:B------:R-:W-:Y:S06]  /*2d70*/  BAR.SYNC.DEFER_BLOCKING 0x0 ;  /* 0x0000000000007b1d */ /* 0x000fec0000010000 */
[----:B------:R-:W2:Y:S04]  /*2d80*/  LDG.E.64 R32, desc[UR8][R32.64] ;  /* 0x0000000820207981 */ /* 0x000ea8000c1e1b00 */
[----:B------:R-:W2:Y:S01]  /*2d90*/  LDG.E.64 R34, desc[UR8][R34.64] ;  /* 0x0000000822227981 */ /* 0x000ea2000c1e1b00 */
[----:B------:R-:W-:-:S02]  /*2da0*/  ISETP.NE.AND P6, PT, RZ, UR10, PT ;  /* 0x0000000aff007c0c */ /* 0x000fc4000bfc5270 */
[----:B0-----:R-:W-:Y:S01]  /*2db0*/  SHF.L.U32 R31, R88, 0x10, RZ ;  /* 0x00000010581f7819 */ /* 0x001fe200000006ff */
[----:B------:R-:W0:Y:S01]  /*2dc0*/  LDS.64 R36, [UR5+0x88] ;  /* 0x00008805ff247984 */ /* 0x000e220008000a00 */
[----:B------:R-:W-:Y:S02]  /*2dd0*/  SHF.L.U32 R29, R86, 0x10, RZ ;  /* 0x00000010561d7819 */ /* 0x000fe400000006ff */
        /* <DEDUP_REMOVED lines=13> */
[----:B0-----:R-:W-:Y:S01]  /*2eb0*/  @P5 FADD.FTZ R43, R37, R44 ;  /* 0x0000002c252b5221 */ /* 0x001fe20000010000 */
[----:B------:R-:W-:-:S06]  /*2ec0*/  MOV R37, 0x3f800000 ;  /* 0x3f80000000257802 */ /* 0x000fcc0000000f00 */
[----:B------:R-:W0:Y:S02]  /*2ed0*/  @P5 MUFU.RSQ R37, R43 ;  /* 0x0000002b00255308 */ /* 0x000e240000001400 */
[-C--:B0-----:R-:W-:Y:S01]  /*2ee0*/  FMUL.FTZ R29, R28, R37.reuse ;  /* 0x000000251c1d7220 */ /* 0x081fe20000410000 */
[----:B------:R-:W-:-:S03]  /*2ef0*/  FMUL.FTZ R30, R30, R37 ;  /* 0x000000251e1e7220 */ /* 0x000fc60000410000 */
[----:B--2---:R-:W-:Y:S01]  /*2f00*/  FFMA.FTZ R43, R32, R29, R34 ;  /* 0x0000001d202b7223 */ /* 0x004fe20000010022 */
        /* <DEDUP_REMOVED lines=12> */
.L_x_2104:
[----:B------:R-:W-:Y:S04]  /*2fd0*/  BSSY B0, `(.L_x_2105) ;  /* 0x000000e000007945 */ /* 0x000fe80003800000 */
[----:B------:R-:W-:Y:S05]  /*2fe0*/  @!P0 BRA `(.L_x_2106) ;  /* 0x0000000000308947 */ /* 0x000fea0003800000 */
[----:B------:R-:W-:Y:S01]  /*2ff0*/  ULDC.64 UR12, c[0x0][0x270] ;  /* 0x00009c00000c7ab9 */ /* 0x000fe20000000a00 */
[----:B------:R-:W-:Y:S01]  /*3000*/  MOV R29, R71 ;  /* 0x00000047001d7202 */ /* 0x000fe20000000f00 */
[----:B------:R-:W-:Y:S01]  /*3010*/  IMAD R30, R5, UR12, RZ ;  /* 0x0000000c051e7c24 */ /* 0x000fe2000f8e02ff */
[----:B------:R-:W-:Y:S01]  /*3020*/  F2FP.BF16.F32.PACK_AB R43, R44, R43 ;  /* 0x0000002b2c2b723e */ /* 0x000fe200000010ff */
[----:B------:R-:W-:Y:S02]  /*3030*/  IMAD.MOV.U32 R28, RZ, RZ, R72 ;  /* 0x000000ffff1c7224 */ /* 0x000fe400078e0048 */
[C---:B------:R-:W-:Y:S02]  /*3040*/  IMAD R31, R3.reuse, UR13, R30 ;  /* 0x0000000d031f7c24 */ /* 0x040fe4000f8e021e */
[----:B------:R-:W-:Y:S01]  /*3050*/  IMAD.WIDE.U32 R28, R3, UR12, R28 ;  /* 0x0000000c031c7c25 */ /* 0x000fe2000f8e001c */
[----:B------:R-:W-:Y:S02]  /*3060*/  ULDC.64 UR12, c[0x0][0x210] ;  /* 0x00008400000c7ab9 */ /* 0x000fe40000000a00 */
[----:B------:R-:W-:-:S02]  /*3070*/  LEA R30, P5, R28, UR12, 0x1 ;  /* 0x0000000c1c1e7c11 */ /* 0x000fc4000f8a08ff */
[----:B------:R-:W-:-:S04]  /*3080*/  IADD3 R31, R29, R31, RZ ;  /* 0x0000001f1d1f7210 */ /* 0x000fc80007ffe0ff */
[----:B------:R-:W-:-:S05]  /*3090*/  LEA.HI.X R31, R28, UR13, R31, 0x1, P5 ;  /* 0x0000000d1c1f7c11 */ /* 0x000fca000a8f0c1f */
[----:B------:R0:W-:Y:S02]  /*30a0*/  STG.E desc[UR8][R30.64], R43 ;  /* 0x0000002b1e007986 */ /* 0x0001e4000c101908 */
.L_x_2106:
[----:B------:R-:W-:Y:S05]  /*30b0*/  BSYNC B0 ;  /* 0x0000000000007941 */ /* 0x000fea0003800000 */
.L_x_2105:
[-C--:B------:R-:W-:Y:S01]  /*30c0*/  FMUL.FTZ R29, R46, R37.reuse ;  /* 0x000000252e1d7220 */ /* 0x080fe20000410000 */
[----:B------:R-:W-:Y:S01]  /*30d0*/  FMUL.FTZ R84, R84, R37 ;  /* 0x0000002554547220 */ /* 0x000fe20000410000 */
[----:B------:R-:W-:Y:S01]  /*30e0*/  FADD.FTZ R46, R85, -R36 ;  /* 0x80000024552e7221 */ /* 0x000fe20000010000 */
[----:B------:R-:W-:Y:S01]  /*30f0*/  FADD.FTZ R86, -R36, R89 ;  /* 0x0000005924567221 */ /* 0x000fe20000010100 */
[----:B0-----:R-:W-:Y:S01]  /*3100*/  FFMA.FTZ R43, R32, R29, R34 ;  /* 0x0000001d202b7223 */ /* 0x001fe20000010022 */
        /* <DEDUP_REMOVED lines=12> */
.L_x_2107:
        /* <DEDUP_REMOVED lines=14> */
.L_x_2109:
[----:B------:R-:W-:Y:S05]  /*32b0*/  BSYNC B0 ;  /* 0x0000000000007941 */ /* 0x000fea0003800000 */
.L_x_2108:
[-C--:B------:R-:W-:Y:S01]  /*32c0*/  FMUL.FTZ R29, R46, R37.reuse ;  /* 0x000000252e1d7220 */ /* 0x080fe20000410000 */
[----:B------:R-:W-:Y:S01]  /*32d0*/  FMUL.FTZ R86, R86, R37 ;  /* 0x0000002556567220 */ /* 0x000fe20000410000 */
[----:B------:R-:W-:Y:S02]  /*32e0*/  SHF.L.U32 R85, R64, 0x10, RZ ;  /* 0x0000001040557819 */ /* 0x000fe400000006ff */
[----:B------:R-:W-:Y:S01]  /*32f0*/  SHF.L.U32 R47, R76, 0x10, RZ ;  /* 0x000000104c2f7819 */ /* 0x000fe200000006ff */
[----:B0-----:R-:W-:Y:S01]  /*3300*/  FFMA.FTZ R43, R32, R29, R34 ;  /* 0x0000001d202b7223 */ /* 0x001fe20000010022 */
[----:B------:R-:W-:Y:S01]  /*3310*/  SHF.L.U32 R87, R66, 0x10, RZ ;  /* 0x0000001042577819 */ /* 0x000fe200000006ff */
[----:B------:R-:W-:Y:S01]  /*3320*/  FFMA.FTZ R86, R33, R86, R35 ;  /* 0x0000005621567223 */ /* 0x000fe20000010023 */
[----:B------:R-:W-:Y:S01]  /*3330*/  SHF.L.U32 R77, R77, 0x10, RZ ;  /* 0x000000104d4d7819 */ /* 0x000fe200000006ff */
        /* <DEDUP_REMOVED lines=11> */
.L_x_2110:
        /* <DEDUP_REMOVED lines=14> */
.L_x_2112:
[----:B------:R-:W-:Y:S05]  /*34d0*/  BSYNC B0 ;  /* 0x0000000000007941 */ /* 0x000fea0003800000 */
.L_x_2111:
[--C-:B------:R-:W-:Y:S01]  /*34e0*/  FADD.FTZ R28, R85, -R36.reuse ;  /* 0x80000024551c7221 */ /* 0x100fe20000010000 */
[C---:B0-----:R-:W-:Y:S01]  /*34f0*/  FADD.FTZ R30, -R36.reuse, R47 ;  /* 0x0000002f241e7221 */ /* 0x041fe20000010100 */
[----:B------:R-:W-:Y:S01]  /*3500*/  FADD.FTZ R44, R87, -R36 ;  /* 0x80000024572c7221 */ /* 0x000fe20000010000 */
[----:B------:R-:W-:Y:S01]  /*3510*/  FADD.FTZ R46, -R36, R77 ;  /* 0x0000004d242e7221 */ /* 0x000fe20000010100 */
[-C--:B------:R-:W-:Y:S01]  /*3520*/  FMUL.FTZ R29, R28, R37.reuse ;  /* 0x000000251c1d7220 */ /* 0x080fe20000410000 */
[-C--:B------:R-:W-:Y:S01]  /*3530*/  FMUL.FTZ R30, R30, R37.reuse ;  /* 0x000000251e1e7220 */ /* 0x080fe20000410000 */
[-C--:B------:R-:W-:Y:S01]  /*3540*/  FMUL.FTZ R47, R44, R37.reuse ;  /* 0x000000252c2f7220 */ /* 0x080fe20000410000 */
[----:B------:R-:W-:Y:S01]  /*3550*/  FMUL.FTZ R46, R46, R37 ;  /* 0x000000252e2e7220 */ /* 0x000fe20000410000 */
        /* <DEDUP_REMOVED lines=13> */
.L_x_2113:
        /* <DEDUP_REMOVED lines=14> */
.L_x_2115:
[----:B------:R-:W-:Y:S05]  /*3710*/  BSYNC B0 ;  /* 0x0000000000007941 */ /* 0x000fea0003800000 */
.L_x_2114:
[----:B------:R-:W-:Y:S01]  /*3720*/  ULDC.64 UR14, c[0x0][0x278] ;  /* 0x00009e00000e7ab9 */ /* 0x000fe20000000a00 */
        /* <DEDUP_REMOVED lines=13> */
.L_x_2116:
        /* <DEDUP_REMOVED lines=14> */
.L_x_2118:
[----:B------:R-:W-:Y:S05]  /*38e0*/  BSYNC B0 ;  /* 0x0000000000007941 */ /* 0x000fea0003800000 */
.L_x_2117:
[----:B01----:R-:W-:Y:S02]  /*38f0*/  SHF.L.U32 R31, R48, 0x10, RZ ;  /* 0x00000010301f7819 */ /* 0x003fe400000006ff */
[----:B------:R-:W-:Y:S02]  /*3900*/  SHF.L.U32 R29, R78, 0x10, RZ ;  /* 0x000000104e1d7819 */ /* 0x000fe400000006ff */
[----:B------:R-:W-:Y:S01]  /*3910*/  ISETP.GE.U32.AND P5, PT, R17, UR14, PT ;  /* 0x0000000e11007c0c */ /* 0x000fe2000bfa6070 */
[----:B------:R-:W-:Y:S02]  /*3920*/  FADD.FTZ R28, R31, -R36 ;  /* 0x800000241f1c7221 */ /* 0x000fe40000010000 */
[----:B------:R-:W-:Y:S01]  /*3930*/  FADD.FTZ R30, -R36, R29 ;  /* 0x0000001d241e7221 */ /* 0x000fe20000010100 */
[----:B------:R-:W-:Y:S01]  /*3940*/  ISETP.GE.AND.EX P5, PT, R49, UR15, PT, P5 ;  /* 0x0000000f31007c0c */ /* 0x000fe2000bfa6350 */
[-C--:B------:R-:W-:Y:S02]  /*3950*/  FMUL.FTZ R29, R28, R37.reuse ;  /* 0x000000251c1d7220 */ /* 0x080fe40000410000 */
[----:B------:R-:W-:Y:S01]  /*3960*/  FMUL.FTZ R30, R30, R37 ;  /* 0x000000251e1e7220 */ /* 0x000fe20000410000 */
[----:B------:R-:W-:Y:S01]  /*3970*/  ISETP.GT.U32.OR P5, PT, R0, 0x1bf, P5 ;  /* 0x000001bf0000780c */ /* 0x000fe20002fa4470 */
[----:B------:R-:W-:-:S02]  /*3980*/  FFMA.FTZ R43, R32, R29, R34 ;  /* 0x0000001d202b7223 */ /* 0x000fc40000010022 */
[----:B------:R-:W-:Y:S01]  /*3990*/  FFMA.FTZ R44, R33, R30, R35 ;  /* 0x0000001e212c7223 */ /* 0x000fe20000010023 */
[----:B------:R-:W-:Y:S09]  /*39a0*/  @!P6 BRA `(.L_x_2119) ;  /* 0x000000000028e947 */ /* 0x000ff20003800000 */
        /* <DEDUP_REMOVED lines=10> */
.L_x_2119:
[----:B------:R-:W-:Y:S04]  /*3a50*/  BSSY B0, `(.L_x_2120) ;  /* 0x000000e000007945 */ /* 0x000fe80003800000 */
        /* <DEDUP_REMOVED lines=13> */
.L_x_2121:
[----:B------:R-:W-:Y:S05]  /*3b30*/  BSYNC B0 ;  /* 0x0000000000007941 */ /* 0x000fea0003800000 */
.L_x_2120:
[----:B------:R-:W-:Y:S01]  /*3b40*/  SHF.L.U32 R29, R50, 0x10, RZ ;  /* 0x00000010321d7819 */ /* 0x000fe200000006ff */
[----:B------:R-:W-:Y:S01]  /*3b50*/  IMAD.U32 R79, R79, 0x10000, RZ ;  /* 0x000100004f4f7824 */ /* 0x000fe200078e00ff */
[----:B------:R-:W-:-:S03]  /*3b60*/  ISETP.GE.U32.AND P5, PT, R18, UR14, PT ;  /* 0x0000000e12007c0c */ /* 0x000fc6000bfa6070 */
[----:B------:R-:W-:Y:S01]  /*3b70*/  FADD.FTZ R28, R29, -R36 ;  /* 0x800000241d1c7221 */ /* 0x000fe20000010000 */
[----:B0-----:R-:W-:Y:S01]  /*3b80*/  FADD.FTZ R30, -R36, R79 ;  /* 0x0000004f241e7221 */ /* 0x001fe20000010100 */
[----:B------:R-:W-:Y:S02]  /*3b90*/  ISETP.GE.AND.EX P5, PT, R51, UR15, PT, P5 ;  /* 0x0000000f33007c0c */ /* 0x000fe4000bfa6350 */
[-C--:B------:R-:W-:Y:S01]  /*3ba0*/  FMUL.FTZ R29, R28, R37.reuse ;  /* 0x000000251c1d7220 */ /* 0x080fe20000410000 */
[----:B------:R-:W-:Y:S01]  /*3bb0*/  FMUL.FTZ R30, R30, R37 ;  /* 0x000000251e1e7220 */ /* 0x000fe20000410000 */
[----:B------:R-:W-:Y:S02]  /*3bc0*/  ISETP.GT.U32.OR P5, PT, R0, 0x1bf, P5 ;  /* 0x000001bf0000780c */ /* 0x000fe40002fa4470 */
[----:B------:R-:W-:Y:S01]  /*3bd0*/  FFMA.FTZ R43, R32, R29, R34 ;  /* 0x0000001d202b7223 */ /* 0x000fe20000010022 */
        /* <DEDUP_REMOVED lines=12> */
.L_x_2122:
        /* <DEDUP_REMOVED lines=14> */
.L_x_2124:
[----:B------:R-:W-:Y:S05]  /*3d80*/  BSYNC B0 ;  /* 0x0000000000007941 */ /* 0x000fea0003800000 */
.L_x_2123:
[----:B0-----:R-:W-:Y:S02]  /*3d90*/  SHF.L.U32 R31, R52, 0x10, RZ ;  /* 0x00000010341f7819 */ /* 0x001fe400000006ff */
        /* <DEDUP_REMOVED lines=21> */
.L_x_2125:
        /* <DEDUP_REMOVED lines=14> */
.L_x_2127:
[----:B------:R-:W-:Y:S05]  /*3fd0*/  BSYNC B0 ;  /* 0x0000000000007941 */ /* 0x000fea0003800000 */
.L_x_2126:
[----:B------:R-:W-:Y:S02]  /*3fe0*/  SHF.L.U32 R29, R54, 0x10, RZ ;  /* 0x00000010361d7819 */ /* 0x000fe400000006ff */
[----:B------:R-:W-:Y:S02]  /*3ff0*/  SHF.L.U32 R81, R81, 0x10, RZ ;  /* 0x0000001051517819 */ /* 0x000fe400000006ff */
[----:B------:R-:W-:Y:S01]  /*4000*/  ISETP.GE.U32.AND P5, PT, R20, UR14, PT ;  /* 0x0000000e14007c0c */ /* 0x000fe2000bfa6070 */
[----:B------:R-:W-:Y:S02]  /*4010*/  FADD.FTZ R28, R29, -R36 ;  /* 0x800000241d1c7221 */ /* 0x000fe40000010000 */
[----:B0-----:R-:W-:Y:S01]  /*4020*/  FADD.FTZ R30, -R36, R81 ;  /* 0x00000051241e7221 */ /* 0x001fe20000010100 */
        /* <DEDUP_REMOVED lines=17> */
.L_x_2128:
        /* <DEDUP_REMOVED lines=14> */
.L_x_2130:
[----:B------:R-:W-:Y:S05]  /*4220*/  BSYNC B0 ;  /* 0x0000000000007941 */ /* 0x000fea0003800000 */
.L_x_2129:
[----:B------:R-:W-:Y:S02]  /*4230*/  SHF.L.U32 R31, R56, 0x10, RZ ;  /* 0x00000010381f7819 */ /* 0x000fe400000006ff */
[----:B0-----:R-:W-:Y:S02]  /*4240*/  SHF.L.U32 R29, R82, 0x10, RZ ;  /* 0x00000010521d7819 */ /* 0x001fe400000006ff */
        /* <DEDUP_REMOVED lines=20> */
.L_x_2131:
        /* <DEDUP_REMOVED lines=14> */
.L_x_2133:
[----:B------:R-:W-:Y:S05]  /*4470*/  BSYNC B0 ;  /* 0x0000000000007941 */ /* 0x000fea0003800000 */
.L_x_2132:
        /* <DEDUP_REMOVED lines=22> */
.L_x_2134:
        /* <DEDUP_REMOVED lines=14> */
.L_x_2136:
[----:B------:R-:W-:Y:S05]  /*46c0*/  BSYNC B0 ;  /* 0x0000000000007941 */ /* 0x000fea0003800000 */
.L_x_2135:
[----:B------:R-:W-:Y:S01]  /*46d0*/  SHF.L.U32 R31, R60, 0x10, RZ ;  /* 0x000000103c1f7819 */ /* 0x000fe200000006ff */
[----:B0-----:R-:W-:Y:S01]  /*46e0*/  IMAD.U32 R29, R38, 0x10000, RZ ;  /* 0x00010000261d7824 */ /* 0x001fe200078e00ff */
[----:B------:R-:W-:-:S03]  /*46f0*/  ISETP.GE.U32.AND P5, PT, R23, UR14, PT ;  /* 0x0000000e17007c0c */ /* 0x000fc6000bfa6070 */
[----:B------:R-:W-:Y:S01]  /*4700*/  FADD.FTZ R28, R31, -R36 ;  /* 0x800000241f1c7221 */ /* 0x000fe20000010000 */
[----:B------:R-:W-:Y:S01]  /*4710*/  FADD.FTZ R30, -R36, R29 ;  /* 0x0000001d241e7221 */ /* 0x000fe20000010100 */
        /* <DEDUP_REMOVED lines=17> */
.L_x_2137:
        /* <DEDUP_REMOVED lines=14> */
.L_x_2139:
[----:B------:R-:W-:Y:S05]  /*4910*/  BSYNC B0 ;  /* 0x0000000000007941 */ /* 0x000fea0003800000 */
.L_x_2138:
        /* <DEDUP_REMOVED lines=22> */
.L_x_2140:
        /* <DEDUP_REMOVED lines=14> */
.L_x_2142:
[----:B------:R-:W-:Y:S05]  /*4b60*/  BSYNC B0 ;  /* 0x0000000000007941 */ /* 0x000fea0003800000 */
.L_x_2141:
        /* <DEDUP_REMOVED lines=22> */
.L_x_2143:
        /* <DEDUP_REMOVED lines=14> */
.L_x_2145:
[----:B------:R-:W-:Y:S05]  /*4db0*/  BSYNC B0 ;  /* 0x0000000000007941 */ /* 0x000fea0003800000 */
.L_x_2144:
        /* <DEDUP_REMOVED lines=22> */
.L_x_2146:
        /* <DEDUP_REMOVED lines=14> */
.L_x_2148:
[----:B------:R-:W-:Y:S05]  /*5000*/  BSYNC B0 ;  /* 0x0000000000007941 */ /* 0x000fea0003800000 */
.L_x_2147:
        /* <DEDUP_REMOVED lines=22> */
.L_x_2149:
[----:B------:R-:W-:Y:S04]  /*5170*/  BSSY B0, `(.L_x_2150) ;  /* 0x000000d000007945 */ /* 0x000fe80003800000 */
[----:B------:R-:W-:Y:S05]  /*5180*/  @P5 BRA `(.L_x_2151) ;  /* 0x00000000002c5947 */ /* 0x000fea0003800000 */
[----:B------:R-:W-:Y:S01]  /*5190*/  ULDC.64 UR12, c[0x0][0x270] ;  /* 0x00009c00000c7ab9 */ /* 0x000fe20000000a00 */
[----:B------:R-:W-:Y:S01]  /*51a0*/  MOV R70, R72 ;  /* 0x0000004800467202 */ /* 0x000fe20000000f00 */
[----:B------:R-:W-:Y:S01]  /*51b0*/  IMAD R28, R69, UR12, RZ ;  /* 0x0000000c451c7c24 */ /* 0x000fe2000f8e02ff */
[----:B------:R-:W-:-:S03]  /*51c0*/  F2FP.BF16.F32.PACK_AB R33, R33, R32 ;  /* 0x000000202121723e */ /* 0x000fc600000010ff */
[----:B------:R-:W-:-:S04]  /*51d0*/  IMAD.WIDE.U32 R70, R27, UR12, R70 ;  /* 0x0000000c1b467c25 */ /* 0x000fc8000f8e0046 */
[----:B------:R-:W-:Y:S01]  /*51e0*/  IMAD R29, R27, UR13, R28 ;  /* 0x0000000d1b1d7c24 */ /* 0x000fe2000f8e021c */
[----:B------:R-:W-:Y:S02]  /*51f0*/  ULDC.64 UR12, c[0x0][0x210] ;  /* 0x00008400000c7ab9 */ /* 0x000fe40000000a00 */
[----:B------:R-:W-:Y:S02]  /*5200*/  LEA R28, P5, R70, UR12, 0x1 ;  /* 0x0000000c461c7c11 */ /* 0x000fe4000f8a08ff */
[----:B------:R-:W-:-:S04]  /*5210*/  IADD3 R29, R71, R29, RZ ;  /* 0x0000001d471d7210 */ /* 0x000fc80007ffe0ff */
[----:B------:R-:W-:-:S05]  /*5220*/  LEA.HI.X R29, R70, UR13, R29, 0x1, P5 ;  /* 0x0000000d461d7c11 */ /* 0x000fca000a8f0c1d */
[----:B------:R0:W-:Y:S02]  /*5230*/  STG.E desc[UR8][R28.64], R33 ;  /* 0x000000211c007986 */ /* 0x0001e4000c101908 */
.L_x_2151:
[----:B------:R-:W-:Y:S05]  /*5240*/  BSYNC B0 ;  /* 0x0000000000007941 */ /* 0x000fea0003800000 */
.L_x_2150:
[----:B0-----:R-:W0:Y:S01]  /*5250*/  LDC R29, c[0x0][0x10] ;  /* 0x00000400ff1d7b82 */ /* 0x001e220000000800 */
[----:B------:R-:W-:Y:S02]  /*5260*/  IADD3 R12, R12, 0x1, RZ ;  /* 0x000000010c0c7810 */ /* 0x000fe40007ffe0ff */
[----:B0-----:R-:W-:-:S04]  /*5270*/  IADD3 R10, R29, R10, RZ ;  /* 0x0000000a1d0a7210 */ /* 0x001fc80007ffe0ff */
[----:B------:R-:W-:-:S13]  /*5280*/  ISETP.GE.AND P5, PT, R10, UR4, PT ;  /* 0x000000040a007c0c */ /* 0x000fda000bfa6270 */
[----:B------:R-:W-:Y:S05]  /*5290*/  @!P5 BRA `(.L_x_2152) ;  /* 0xffffffb00044d947 */ /* 0x000fea000383ffff */
[----:B------:R-:W-:Y:S05]  /*52a0*/  EXIT ;  /* 0x000000000000794d */ /* 0x000fea0003800000 */
.L_x_2153:
        /* <DEDUP_REMOVED lines=13> */
.L_x_3290:


//--------------------- .text._Z35group_norm_nhwc_fwd_one_pass_kernelI11Bf16IOBf16WLi64ELi28ELi448EEv26Group_norm_nhwc_fwd_params --------------------------
	.section	.text._Z35group_norm_nhwc_fwd_one_pass_kernelI11Bf16IOBf16WLi64ELi28ELi448EEv26Group_norm_nhwc_fwd_params,"ax",@progbits
	.align	128
        .global         _Z35group_norm_nhwc_fwd_one_pass_kernelI11Bf16IOBf16WLi64ELi28ELi448EEv26Group_norm_nhwc_fwd_params
        .type           _Z35group_norm_nhwc_fwd_one_pass_kernelI11Bf16IOBf16WLi64ELi28ELi448EEv26Group_norm_nhwc_fwd_params,@function
        .size           _Z35group_norm_nhwc_fwd_one_pass_kernelI11Bf16IOBf16WLi64ELi28ELi448EEv26Group_norm_nhwc_fwd_params,(.L_x_3291 - _Z35group_norm_nhwc_fwd_one_pass_kernelI11Bf16IOBf16WLi64ELi28ELi448EEv26Group_norm_nhwc_fwd_params)
        .other          _Z35group_norm_nhwc_fwd_one_pass_kernelI11Bf16IOBf16WLi64ELi28ELi448EEv26Group_norm_nhwc_fwd_params,@"STO_CUDA_ENTRY STV_DEFAULT"
_Z35group_norm_nhwc_fwd_one_pass_kernelI11Bf16IOBf16WLi64ELi28ELi448EEv26Group_norm_nhwc_fwd_params:
.text._Z35group_norm_nhwc_fwd_one_pass_kernelI11Bf16IOBf16WLi64ELi28ELi448EEv26Group_norm_nhwc_fwd_params:
        /* <DEDUP_REMOVED lines=32> */
.L_x_2169:
        /* <DEDUP_REMOVED lines=151> */
.L_x_2155:
[----:B------:R-:W-:Y:S05]  /*0b70*/  BSYNC B0 ;  /* 0x0000000000007941 */ /* 0x000fea0003800000 */
.L_x_2154:
[----:B------:R-:W1:Y:S02]  /*0b80*/  LDC R12, c[0x0][0xc] ;  /* 0x00000300ff0c7b82 */ /* 0x000e640000000800 */
[----:B-1----:R-:W-:-:S13]  /*0b90*/  ISETP.GE.U32.AND P1, PT, R12, 0x2, PT ;  /* 0x000000020c00780c */ /* 0x002fda0003f26070 */
[----:B------:R-:W-:Y:S05]  /*0ba0*/  @!P1 BRA `(.L_x_2156) ;  /* 0x0000000800709947 */ /* 0x000fea0003800000 */
[----:B------:R-:W-:Y:S05]  /*0bb0*/  @P2 BRA `(.L_x_2157) ;  /* 0x0000000000742947 */ /* 0x000fea0003800000 */
[----:B------:R-:W1:Y:S01]  /*0bc0*/  LDC R15, c[0x0][0x10] ;  /* 0x00000400ff0f7b82 */ /* 0x000e620000000800 */
[----:B------:R-:W2:Y:S01]  /*0bd0*/  S2R R10, SR_CTAID.Y ;  /* 0x00000000000a7919 */ /* 0x000ea20000002600 */
[C---:B------:R-:W-:Y:S02]  /*0be0*/  LOP3.LUT R11, R18.reuse, 0x1, RZ, 0xc0, !PT ;  /* 0x00000001120b7812 */ /* 0x040fe400078ec0ff */
[----:B------:R-:W-:-:S04]  /*0bf0*/  LOP3.LUT P1, RZ, R18, 0x2, RZ, 0xc0, !PT ;  /* 0x0000000212ff7812 */ /* 0x000fc8000782c0ff */
[----:B------:R-:W3:Y:S08]  /*0c00*/  LDC.64 R8, c[0x0][0x248] ;  /* 0x00009200ff087b82 */ /* 0x000ef00000000a00 */
[----:B------:R-:W4:Y:S01]  /*0c10*/  LDC.64 R4, c[0x0][0x240] ;  /* 0x00009000ff047b82 */ /* 0x000f220000000a00 */
[----:B-1----:R-:W-:-:S04]  /*0c20*/  IMAD R11, R11, R15, RZ ;  /* 0x0000000f0b0b7224 */ /* 0x002fc800078e02ff */
[----:B------:R-:W-:-:S05]  /*0c30*/  IMAD R13, R11, R12, RZ ;  /* 0x0000000c0b0d7224 */ /* 0x000fca00078e02ff */
[----:B------:R-:W-:Y:S01]  /*0c40*/  SHF.L.U32 R13, R13, 0x1, RZ ;  /* 0x000000010d0d7819 */ /* 0x000fe200000006ff */
[----:B--2---:R-:W-:Y:S01]  /*0c50*/  IMAD R15, R15, UR7, R10 ;  /* 0x000000070f0f7c24 */ /* 0x004fe2000f8e020a */
[----:B------:R-:W-:-:S03]  /*0c60*/  IADD3 R11, R11, R10, RZ ;  /* 0x0000000a0b0b7210 */ /* 0x000fc60007ffe0ff */
[----:B---3--:R-:W-:Y:S01]  /*0c70*/  IMAD.WIDE R8, R13, 0x4, R8 ;  /* 0x000000040d087825 */ /* 0x008fe200078e0208 */
[----:B------:R-:W-:-:S03]  /*0c80*/  MOV R13, 0xffffffff ;  /* 0xffffffff000d7802 */ /* 0x000fc60000000f00 */
[----:B----4-:R-:W-:Y:S01]  /*0c90*/  IMAD.WIDE.U32 R4, R11, 0x4, R4 ;  /* 0x000000040b047825 */ /* 0x010fe200078e0004 */
[----:B------:R-:W-:Y:S02]  /*0ca0*/  SEL R11, R12, RZ, !P1 ;  /* 0x000000ff0c0b7207 */ /* 0x000fe40004800000 */
[----:B------:R-:W-:Y:S01]  /*0cb0*/  SEL R13, R13, 0x1, P1 ;  /* 0x000000010d0d7807 */ /* 0x000fe20000800000 */
[----:B------:R-:W-:Y:S01]  /*0cc0*/  IMAD.WIDE.U32 R8, R15, 0x8, R8 ;  /* 0x000000080f087825 */ /* 0x000fe200078e0008 */
[----:B------:R-:W-:-:S04]  /*0cd0*/  ISETP.NE.AND P1, PT, R11, -0x1, PT ;  /* 0xffffffff0b00780c */ /* 0x000fc80003f25270 */
[----:B------:R1:W-:Y:S01]  /*0ce0*/  STG.E.64 desc[UR8][R8.64], R6 ;  /* 0x0000000608007986 */ /* 0x0003e2000c101b08 */
[----:B------:R-:W-:Y:S06]  /*0cf0*/  MEMBAR.ALL.GPU ;  /* 0x0000000000007992 */ /* 0x000fec000000a000 */
[----:B------:R-:W-:-:S00]  /*0d00*/  ERRBAR ;  /* 0x00000000000079ab */ /* 0x000fc00000000000 */
[----:B------:R-:W-:Y:S06]  /*0d10*/  CGAERRBAR ;  /* 0x00000000000075ab */ /* 0x000fec0000000000 */
[----:B------:R1:W-:Y:S01]  /*0d20*/  REDG.E.ADD.S32.STRONG.GPU desc[UR8][R4.64], R13 ;  /* 0x0000000d0400798e */ /* 0x0003e2000c10e388 */
[----:B------:R-:W-:Y:S05]  /*0d30*/  @!P1 BRA `(.L_x_2157) ;  /* 0x0000000000149947 */ /* 0x000fea0003800000 */
.L_x_2158:
[----:B-1----:R-:W2:Y:S04]  /*0d40*/  LDG.E.STRONG.GPU R8, desc[UR8][R4.64] ;  /* 0x0000000804087981 */ /* 0x002ea8000c1ef900 */
[----:B--2---:R-:W-:Y:S01]  /*0d50*/  CCTL.IVALL ;  /* 0x00000000ff00798f */ /* 0x004fe20002000000 */
[----:B------:R-:W-:Y:S05]  /*0d60*/  YIELD ;  /* 0x0000000000007946 */ /* 0x000fea0003800000 */
[----:B------:R-:W-:-:S13]  /*0d70*/  ISETP.NE.AND P1, PT, R8, R11, PT ;  /* 0x0000000b0800720c */ /* 0x000fda0003f25270 */
[----:B------:R-:W-:Y:S05]  /*0d80*/  @P1 BRA `(.L_x_2158) ;  /* 0xfffffffc00ec1947 */ /* 0x000fea000383ffff */
.L_x_2157:
        /* <DEDUP_REMOVED lines=10> */
[----:B------:R-:W-:-:S07]  /*0e30*/  IADD3 R14, -R5, R12, RZ ;  /* 0x0000000c050e7210 */ /* 0x000fce0007ffe1ff */
.L_x_2160:
[----:B------:R-:W-:-:S13]  /*0e40*/  ISETP.EQ.OR P4, PT, R13, UR7, P2 ;  /* 0x000000070d007c0c */ /* 0x000fda0009782670 */
[----:B------:R-:W1:Y:S01]  /*0e50*/  @!P4 LDC R8, c[0x0][0x10] ;  /* 0x00000400ff08cb82 */ /* 0x000e620000000800 */
        /* <DEDUP_REMOVED lines=41> */
[-C--:B-1----:R-:W-:Y:S02]  /*10f0*/  @!P4 IMAD R15, R15, R23.reuse, R11 ;  /* 0x000000170f0fc224 */ /* 0x082fe400078e020b */
        /* <DEDUP_REMOVED lines=19> */
.L_x_2159:
        /* <DEDUP_REMOVED lines=19> */
.L_x_2162:
[----:B------:R-:W-:Y:S05]  /*1360*/  BSYNC B0 ;  /* 0x0000000000007941 */ /* 0x000fea0003800000 */
.L_x_2161:
        /* <DEDUP_REMOVED lines=16> */
[-C--:B--2---:R-:W-:Y:S02]  /*1470*/  @!P1 IMAD R13, R13, R23.reuse, R14 ;  /* 0x000000170d0d9224 */ /* 0x084fe400078e020e */
        /* <DEDUP_REMOVED lines=15> */
.L_x_2156:
[----:B------:R-:W-:Y:S01]  /*1570*/  ULDC.64 UR12, c[0x0][0x218] ;  /* 0x00008600000c7ab9 */ /* 0x000fe20000000a00 */
[----:B------:R-:W-:Y:S01]  /*1580*/  LOP3.LUT P1, RZ, R2, UR7, RZ, 0xfc, !PT ;  /* 0x0000000702ff7c12 */ /* 0x000fe2000f82fcff */
[----:B------:R-:W2:Y:S01]  /*1590*/  S2UR UR6, SR_CgaCtaId ;  /* 0x00000000000679c3 */ /* 0x000ea20000008800 */
[----:B------:R-:W-:Y:S01]  /*15a0*/  ISETP.EQ.U32.AND P3, PT, RZ, UR12, PT ;  /* 0x0000000cff007c0c */ /* 0x000fe2000bf62070 */
[----:B------:R-:W-:Y:S01]  /*15b0*/  UMOV UR5, 0x400 ;  /* 0x0000040000057882 */ /* 0x000fe20000000000 */
[----:B------:R-:W-:Y:S02]  /*15c0*/  IADD3 R3, R22, R3, RZ ;  /* 0x0000000316037210 */ /* 0x000fe40007ffe0ff */
[----:B------:R-:W-:-:S03]  /*15d0*/  ISETP.EQ.OR.EX P1, PT, RZ, UR13, P1, P3 ;  /* 0x0000000dff007c0c */ /* 0x000fc60008f22730 */
[----:B------:R-:W3:Y:S08]  /*15e0*/  LDC.64 R10, c[0x0][0x228] ;  /* 0x00008a00ff0a7b82 */ /* 0x000ef00000000a00 */
[----:B-1----:R-:W1:Y:S08]  /*15f0*/  LDC.64 R4, c[0x0][0x230] ;  /* 0x00008c00ff047b82 */ /* 0x002e700000000a00 */
[----:B------:R-:W4:Y:S01]  /*1600*/  @!P1 LDC.64 R12, c[0x0][0x218] ;  /* 0x00008600ff0c9b82 */ /* 0x000f220000000a00 */
[----:B--2---:R-:W-:-:S03]  /*1610*/  ULEA UR5, UR6, UR5, 0x18 ;  /* 0x0000000506057291 */ /* 0x004fc6000f8ec03f */
[----:B------:R-:W-:Y:S02]  /*1620*/  ULDC UR6, c[0x0][0x2a4] ;  /* 0x0000a90000067ab9 */ /* 0x000fe40000000800 */
[----:B------:R-:W-:Y:S01]  /*1630*/  @!P1 FMUL.FTZ R9, R7, UR6 ;  /* 0x0000000607099c20 */ /* 0x000fe20008410000 */
[----:B------:R-:W-:Y:S01]  /*1640*/  @!P1 FMUL.FTZ R8, R6, UR6 ;  /* 0x0000000606089c20 */ /* 0x000fe20008410000 */
[C---:B---3--:R-:W-:Y:S02]  /*1650*/  IMAD.WIDE R10, R3.reuse, 0x2, R10 ;  /* 0x00000002030a7825 */ /* 0x048fe400078e020a */
[----:B------:R-:W-:Y:S02]  /*1660*/  @!P2 STS.64 [UR5+0x88], R6 ;  /* 0x00008806ff00a988 */ /* 0x000fe40008000a05 */
[----:B-1----:R-:W-:-:S04]  /*1670*/  IMAD.WIDE R4, R3, 0x2, R4 ;  /* 0x0000000203047825 */ /* 0x002fc800078e0204 */
[----:B----4-:R-:W-:-:S05]  /*1680*/  @!P1 IMAD.WIDE R12, R21, 0x8, R12 ;  /* 0x00000008150c9825 */ /* 0x010fca00078e020c */
[----:B------:R1:W-:Y:S01]  /*1690*/  @!P1 STG.E.64 desc[UR8][R12.64], R8 ;  /* 0x000000080c009986 */ /* 0x0003e2000c101b08 */
[----:B------:R-:W-:Y:S06]  /*16a0*/  BAR.SYNC.DEFER_BLOCKING 0x0 ;  /* 0x0000000000007b1d */ /* 0x000fec0000010000 */
[----:B------:R-:W2:Y:S04]  /*16b0*/  LDG.E.U16 R3, desc[UR8][R10.64] ;  /* 0x000000080a037981 */ /* 0x000ea8000c1e1500 */
[----:B------:R3:W4:Y:S04]  /*16c0*/  LDG.E.U16 R23, desc[UR8][R10.64+0x2] ;  /* 0x000002080a177981 */ /* 0x000728000c1e1500 */
[----:B------:R-:W5:Y:S04]  /*16d0*/  LDG.E.U16 R28, desc[UR8][R4.64] ;  /* 0x00000008041c7981 */ /* 0x000f68000c1e1500 */
[----:B------:R0:W5:Y:S01]  /*16e0*/  LDG.E.U16 R29, desc[UR8][R4.64+0x2] ;  /* 0x00000208041d7981 */ /* 0x000162000c1e1500 */
[----:B-1----:R-:W-:-:S02]  /*16f0*/  PRMT R9, R16, 0x7632, R9 ;  /* 0x0000763210097816 */ /* 0x002fc40000000009 */
[----:B---3--:R-:W-:Y:S01]  /*1700*/  PRMT R11, R17, 0x7632, R11 ;  /* 0x00007632110b7816 */ /* 0x008fe2000000000b */
[----:B------:R-:W1:Y:S01]  /*1710*/  LDS.64 R14, [UR5+0x88] ;  /* 0x00008805ff0e7984 */ /* 0x000e620008000a00 */
[----:B------:R-:W-:Y:S02]  /*1720*/  SHF.L.U32 R9, R9, 0x10, RZ ;  /* 0x0000001009097819 */ /* 0x000fe400000006ff */
[----:B------:R-:W-:Y:S02]  /*1730*/  SHF.L.U32 R11, R11, 0x10, RZ ;  /* 0x000000100b0b7819 */ /* 0x000fe400000006ff */
[----:B------:R-:W-:Y:S02]  /*1740*/  SHF.L.U32 R13, R17, 0x10, RZ ;  /* 0x00000010110d7819 */ /* 0x000fe400000006ff */
[----:B0-----:R-:W-:Y:S01]  /*1750*/  SHF.L.U32 R5, R16, 0x10, RZ ;  /* 0x0000001010057819 */ /* 0x001fe200000006ff */
[----:B-1----:R-:W-:-:S04]  /*1760*/  FMUL.FTZ R14, R14, UR6 ;  /* 0x000000060e0e7c20 */ /* 0x002fc80008410000 */
        /* <DEDUP_REMOVED lines=10> */
[----:B------:R-:W0:Y:S01]  /*1810*/  @P1 MUFU.RSQ R6, R7 ;  /* 0x0000000700061308 */ /* 0x000e220000001400 */
[----:B------:R-:W-:Y:S01]  /*1820*/  ISETP.NE.AND P1, PT, RZ, UR10, PT ;  /* 0x0000000aff007c0c */ /* 0x000fe2000bf25270 */
[-C--:B0-----:R-:W-:Y:S01]  /*1830*/  FMUL.FTZ R9, R9, R6.reuse ;  /* 0x0000000609097220 */ /* 0x081fe20000410000 */
[-C--:B------:R-:W-:Y:S01]  /*1840*/  FMUL.FTZ R15, R15, R6.reuse ;  /* 0x000000060f0f7220 */ /* 0x080fe20000410000 */
[-C--:B------:R-:W-:Y:S01]  /*1850*/  FMUL.FTZ R4, R5, R6.reuse ;  /* 0x0000000605047220 */ /* 0x080fe20000410000 */
[----:B------:R-:W-:Y:S01]  /*1860*/  FMUL.FTZ R6, R13, R6 ;  /* 0x000000060d067220 */ /* 0x000fe20000410000 */
[----:B--2---:R-:W-:Y:S02]  /*1870*/  SHF.L.U32 R11, R3, 0x10, RZ ;  /* 0x00000010030b7819 */ /* 0x004fe400000006ff */
[----:B----4-:R-:W-:Y:S02]  /*1880*/  SHF.L.U32 R8, R23, 0x10, RZ ;  /* 0x0000001017087819 */ /* 0x010fe400000006ff */
[----:B-----5:R-:W-:-:S02]  /*1890*/  SHF.L.U32 R28, R28, 0x10, RZ ;  /* 0x000000101c1c7819 */ /* 0x020fc400000006ff */
[----:B------:R-:W-:-:S03]  /*18a0*/  SHF.L.U32 R29, R29, 0x10, RZ ;  /* 0x000000101d1d7819 */ /* 0x000fc600000006ff */
[C-C-:B------:R-:W-:Y:S01]  /*18b0*/  FFMA.FTZ R3, R11.reuse, R6, R28.reuse ;  /* 0x000000060b037223 */ /* 0x140fe2000001001c */
[----:B------:R-:W-:Y:S01]  /*18c0*/  FFMA.FTZ R11, R11, R4, R28 ;  /* 0x000000040b0b7223 */ /* 0x000fe2000001001c */
[C-C-:B------:R-:W-:Y:S01]  /*18d0*/  FFMA.FTZ R10, R8.reuse, R9, R29.reuse ;  /* 0x00000009080a7223 */ /* 0x140fe2000001001d */
[----:B------:R-:W-:Y:S01]  /*18e0*/  FFMA.FTZ R8, R8, R15, R29 ;  /* 0x0000000f08087223 */ /* 0x000fe2000001001d */
[----:B------:R-:W-:Y:S01]  /*18f0*/  IADD3 R9, R20, 0x20, RZ ;  /* 0x0000002014097810 */ /* 0x000fe20007ffe0ff */
        /* <DEDUP_REMOVED lines=11> */
.L_x_2163:
        /* <DEDUP_REMOVED lines=15> */
.L_x_2165:
[----:B------:R-:W-:Y:S05]  /*1aa0*/  BSYNC B0 ;  /* 0x0000000000007941 */ /* 0x000fea0003800000 */
.L_x_2164:
        /* <DEDUP_REMOVED lines=11> */
.L_x_2166:
        /* <DEDUP_REMOVED lines=19> */
.L_x_2168:
[----:B------:R-:W-:Y:S05]  /*1c90*/  BSYNC B0 ;  /* 0x0000000000007941 */ /* 0x000fea0003800000 */
.L_x_2167:
[----:B------:R-:W1:Y:S01]  /*1ca0*/  LDC R4, c[0x0][0x10] ;  /* 0x00000400ff047b82 */ /* 0x000e620000000800 */
[----:B------:R-:W-:Y:S02]  /*1cb0*/  IADD3 R18, R18, 0x1, RZ ;  /* 0x0000000112127810 */ /* 0x000fe40007ffe0ff */
[----:B-1----:R-:W-:-:S04]  /*1cc0*/  IADD3 R21, R4, R21, RZ ;  /* 0x0000001504157210 */ /* 0x002fc80007ffe0ff */
[----:B------:R-:W-:-:S13]  /*1cd0*/  ISETP.GE.AND P1, PT, R21, UR4, PT ;  /* 0x0000000415007c0c */ /* 0x000fda000bf26270 */
[----:B------:R-:W-:Y:S05]  /*1ce0*/  @!P1 BRA `(.L_x_2169) ;  /* 0xffffffe400449947 */ /* 0x000fea000383ffff */
[----:B------:R-:W-:Y:S05]  /*1cf0*/  EXIT ;  /* 0x000000000000794d */ /* 0x000fea0003800000 */
.L_x_2170:
        /* <DEDUP_REMOVED lines=16> */
.L_x_3291:


//--------------------- .text._Z35group_norm_nhwc_fwd_one_pass_kernelI11Bf16IOBf16WLi128ELi28ELi448EEv26Group_norm_nhwc_fwd_params --------------------------
	.section	.text._Z35group_norm_nhwc_fwd_one_pass_kernelI11Bf16IOBf16WLi128ELi28ELi448EEv26Group_norm_nhwc_fwd_params,"ax",@progbits
	.align	128
        .global         _Z35group_norm_nhwc_fwd_one_pass_kernelI11Bf16IOBf16WLi128ELi28ELi448EEv26Group_norm_nhwc_fwd_params
        .type           _Z35group_norm_nhwc_fwd_one_pass_kernelI11Bf16IOBf16WLi128ELi28ELi448EEv26Group_norm_nhwc_fwd_params,@function
        .size           _Z35group_norm_nhwc_fwd_one_pass_kernelI11Bf16IOBf16WLi128ELi28ELi448EEv26Group_norm_nhwc_fwd_params,(.L_x_3292 - _Z35group_norm_nhwc_fwd_one_pass_kernelI11Bf16IOBf16WLi128ELi28ELi448EEv26Group_norm_nhwc_fwd_params)
        .other          _Z35group_norm_nhwc_fwd_one_pass_kernelI11Bf16IOBf16WLi128ELi28ELi448EEv26Group_norm_nhwc_fwd_params,@"STO_CUDA_ENTRY STV_DEFAULT"
_Z35group_norm_nhwc_fwd_one_pass_kernelI11Bf16IOBf16WLi128ELi28ELi448EEv26Group_norm_nhwc_fwd_params:
.text._Z35group_norm_nhwc_fwd_one_pass_kernelI11Bf16IOBf16WLi128ELi28ELi448EEv26Group_norm_nhwc_fwd_params:
        /* <DEDUP_REMOVED lines=15> */
[----:B0-----:R-:W-:-:S05]  /*00f0*/  SHF.R.U32.HI R2, RZ, 0x1, R4 ;  /* 0x00000001ff027819 */ /* 0x001fca0000011604 */
[----:B------:R-:W-:Y:S01]  /*0100*/  IMAD.WIDE.U32 R2, R2, -0x6db6db6d, RZ ;  /* 0x9249249302027825 */ /* 0x000fe200078e00ff */
[----:B--2---:R-:W-:-:S04]  /*0110*/  ULEA UR5, UR6, UR5, 0x18 ;  /* 0x0000000506057291 */ /* 0x004fc8000f8ec03f */
[----:B------:R-:W-:-:S05]  /*0120*/  SHF.R.U32.HI R2, RZ, 0x2, R3 ;  /* 0x00000002ff027819 */ /* 0x000fca0000011603 */
[----:B-1----:R-:W-:Y:S01]  /*0130*/  IMAD R20, R5, UR7, R2 ;  /* 0x0000000705147c24 */ /* 0x002fe2000f8e0202 */
[----:B------:R-:W-:-:S04]  /*0140*/  SHF.R.S32.HI R5, RZ, 0x1f, R4 ;  /* 0x0000001fff057819 */ /* 0x000fc80000011404 */
[----:B------:R-:W-:Y:S02]  /*0150*/  ISETP.GE.U32.AND P0, PT, R20, UR8, PT ;  /* 0x0000000814007c0c */ /* 0x000fe4000bf06070 */
[----:B------:R-:W-:Y:S02]  /*0160*/  SHF.R.S32.HI R3, RZ, 0x1f, R20 ;  /* 0x0000001fff037819 */ /* 0x000fe40000011414 */
[----:B------:R-:W-:Y:S02]  /*0170*/  LEA.HI R5, R5, R4, RZ, 0x5 ;  /* 0x0000000405057211 */ /* 0x000fe400078f28ff */
[----:B------:R-:W-:Y:S01]  /*0180*/  ISETP.GE.AND.EX P0, PT, R3, UR9, PT, P0 ;  /* 0x0000000903007c0c */ /* 0x000fe2000bf06300 */
[----:B------:R-:W-:Y:S01]  /*0190*/  ULDC.64 UR8, c[0x0][0x208] ;  /* 0x0000820000087ab9 */ /* 0x000fe20000000a00 */
[----:B------:R-:W-:Y:S02]  /*01a0*/  SHF.R.S32.HI R5, RZ, 0x5, R5 ;  /* 0x00000005ff057819 */ /* 0x000fe40000011405 */
[----:B------:R-:W-:-:S02]  /*01b0*/  ISETP.LT.U32.AND P0, PT, R4, 0x1c0, !P0 ;  /* 0x000001c00400780c */ /* 0x000fc40004701070 */
[----:B------:R-:W-:Y:S02]  /*01c0*/  LEA R18, R5, UR5, 0x3 ;  /* 0x0000000505127c11 */ /* 0x000fe4000f8e18ff */
[----:B------:R-:W-:-:S09]  /*01d0*/  IADD3 R19, R20, 0x20, RZ ;  /* 0x0000002014137810 */ /* 0x000fd20007ffe0ff */
.L_x_2192:
[----:B0-----:R-:W0:Y:S01]  /*01e0*/  LDC R0, c[0x0][0x288] ;  /* 0x0000a200ff007b82 */ /* 0x001e220000000800 */
[----:B------:R-:W-:Y:S01]  /*01f0*/  ULDC.64 UR14, c[0x0][0x278] ;  /* 0x00009e00000e7ab9 */ /* 0x000fe20000000a00 */
[----:B------:R-:W-:Y:S01]  /*0200*/  ULDC.64 UR12, c[0x0][0x280] ;  /* 0x0000a000000c7ab9 */ /* 0x000fe20000000a00 */
[----:B------:R-:W-:Y:S02]  /*0210*/  IADD3 R14, R20, 0x60, RZ ;  /* 0x00000060140e7810 */ /* 0x000fe40007ffe0ff */
[----:B------:R-:W-:Y:S02]  /*0220*/  MOV R16, RZ ;  /* 0x000000ff00107202 */ /* 0x000fe40000000f00 */
[----:B0123--:R-:W-:-:S04]  /*0230*/  IABS R9, R0 ;  /* 0x0000000000097213 */ /* 0x00ffc80000000000 */
[----:B------:R-:W0:Y:S08]  /*0240*/  I2F.RP R2, R9 ;  /* 0x0000000900027306 */ /* 0x000e300000209400 */
[----:B0-----:R-:W0:Y:S02]  /*0250*/  MUFU.RCP R2, R2 ;  /* 0x0000000200027308 */ /* 0x001e240000001000 */
[----:B0-----:R-:W-:-:S06]  /*0260*/  IADD3 R6, R2, 0xffffffe, RZ ;  /* 0x0ffffffe02067810 */ /* 0x001fcc0007ffe0ff */
        /* <DEDUP_REMOVED lines=17> */
[----:B------:R-:W-:-:S02]  /*0380*/  ISETP.GE.AND P3, PT, R2, RZ, PT ;  /* 0x000000ff0200720c */ /* 0x000fc40003f66270 */
[----:B------:R-:W-:Y:S02]  /*0390*/  SHF.R.S32.HI R2, RZ, 0x1f, R19 ;  /* 0x0000001fff027819 */ /* 0x000fe40000011413 */
[----:B------:R-:W-:Y:S02]  /*03a0*/  SHF.R.U32.HI R9, RZ, 0x2, R7 ;  /* 0x00000002ff097819 */ /* 0x000fe40000011607 */
[----:B------:R-:W0:Y:S01]  /*03b0*/  @P0 LDC.64 R6, c[0x0][0x270] ;  /* 0x00009c00ff060b82 */ /* 0x000e220000000a00 */
[----:B------:R-:W-:Y:S02]  /*03c0*/  @P1 IADD3 R5, R5, 0x1, RZ ;  /* 0x0000000105051810 */ /* 0x000fe40007ffe0ff */
[----:B------:R-:W-:Y:S01]  /*03d0*/  ISETP.GE.U32.AND P1, PT, R19, UR14, PT ;  /* 0x0000000e13007c0c */ /* 0x000fe2000bf26070 */
[----:B------:R-:W-:-:S03]  /*03e0*/  IMAD R9, R9, -0xe, R4 ;  /* 0xfffffff209097824 */ /* 0x000fc600078e0204 */
[----:B------:R-:W-:Y:S02]  /*03f0*/  @!P3 IADD3 R5, -R5, RZ, RZ ;  /* 0x000000ff0505b210 */ /* 0x000fe40007ffe1ff */
[----:B------:R-:W-:Y:S02]  /*0400*/  @!P2 LOP3.LUT R5, RZ, R0, RZ, 0x33, !PT ;  /* 0x00000000ff05a212 */ /* 0x000fe400078e33ff */
[----:B------:R-:W-:Y:S02]  /*0410*/  ISETP.GE.AND.EX P1, PT, R2, UR15, PT, P1 ;  /* 0x0000000f02007c0c */ /* 0x000fe4000bf26310 */
[----:B------:R-:W-:Y:S02]  /*0420*/  IADD3 R8, -R5, RZ, RZ ;  /* 0x000000ff05087210 */ /* 0x000fe40007ffe1ff */
[----:B------:R-:W-:Y:S02]  /*0430*/  ISETP.GT.U32.OR P1, PT, R4, 0x1bf, P1 ;  /* 0x000001bf0400780c */ /* 0x000fe40000f24470 */
[----:B------:R-:W-:Y:S01]  /*0440*/  SHF.L.U32 R9, R9, 0x1, RZ ;  /* 0x0000000109097819 */ /* 0x000fe200000006ff */
[----:B------:R-:W-:Y:S01]  /*0450*/  IMAD R0, R0, R8, R21 ;  /* 0x0000000800007224 */ /* 0x000fe200078e0215 */
[----:B------:R-:W-:-:S02]  /*0460*/  SHF.R.S32.HI R10, RZ, 0x1f, R5 ;  /* 0x0000001fff0a7819 */ /* 0x000fc40000011405 */
[----:B------:R-:W-:Y:S01]  /*0470*/  SHF.R.S32.HI R11, RZ, 0x1f, R9 ;  /* 0x0000001fff0b7819 */ /* 0x000fe20000011409 */
[----:B------:R-:W-:Y:S02]  /*0480*/  IMAD R0, R0, 0x1c, RZ ;  /* 0x0000001c00007824 */ /* 0x000fe400078e02ff */
[----:B------:R-:W-:-:S03]  /*0490*/  IMAD R12, R10, UR12, RZ ;  /* 0x0000000c0a0c7c24 */ /* 0x000fc6000f8e02ff */
[----:B------:R-:W-:Y:S01]  /*04a0*/  IADD3 R22, P2, R9, R0, RZ ;  /* 0x0000000009167210 */ /* 0x000fe20007f5e0ff */
[----:B------:R-:W-:Y:S01]  /*04b0*/  IMAD R25, R5, UR13, R12 ;  /* 0x0000000d05197c24 */ /* 0x000fe2000f8e020c */
[----:B------:R-:W1:Y:S01]  /*04c0*/  @P0 LDC.64 R8, c[0x0][0x220] ;  /* 0x00008800ff080b82 */ /* 0x000e620000000a00 */
[----:B0-----:R-:W-:Y:S01]  /*04d0*/  @P0 IMAD R12, R3, R6, RZ ;  /* 0x00000006030c0224 */ /* 0x001fe200078e02ff */
[----:B------:R-:W-:-:S03]  /*04e0*/  LEA.HI.X.SX32 R23, R0, R11, 0x1, P2 ;  /* 0x0000000b00177211 */ /* 0x000fc600010f0eff */
[C---:B------:R-:W-:Y:S02]  /*04f0*/  @P0 IMAD R13, R20.reuse, R7, R12 ;  /* 0x00000007140d0224 */ /* 0x040fe400078e020c */
[----:B------:R-:W-:Y:S01]  /*0500*/  IMAD.WIDE.U32 R22, R5, UR12, R22 ;  /* 0x0000000c05167c25 */ /* 0x000fe2000f8e0016 */
[----:B------:R-:W0:Y:S01]  /*0510*/  @!P1 LDC.64 R10, c[0x0][0x270] ;  /* 0x00009c00ff0a9b82 */ /* 0x000e220000000a00 */
[----:B------:R-:W-:-:S03]  /*0520*/  IADD3 R5, R20, 0x40, RZ ;  /* 0x0000004014057810 */ /* 0x000fc60007ffe0ff */
[----:B------:R-:W-:Y:S02]  /*0530*/  IADD3 R25, R23, R25, RZ ;  /* 0x0000001917197210 */ /* 0x000fe40007ffe0ff */
[----:B------:R-:W-:Y:S02]  /*0540*/  @P0 MOV R24, R22 ;  /* 0x0000001600180202 */ /* 0x000fe40000000f00 */
[----:B------:R-:W-:Y:S02]  /*0550*/  ISETP.GE.U32.AND P2, PT, R5, UR14, PT ;  /* 0x0000000e05007c0c */ /* 0x000fe4000bf46070 */
[----:B------:R-:W-:Y:S01]  /*0560*/  SHF.R.S32.HI R15, RZ, 0x1f, R5 ;  /* 0x0000001fff0f7819 */ /* 0x000fe20000011405 */
[----:B------:R-:W-:Y:S02]  /*0570*/  @P0 IMAD.WIDE.U32 R26, R20, R6, R24 ;  /* 0x00000006141a0225 */ /* 0x000fe400078e0018 */
[----:B------:R-:W2:Y:S01]  /*0580*/  @!P1 LDC.64 R6, c[0x0][0x220] ;  /* 0x00008800ff069b82 */ /* 0x000ea20000000a00 */
[----:B------:R-:W-:-:S02]  /*0590*/  ISETP.GE.AND.EX P2, PT, R15, UR15, PT, P2 ;  /* 0x0000000f0f007c0c */ /* 0x000fc4000bf46320 */
[----:B-1----:R-:W-:Y:S02]  /*05a0*/  @P0 LEA R12, P3, R26, R8, 0x1 ;  /* 0x000000081a0c0211 */ /* 0x002fe400078608ff */
[----:B------:R-:W-:Y:S02]  /*05b0*/  ISETP.GT.U32.OR P2, PT, R4, 0x1bf, P2 ;  /* 0x000001bf0400780c */ /* 0x000fe40001744470 */
[----:B------:R-:W-:Y:S01]  /*05c0*/  @P0 IADD3 R13, R27, R13, RZ ;  /* 0x0000000d1b0d0210 */ /* 0x000fe20007ffe0ff */
[----:B0-----:R-:W-:-:S03]  /*05d0*/  @!P1 IMAD R8, R2, R10, RZ ;  /* 0x0000000a02089224 */ /* 0x001fc600078e02ff */
[----:B------:R-:W-:Y:S02]  /*05e0*/  @P0 LEA.HI.X R13, R26, R9, R13, 0x1, P3 ;  /* 0x000000091a0d0211 */ /* 0x000fe400018f0c0d */
[----:B------:R-:W-:Y:S01]  /*05f0*/  @!P1 MOV R9, R25 ;  /* 0x0000001900099202 */ /* 0x000fe20000000f00 */
[C---:B------:R-:W-:Y:S01]  /*0600*/  @!P1 IMAD R27, R19.reuse, R11, R8 ;  /* 0x0000000b131b9224 */ /* 0x040fe200078e0208 */
[----:B------:R-:W-:Y:S01]  /*0610*/  @!P1 MOV R8, R22 ;  /* 0x0000001600089202 */ /* 0x000fe20000000f00 */
[----:B------:R2:W3:Y:S01]  /*0620*/  @P0 LDG.E R16, desc[UR8][R12.64] ;  /* 0x000000080c100981 */ /* 0x0004e2000c1e1900 */
[----:B------:R-:W-:Y:S02]  /*0630*/  ISETP.GE.U32.AND P3, PT, R14, UR14, PT ;  /* 0x0000000e0e007c0c */ /* 0x000fe4000bf66070 */
[----:B------:R-:W-:Y:S01]  /*0640*/  SHF.R.S32.HI R26, RZ, 0x1f, R14 ;  /* 0x0000001fff1a7819 */ /* 0x000fe2000001140e */
[----:B------:R-:W-:Y:S02]  /*0650*/  @!P1 IMAD.WIDE.U32 R10, R19, R10, R8 ;  /* 0x0000000a130a9225 */ /* 0x000fe400078e0008 */
[----:B------:R-:W0:Y:S01]  /*0660*/  @!P2 LDC.64 R8, c[0x0][0x270] ;  /* 0x00009c00ff08ab82 */ /* 0x000e220000000a00 */
[----:B------:R-:W-:-:S04]  /*0670*/  ISETP.GE.AND.EX P3, PT, R26, UR15, PT, P3 ;  /* 0x0000000f1a007c0c */ /* 0x000fc8000bf66330 */
[----:B------:R-:W-:Y:S02]  /*0680*/  ISETP.GT.U32.OR P3, PT, R4, 0x1bf, P3 ;  /* 0x000001bf0400780c */ /* 0x000fe40001f64470 */
[----:B------:R-:W-:Y:S02]  /*0690*/  @!P1 IADD3 R27, R11, R27, RZ ;  /* 0x0000001b0b1b9210 */ /* 0x000fe40007ffe0ff */
[C---:B--2---:R-:W-:Y:S02]  /*06a0*/  @!P1 LEA R12, P4, R10.reuse, R6, 0x1 ;  /* 0x000000060a0c9211 */ /* 0x044fe400078808ff */
[----:B------:R-:W-:Y:S02]  /*06b0*/  MOV R6, RZ ;  /* 0x000000ff00067202 */ /* 0x000fe40000000f00 */
[----:B------:R-:W-:-:S05]  /*06c0*/  @!P1 LEA.HI.X R13, R10, R7, R27, 0x1, P4 ;  /* 0x000000070a0d9211 */ /* 0x000fca00020f0c1b */
[----:B------:R-:W1:Y:S01]  /*06d0*/  @!P3 LDC.64 R10, c[0x0][0x270] ;  /* 0x00009c00ff0abb82 */ /* 0x000e620000000a00 */
[----:B------:R2:W4:Y:S01]  /*06e0*/  @!P1 LDG.E R6, desc[UR8][R12.64] ;  /* 0x000000080c069981 */ /* 0x000522000c1e1900 */
[----:B0-----:R-:W-:Y:S01]  /*06f0*/  @!P2 IMAD R28, R15, R8, RZ ;  /* 0x000000080f1ca224 */ /* 0x001fe200078e02ff */
[----:B------:R-:W-:-:S03]  /*0700*/  @!P2 MOV R29, R25 ;  /* 0x00000019001da202 */ /* 0x000fc60000000f00 */
[----:B------:R-:W-:Y:S02]  /*0710*/  @!P2 IMAD R7, R5, R9, R28 ;  /* 0x000000090507a224 */ /* 0x000fe400078e021c */
[----:B--2---:R-:W0:Y:S01]  /*0720*/  @!P2 LDC.64 R12, c[0x0][0x220] ;  /* 0x00008800ff0cab82 */ /* 0x004e220000000a00 */
[----:B------:R-:W-:-:S05]  /*0730*/  @!P2 MOV R28, R22 ;  /* 0x00000016001ca202 */ /* 0x000fca0000000f00 */
[----:B------:R-:W-:Y:S02]  /*0740*/  @!P2 IMAD.WIDE.U32 R28, R5, R8, R28 ;  /* 0x00000008051ca225 */ /* 0x000fe400078e001c */
[----:B------:R-:W2:Y:S02]  /*0750*/  @!P3 LDC.64 R8, c[0x0][0x220] ;  /* 0x00008800ff08bb82 */ /* 0x000ea40000000a00 */
[----:B-1----:R-:W-:Y:S01]  /*0760*/  @!P3 IMAD R26, R26, R10, RZ ;  /* 0x0000000a1a1ab224 */ /* 0x002fe200078e02ff */
[----:B------:R-:W-:-:S03]  /*0770*/  @!P3 MOV R27, R25 ;  /* 0x00000019001bb202 */ /* 0x000fc60000000f00 */
[----:B------:R-:W-:Y:S01]  /*0780*/  @!P3 IMAD R11, R14, R11, R26 ;  /* 0x0000000b0e0bb224 */ /* 0x000fe200078e021a */
[----:B------:R-:W-:Y:S02]  /*0790*/  @!P3 MOV R26, R22 ;  /* 0x00000016001ab202 */ /* 0x000fe40000000f00 */
[----:B------:R-:W-:Y:S02]  /*07a0*/  @!P2 IADD3 R7, R29, R7, RZ ;  /* 0x000000071d07a210 */ /* 0x000fe40007ffe0ff */
[----:B0-----:R-:W-:Y:S01]  /*07b0*/  @!P2 LEA R12, P1, R28, R12, 0x1 ;  /* 0x0000000c1c0ca211 */ /* 0x001fe200078208ff */
[----:B------:R-:W-:-:S03]  /*07c0*/  @!P3 IMAD.WIDE.U32 R26, R14, R10, R26 ;  /* 0x0000000a0e1ab225 */ /* 0x000fc600078e001a */
[----:B------:R-:W-:Y:S02]  /*07d0*/  @!P2 LEA.HI.X R13, R28, R13, R7, 0x1, P1 ;  /* 0x0000000d1c0da211 */ /* 0x000fe400008f0c07 */
[----:B------:R-:W-:Y:S02]  /*07e0*/  MOV R7, RZ ;  /* 0x000000ff00077202 */ /* 0x000fe40000000f00 */
[----:B------:R-:W-:Y:S02]  /*07f0*/  @!P3 IADD3 R11, R27, R11, RZ ;  /* 0x0000000b1b0bb210 */ /* 0x000fe40007ffe0ff */
[C---:B--2---:R-:W-:Y:S02]  /*0800*/  @!P3 LEA R8, P1, R26.reuse, R8, 0x1 ;  /* 0x000000081a08b211 */ /* 0x044fe400078208ff */
[----:B------:R-:W-:Y:S01]  /*0810*/  MOV R5, RZ ;  /* 0x000000ff00057202 */ /* 0x000fe20000000f00 */
[----:B------:R0:W2:Y:S01]  /*0820*/  @!P2 LDG.E R7, desc[UR8][R12.64] ;  /* 0x000000080c07a981 */ /* 0x0000a2000c1e1900 */
[----:B------:R-:W-:-:S05]  /*0830*/  @!P3 LEA.HI.X R9, R26, R9, R11, 0x1, P1 ;  /* 0x000000091a09b211 */ /* 0x000fca00008f0c0b */
[----:B------:R1:W5:Y:S01]  /*0840*/  @!P3 LDG.E R5, desc[UR8][R8.64] ;  /* 0x000000080805b981 */ /* 0x000362000c1e1900 */
[----:B------:R-:W0:Y:S02]  /*0850*/  S2R R26, SR_LANEID ;  /* 0x00000000001a7919 */ /* 0x000e240000000000 */
[C---:B0-----:R-:W-:Y:S02]  /*0860*/  ISETP.GT.AND P1, PT, R26.reuse, 0x1e, PT ;  /* 0x0000001e1a00780c */ /* 0x041fe40003f24270 */
[----:B------:R-:W-:Y:S02]  /*0870*/  ISETP.NE.AND P3, PT, R26, RZ, PT ;  /* 0x000000ff1a00720c */ /* 0x000fe40003f65270 */
[----:B------:R-:W-:Y:S02]  /*0880*/  ISETP.NE.AND P2, PT, R4, RZ, PT ;  /* 0x000000ff0400720c */ /* 0x000fe40003f45270 */
[----:B---3--:R-:W-:-:S04]  /*0890*/  PRMT R10, R16, 0x7632, R10 ;  /* 0x00007632100a7816 */ /* 0x008fc8000000000a */
[----:B------:R-:W-:Y:S02]  /*08a0*/  SHF.L.U32 R11, R10, 0x10, RZ ;  /* 0x000000100a0b7819 */ /* 0x000fe400000006ff */
[----:B------:R-:W-:-:S03]  /*08b0*/  SHF.L.U32 R10, R16, 0x10, RZ ;  /* 0x00000010100a7819 */ /* 0x000fc600000006ff */
[----:B------:R-:W-:Y:S02]  /*08c0*/  FMUL.FTZ R15, R11, R11 ;  /* 0x0000000b0b0f7220 */ /* 0x000fe40000410000 */
[C---:B------:R-:W-:Y:S02]  /*08d0*/  FADD.FTZ R11, R10.reuse, R11 ;  /* 0x0000000b0a0b7221 */ /* 0x040fe40000010000 */
[----:B------:R-:W-:Y:S01]  /*08e0*/  FFMA.FTZ R15, R10, R10, R15 ;  /* 0x0000000a0a0f7223 */ /* 0x000fe2000001000f */
[----:B----4-:R-:W-:-:S04]  /*08f0*/  PRMT R14, R6, 0x7632, R14 ;  /* 0x00007632060e7816 */ /* 0x010fc8000000000e */
[----:B------:R-:W-:Y:S02]  /*0900*/  SHF.L.U32 R27, R14, 0x10, RZ ;  /* 0x000000100e1b7819 */ /* 0x000fe400000006ff */
[----:B------:R-:W-:-:S03]  /*0910*/  SHF.L.U32 R14, R6, 0x10, RZ ;  /* 0x00000010060e7819 */ /* 0x000fc600000006ff */
[----:B------:R-:W-:Y:S01]  /*0920*/  FMUL.FTZ R13, R27, R27 ;  /* 0x0000001b1b0d7220 */ /* 0x000fe20000410000 */
[----:B-1----:R-:W-:Y:S01]  /*0930*/  FADD.FTZ R8, RZ, R11 ;  /* 0x0000000bff087221 */ /* 0x002fe20000010000 */
[----:B------:R-:W-:Y:S02]  /*0940*/  FADD.FTZ R10, RZ, R15 ;  /* 0x0000000fff0a7221 */ /* 0x000fe40000010000 */
[C---:B------:R-:W-:Y:S01]  /*0950*/  FFMA.FTZ R13, R14.reuse, R14, R13 ;  /* 0x0000000e0e0d7223 */ /* 0x040fe2000001000d */
[----:B------:R-:W-:-:S03]  /*0960*/  FADD.FTZ R27, R14, R27 ;  /* 0x0000001b0e1b7221 */ /* 0x000fc60000010000 */
[----:B------:R-:W-:Y:S01]  /*0970*/  FADD.FTZ R10, R10, R13 ;  /* 0x0000000d0a0a7221 */ /* 0x000fe20000010000 */
[----:B------:R-:W-:Y:S01]  /*0980*/  FADD.FTZ R8, R8, R27 ;  /* 0x0000001b08087221 */ /* 0x000fe20000010000 */
[----:B--2---:R-:W-:-:S04]  /*0990*/  PRMT R9, R7, 0x7632, R9 ;  /* 0x0000763207097816 */ /* 0x004fc80000000009 */
[----:B------:R-:W-:Y:S02]  /*09a0*/  SHF.L.U32 R12, R9, 0x10, RZ ;  /* 0x00000010090c7819 */ /* 0x000fe400000006ff */
[----:B-----5:R-:W-:Y:S02]  /*09b0*/  PRMT R9, R5, 0x7632, R9 ;  /* 0x0000763205097816 */ /* 0x020fe40000000009 */
[----:B------:R-:W-:Y:S01]  /*09c0*/  SHF.L.U32 R11, R7, 0x10, RZ ;  /* 0x00000010070b7819 */ /* 0x000fe200000006ff */
[----:B------:R-:W-:Y:S01]  /*09d0*/  FMUL.FTZ R14, R12, R12 ;  /* 0x0000000c0c0e7220 */ /* 0x000fe20000410000 */
[----:B------:R-:W-:-:S03]  /*09e0*/  SHF.L.U32 R9, R9, 0x10, RZ ;  /* 0x0000001009097819 */ /* 0x000fc600000006ff */
[----:B------:R-:W-:Y:S01]  /*09f0*/  FADD.FTZ R13, R11, R12 ;  /* 0x0000000c0b0d7221 */ /* 0x000fe20000010000 */
[----:B------:R-:W-:Y:S01]  /*0a00*/  SHF.L.U32 R12, R5, 0x10, RZ ;  /* 0x00000010050c7819 */ /* 0x000fe200000006ff */
[----:B------:R-:W-:Y:S01]  /*0a10*/  FFMA.FTZ R11, R11, R11, R14 ;  /* 0x0000000b0b0b7223 */ /* 0x000fe2000001000e */
[----:B------:R-:W-:Y:S01]  /*0a20*/  FMUL.FTZ R15, R9, R9 ;  /* 0x00000009090f7220 */ /* 0x000fe20000410000 */
[----:B------:R-:W-:Y:S02]  /*0a30*/  FADD.FTZ R8, R8, R13 ;  /* 0x0000000d08087221 */ /* 0x000fe40000010000 */
        /* <DEDUP_REMOVED lines=26> */
[----:B------:R-:W-:Y:S01]  /*0be0*/  ISETP.GT.AND P1, PT, R26, 0xf, PT ;  /* 0x0000000f1a00780c */ /* 0x000fe20003f24270 */
[----:B------:R-:W-:-:S12]  /*0bf0*/  BSSY B0, `(.L_x_2171) ;  /* 0x000002a000007945 */ /* 0x000fd80003800000 */
        /* <DEDUP_REMOVED lines=41> */
.L_x_2172:
[----:B------:R-:W-:Y:S05]  /*0e90*/  BSYNC B0 ;  /* 0x0000000000007941 */ /* 0x000fea0003800000 */
.L_x_2171:
        /* <DEDUP_REMOVED lines=29> */
.L_x_2175:
[----:B--2---:R-:W2:Y:S04]  /*1070*/  LDG.E.STRONG.GPU R11, desc[UR8][R8.64] ;  /* 0x00000008080b7981 */ /* 0x004ea8000c1ef900 */
[----:B--2---:R-:W-:Y:S01]  /*1080*/  CCTL.IVALL ;  /* 0x00000000ff00798f */ /* 0x004fe20002000000 */
[----:B------:R-:W-:Y:S05]  /*1090*/  YIELD ;  /* 0x0000000000007946 */ /* 0x000fea0003800000 */
[----:B------:R-:W-:-:S13]  /*10a0*/  ISETP.NE.AND P1, PT, R11, R28, PT ;  /* 0x0000001c0b00720c */ /* 0x000fda0003f25270 */
[----:B------:R-:W-:Y:S05]  /*10b0*/  @P1 BRA `(.L_x_2175) ;  /* 0xfffffffc00ec1947 */ /* 0x000fea000383ffff */
.L_x_2174:
        /* <DEDUP_REMOVED lines=11> */
.L_x_2177:
        /* <DEDUP_REMOVED lines=63> */
.L_x_2176:
        /* <DEDUP_REMOVED lines=19> */
.L_x_2179:
[----:B------:R-:W-:Y:S05]  /*1690*/  BSYNC B0 ;  /* 0x0000000000007941 */ /* 0x000fea0003800000 */
.L_x_2178:
        /* <DEDUP_REMOVED lines=10> */
[----:B------:R-:W2:Y:S01]  /*1740*/  @!P1 LDC R9, c[0x0][0x10] ;  /* 0x00000400ff099b82 */ /* 0x000ea20000000800 */
[-C--:B-1----:R-:W-:Y:S02]  /*1750*/  @!P3 IMAD R26, R26, R11.reuse, R27 ;  /* 0x0000000b1a1ab224 */ /* 0x082fe400078e021b */
[----:B------:R-:W-:Y:S01]  /*1760*/  @!P3 IMAD R11, R28, R11, RZ ;  /* 0x0000000b1c0bb224 */ /* 0x000fe200078e02ff */
[----:B------:R-:W-:Y:S01]  /*1770*/  @!P1 LOP3.LUT R28, R17, 0x1, RZ, 0xc0, !PT ;  /* 0x00000001111c9812 */ /* 0x000fe200078ec0ff */
[----:B--2---:R-:W-:-:S04]  /*1780*/  @!P1 IMAD R13, R8, R9, R13 ;  /* 0x00000009080d9224 */ /* 0x004fc800078e020d */
[----:B------:R-:W-:Y:S02]  /*1790*/  @!P1 IMAD R27, R28, R9, RZ ;  /* 0x000000091c1b9224 */ /* 0x000fe400078e02ff */
[----:B------:R-:W1:Y:S01]  /*17a0*/  @!P3 LDC.64 R8, c[0x0][0x248] ;  /* 0x00009200ff08bb82 */ /* 0x000e620000000a00 */
[-C--:B------:R-:W-:Y:S02]  /*17b0*/  @!P3 IMAD R11, R11, R10.reuse, RZ ;  /* 0x0000000a0b0bb224 */ /* 0x080fe400078e02ff */
[----:B------:R-:W-:-:S03]  /*17c0*/  @!P1 IMAD R27, R27, R10, RZ ;  /* 0x0000000a1b1b9224 */ /* 0x000fc600078e02ff */
[----:B------:R-:W-:Y:S02]  /*17d0*/  @!P3 SHF.L.U32 R11, R11, 0x1, RZ ;  /* 0x000000010b0bb819 */ /* 0x000fe400000006ff */
[----:B------:R-:W-:-:S03]  /*17e0*/  @!P1 SHF.L.U32 R27, R27, 0x1, RZ ;  /* 0x000000011b1b9819 */ /* 0x000fc600000006ff */
        /* <DEDUP_REMOVED lines=11> */
.L_x_2173:
        /* <DEDUP_REMOVED lines=19> */
[----:B---3--:R-:W-:-:S04]  /*19d0*/  IMAD.WIDE R8, R0, 0x2, R8 ;  /* 0x0000000200087825 */ /* 0x008fc800078e0208 */
[----:B0-----:R-:W-:Y:S01]  /*19e0*/  @!P1 FMUL.FTZ R15, R15, UR6 ;  /* 0x000000060f0f9c20 */ /* 0x001fe20008410000 */
[----:B------:R-:W-:Y:S01]  /*19f0*/  @!P1 FMUL.FTZ R14, R14, UR6 ;  /* 0x000000060e0e9c20 */ /* 0x000fe20008410000 */
[----:B-1----:R-:W-:-:S04]  /*1a00*/  @!P1 IMAD.WIDE R28, R21, 0x8, R26 ;  /* 0x00000008151c9825 */ /* 0x002fc800078e021a */
[----:B--2---:R-:W-:Y:S01]  /*1a10*/  IMAD.WIDE R26, R0, 0x2, R10 ;  /* 0x00000002001a7825 */ /* 0x004fe200078e020a */
[----:B------:R0:W-:Y:S01]  /*1a20*/  @!P1 STG.E.64 desc[UR8][R28.64], R14 ;  /* 0x0000000e1c009986 */ /* 0x0001e2000c101b08 */
[----:B------:R-:W-:Y:S06]  /*1a30*/  BAR.SYNC.DEFER_BLOCKING 0x0 ;  /* 0x0000000000007b1d */ /* 0x000fec0000010000 */
[----:B------:R-:W2:Y:S04]  /*1a40*/  LDG.E.U16 R0, desc[UR8][R26.64+0x2] ;  /* 0x000002081a007981 */ /* 0x000ea8000c1e1500 */
[----:B------:R-:W3:Y:S04]  /*1a50*/  LDG.E.U16 R10, desc[UR8][R8.64+0x2] ;  /* 0x00000208080a7981 */ /* 0x000ee8000c1e1500 */
[----:B0-----:R0:W4:Y:S04]  /*1a60*/  LDG.E.U16 R15, desc[UR8][R8.64] ;  /* 0x00000008080f7981 */ /* 0x001128000c1e1500 */
[----:B------:R1:W5:Y:S04]  /*1a70*/  LDG.E.U16 R26, desc[UR8][R26.64] ;  /* 0x000000081a1a7981 */ /* 0x000368000c1e1500 */
[----:B0-----:R-:W0:Y:S02]  /*1a80*/  LDS.64 R8, [UR5+0x88] ;  /* 0x00008805ff087984 */ /* 0x001e240008000a00 */
[----:B0-----:R-:W-:-:S04]  /*1a90*/  FMUL.FTZ R11, R8, UR6 ;  /* 0x00000006080b7c20 */ /* 0x001fc80008410000 */
[----:B------:R-:W-:-:S04]  /*1aa0*/  FMUL.FTZ R13, R11, R11 ;  /* 0x0000000b0b0d7220 */ /* 0x000fc80000410000 */
[----:B------:R-:W-:-:S05]  /*1ab0*/  FFMA.FTZ R13, R9, UR6, -R13 ;  /* 0x00000006090d7c23 */ /* 0x000fca000801080d */
[----:B------:R-:W-:-:S13]  /*1ac0*/  FSETP.GTU.FTZ.AND P1, PT, R13, RZ, PT ;  /* 0x000000ff0d00720b */ /* 0x000fda0003f3c000 */
[----:B------:R-:W0:Y:S01]  /*1ad0*/  @P1 LDC R14, c[0x0][0x238] ;  /* 0x00008e00ff0e1b82 */ /* 0x000e220000000800 */
[----:B------:R-:W-:Y:S02]  /*1ae0*/  MOV R8, 0x3f800000 ;  /* 0x3f80000000087802 */ /* 0x000fe40000000f00 */
[----:B------:R-:W-:Y:S02]  /*1af0*/  SHF.L.U32 R28, R7, 0x10, RZ ;  /* 0x00000010071c7819 */ /* 0x000fe400000006ff */
[----:B------:R-:W-:Y:S01]  /*1b00*/  SHF.L.U32 R9, R16, 0x10, RZ ;  /* 0x0000001010097819 */ /* 0x000fe200000006ff */
[----:B0-----:R-:W-:-:S04]  /*1b10*/  @P1 FADD.FTZ R29, R13, R14 ;  /* 0x0000000e0d1d1221 */ /* 0x001fc80000010000 */
[----:B------:R0:W0:Y:S01]  /*1b20*/  @P1 MUFU.RSQ R8, R29 ;  /* 0x0000001d00081308 */ /* 0x0000220000001400 */
[----:B------:R-:W-:Y:S02]  /*1b30*/  PRMT R13, R16, 0x7632, R13 ;  /* 0x00007632100d7816 */ /* 0x000fe4000000000d */
[----:B------:R-:W-:Y:S02]  /*1b40*/  SHF.L.U32 R14, R6, 0x10, RZ ;  /* 0x00000010060e7819 */ /* 0x000fe400000006ff */
[----:B------:R-:W-:Y:S02]  /*1b50*/  PRMT R6, R7, 0x7632, R6 ;  /* 0x0000763207067816 */ /* 0x000fe40000000006 */
[----:B------:R-:W-:Y:S02]  /*1b60*/  PRMT R7, R5, 0x7632, R7 ;  /* 0x0000763205077816 */ /* 0x000fe40000000007 */
[----:B------:R-:W-:Y:S02]  /*1b70*/  SHF.L.U32 R16, R12, 0x10, RZ ;  /* 0x000000100c107819 */ /* 0x000fe400000006ff */
[----:B-1----:R-:W-:-:S02]  /*1b80*/  SHF.L.U32 R27, R13, 0x10, RZ ;  /* 0x000000100d1b7819 */ /* 0x002fc400000006ff */
[----:B------:R-:W-:Y:S02]  /*1b90*/  SHF.L.U32 R12, R5, 0x10, RZ ;  /* 0x00000010050c7819 */ /* 0x000fe400000006ff */
[----:B------:R-:W-:Y:S02]  /*1ba0*/  SHF.L.U32 R13, R6, 0x10, RZ ;  /* 0x00000010060d7819 */ /* 0x000fe400000006ff */
[----:B------:R-:W-:Y:S01]  /*1bb0*/  SHF.L.U32 R6, R7, 0x10, RZ ;  /* 0x0000001007067819 */ /* 0x000fe200000006ff */
[----:B------:R-:W-:Y:S01]  /*1bc0*/  FADD.FTZ R5, -R11, R27 ;  /* 0x0000001b0b057221 */ /* 0x000fe20000010100 */
[----:B------:R-:W-:Y:S01]  /*1bd0*/  FADD.FTZ R7, R9, -R11 ;  /* 0x8000000b09077221 */ /* 0x000fe20000010000 */
[C---:B------:R-:W-:Y:S01]  /*1be0*/  FADD.FTZ R27, -R11.reuse, R16 ;  /* 0x000000100b1b7221 */ /* 0x040fe20000010100 */
[C---:B------:R-:W-:Y:S01]  /*1bf0*/  FADD.FTZ R13, -R11.reuse, R13 ;  /* 0x0000000d0b0d7221 */ /* 0x040fe20000010100 */
[--C-:B0-----:R-:W-:Y:S01]  /*1c00*/  FADD.FTZ R29, R12, -R11.reuse ;  /* 0x8000000b0c1d7221 */ /* 0x101fe20000010000 */
[--C-:B------:R-:W-:Y:S01]  /*1c10*/  FADD.FTZ R9, R14, -R11.reuse ;  /* 0x8000000b0e097221 */ /* 0x100fe20000010000 */
[----:B------:R-:W-:Y:S01]  /*1c20*/  FADD.FTZ R16, R28, -R11 ;  /* 0x8000000b1c107221 */ /* 0x000fe20000010000 */
[----:B------:R-:W-:Y:S01]  /*1c30*/  FADD.FTZ R12, -R11, R6 ;  /* 0x000000060b0c7221 */ /* 0x000fe20000010100 */
[----:B------:R-:W-:Y:S01]  /*1c40*/  FMUL.FTZ R5, R5, R8 ;  /* 0x0000000805057220 */ /* 0x000fe20000410000 */
[----:B------:R-:W-:-:S02]  /*1c50*/  ISETP.NE.AND P4, PT, RZ, UR10, PT ;  /* 0x0000000aff007c0c */ /* 0x000fc4000bf85270 */
[-C--:B------:R-:W-:Y:S01]  /*1c60*/  FMUL.FTZ R12, R12, R8.reuse ;  /* 0x000000080c0c7220 */ /* 0x080fe20000410000 */
[----:B------:R-:W-:Y:S01]  /*1c70*/  ISETP.GE.U32.AND P2, PT, R19, UR12, PT ;  /* 0x0000000c13007c0c */ /* 0x000fe2000bf46070 */
[-C--:B------:R-:W-:Y:S01]  /*1c80*/  FMUL.FTZ R29, R29, R8.reuse ;  /* 0x000000081d1d7220 */ /* 0x080fe20000410000 */
[----:B------:R-:W-:Y:S02]  /*1c90*/  FMUL.FTZ R7, R7, R8 ;  /* 0x0000000807077220 */ /* 0x000fe40000410000 */
[----:B------:R-:W-:-:S04]  /*1ca0*/  ISETP.GE.AND.EX P2, PT, R2, UR13, PT, P2 ;  /* 0x0000000d02007c0c */ /* 0x000fc8000bf46320 */
[----:B------:R-:W-:Y:S02]  /*1cb0*/  ISETP.GT.U32.OR P2, PT, R4, 0x1bf, P2 ;  /* 0x000001bf0400780c */ /* 0x000fe40001744470 */
[----:B--2---:R-:W-:Y:S01]  /*1cc0*/  SHF.L.U32 R6, R0, 0x10, RZ ;  /* 0x0000001000067819 */ /* 0x004fe200000006ff */
[-C--:B------:R-:W-:Y:S01]  /*1cd0*/  FMUL.FTZ R0, R27, R8.reuse ;  /* 0x000000081b007220 */ /* 0x080fe20000410000 */
[----:B---3--:R-:W-:Y:S01]  /*1ce0*/  SHF.L.U32 R11, R10, 0x10, RZ ;  /* 0x000000100a0b7819 */ /* 0x008fe200000006ff */
[----:B------:R-:W-:-:S04]  /*1cf0*/  FMUL.FTZ R10, R13, R8 ;  /* 0x000000080d0a7220 */ /* 0x000fc80000410000 */
[C-C-:B------:R-:W-:Y:S01]  /*1d00*/  FFMA.FTZ R28, R6.reuse, R5, R11.reuse ;  /* 0x00000005061c7223 */ /* 0x140fe2000001000b */
[C-C-:B------:R-:W-:Y:S01]  /*1d10*/  FFMA.FTZ R5, R6.reuse, R10, R11.reuse ;  /* 0x0000000a06057223 */ /* 0x140fe2000001000b */
[C-C-:B------:R-:W-:Y:S01]  /*1d20*/  FFMA.FTZ R0, R6.reuse, R0, R11.reuse ;  /* 0x0000000006007223 */ /* 0x140fe2000001000b */
[----:B------:R-:W-:Y:S01]  /*1d30*/  FFMA.FTZ R10, R6, R12, R11 ;  /* 0x0000000c060a7223 */ /* 0x000fe2000001000b */
[C---:B------:R-:W-:Y:S02]  /*1d40*/  IADD3 R11, R20.reuse, 0x40, RZ ;  /* 0x00000040140b7810 */ /* 0x040fe40007ffe0ff */
[----:B------:R-:W-:Y:S02]  /*1d50*/  IADD3 R12, R20, 0x60, RZ ;  /* 0x00000060140c7810 */ /* 0x000fe40007ffe0ff */
[----:B------:R-:W-:Y:S02]  /*1d60*/  ISETP.GE.U32.AND P3, PT, R11, UR12, PT ;  /* 0x0000000c0b007c0c */ /* 0x000fe4000bf66070 */
[----:B------:R-:W-:-:S02]  /*1d70*/  ISETP.GE.U32.AND P1, PT, R12, UR12, PT ;  /* 0x0000000c0c007c0c */ /* 0x000fc4000bf26070 */
[----:B------:R-:W-:Y:S02]  /*1d80*/  SHF.R.S32.HI R13, RZ, 0x1f, R11 ;  /* 0x0000001fff0d7819 */ /* 0x000fe4000001140b */
[----:B------:R-:W-:Y:S02]  /*1d90*/  SHF.R.S32.HI R14, RZ, 0x1f, R12 ;  /* 0x0000001fff0e7819 */ /* 0x000fe4000001140c */
[----:B----4-:R-:W-:Y:S01]  /*1da0*/  SHF.L.U32 R6, R15, 0x10, RZ ;  /* 0x000000100f067819 */ /* 0x010fe200000006ff */
[-C--:B------:R-:W-:Y:S01]  /*1db0*/  FMUL.FTZ R15, R9, R8.reuse ;  /* 0x00000008090f7220 */ /* 0x080fe20000410000 */
[----:B-----5:R-:W-:Y:S01]  /*1dc0*/  SHF.L.U32 R27, R26, 0x10, RZ ;  /* 0x000000101a1b7819 */ /* 0x020fe200000006ff */
[----:B------:R-:W-:Y:S01]  /*1dd0*/  FMUL.FTZ R9, R16, R8 ;  /* 0x0000000810097220 */ /* 0x000fe20000410000 */
[----:B------:R-:W-:Y:S02]  /*1de0*/  ISETP.GE.AND.EX P3, PT, R13, UR13, PT, P3 ;  /* 0x0000000d0d007c0c */ /* 0x000fe4000bf66330 */
[----:B------:R-:W-:Y:S01]  /*1df0*/  ISETP.GE.AND.EX P1, PT, R14, UR13, PT, P1 ;  /* 0x0000000d0e007c0c */ /* 0x000fe2000bf26310 */
[C-C-:B------:R-:W-:Y:S01]  /*1e00*/  FFMA.FTZ R15, R27.reuse, R15, R6.reuse ;  /* 0x0000000f1b0f7223 */ /* 0x140fe20000010006 */
[C-C-:B------:R-:W-:Y:S01]  /*1e10*/  FFMA.FTZ R16, R27.reuse, R9, R6.reuse ;  /* 0x000000091b107223 */ /* 0x140fe20000010006 */
[C-C-:B------:R-:W-:Y:S01]  /*1e20*/  FFMA.FTZ R26, R27.reuse, R29, R6.reuse ;  /* 0x0000001d1b1a7223 */ /* 0x140fe20000010006 */
[C---:B------:R-:W-:Y:S01]  /*1e30*/  ISETP.GT.U32.OR P3, PT, R4.reuse, 0x1bf, P3 ;  /* 0x000001bf0400780c */ /* 0x040fe20001f64470 */
[----:B------:R-:W-:Y:S01]  /*1e40*/  FFMA.FTZ R27, R27, R7, R6 ;  /* 0x000000071b1b7223 */ /* 0x000fe20000010006 */
        /* <DEDUP_REMOVED lines=12> */
.L_x_2180:
        /* <DEDUP_REMOVED lines=14> */
.L_x_2182:
[----:B------:R-:W-:Y:S05]  /*1ff0*/  BSYNC B0 ;  /* 0x0000000000007941 */ /* 0x000fea0003800000 */
.L_x_2181:
        /* <DEDUP_REMOVED lines=11> */
.L_x_2183:
[----:B------:R-:W-:Y:S04]  /*20b0*/  BSSY B0, `(.L_x_2184) ;  /* 0x000000e000007945 */ /* 0x000fe80003800000 */
[----:B------:R-:W-:Y:S05]  /*20c0*/  @P2 BRA `(.L_x_2185) ;  /* 0x0000000000302947 */ /* 0x000fea0003800000 */
[----:B------:R-:W-:Y:S01]  /*20d0*/  ULDC.64 UR12, c[0x0][0x270] ;  /* 0x00009c00000c7ab9 */ /* 0x000fe20000000a00 */
[----:B------:R-:W-:Y:S01]  /*20e0*/  MOV R6, R22 ;  /* 0x0000001600067202 */ /* 0x000fe20000000f00 */
[----:B------:R-:W-:Y:S01]  /*20f0*/  IMAD R2, R2, UR12, RZ ;  /* 0x0000000c02027c24 */ /* 0x000fe2000f8e02ff */
[----:B------:R-:W-:Y:S02]  /*2100*/  MOV R7, R25 ;  /* 0x0000001900077202 */ /* 0x000fe40000000f00 */
[----:B------:R-:W-:Y:S01]  /*2110*/  F2FP.BF16.F32.PACK_AB R15, R0, R15 ;  /* 0x0000000f000f723e */ /* 0x000fe200000010ff */
[C---:B0-----:R-:W-:Y:S02]  /*2120*/  IMAD R9, R19.reuse, UR13, R2 ;  /* 0x0000000d13097c24 */ /* 0x041fe4000f8e0202 */
[----:B------:R-:W-:Y:S01]  /*2130*/  IMAD.WIDE.U32 R6, R19, UR12, R6 ;  /* 0x0000000c13067c25 */ /* 0x000fe2000f8e0006 */
[----:B------:R-:W-:Y:S02]  /*2140*/  ULDC.64 UR12, c[0x0][0x210] ;  /* 0x00008400000c7ab9 */ /* 0x000fe40000000a00 */
[----:B------:R-:W-:-:S02]  /*2150*/  LEA R8, P2, R6, UR12, 0x1 ;  /* 0x0000000c06087c11 */ /* 0x000fc4000f8408ff */
[----:B------:R-:W-:-:S04]  /*2160*/  IADD3 R9, R7, R9, RZ ;  /* 0x0000000907097210 */ /* 0x000fc80007ffe0ff */
[----:B------:R-:W-:-:S05]  /*2170*/  LEA.HI.X R9, R6, UR13, R9, 0x1, P2 ;  /* 0x0000000d06097c11 */ /* 0x000fca00090f0c09 */
[----:B------:R1:W-:Y:S02]  /*2180*/  STG.E desc[UR8][R8.64], R15 ;  /* 0x0000000f08007986 */ /* 0x0003e4000c101908 */
.L_x_2185:
[----:B------:R-:W-:Y:S05]  /*2190*/  BSYNC B0 ;  /* 0x0000000000007941 */ /* 0x000fea0003800000 */
.L_x_2184:
[----:B------:R-:W-:Y:S05]  /*21a0*/  @!P4 BRA `(.L_x_2186) ;  /* 0x000000000028c947 */ /* 0x000fea0003800000 */
[----:B------:R-:W-:Y:S01]  /*21b0*/  FMUL.FTZ R6, R5, -1.4426950216293334961 ;  /* 0xbfb8aa3b05067820 */ /* 0x000fe20000410000 */
[----:B------:R-:W-:-:S05]  /*21c0*/  FMUL.FTZ R0, R16, -1.4426950216293334961 ;  /* 0xbfb8aa3b10007820 */ /* 0x000fca0000410000 */
[----:B------:R-:W0:Y:S08]  /*21d0*/  MUFU.EX2 R6, R6 ;  /* 0x0000000600067308 */ /* 0x000e300000000800 */
[----:B------:R-:W2:Y:S01]  /*21e0*/  MUFU.EX2 R0, R0 ;  /* 0x0000000000007308 */ /* 0x000ea20000000800 */
[----:B01----:R-:W-:-:S07]  /*21f0*/  FADD.FTZ R8, R6, 1 ;  /* 0x3f80000006087421 */ /* 0x003fce0000010000 */
[----:B------:R-:W0:Y:S01]  /*2200*/  MUFU.RCP R8, R8 ;  /* 0x0000000800087308 */ /* 0x000e220000001000 */
[----:B--2---:R-:W-:-:S07]  /*2210*/  FADD.FTZ R2, R0, 1 ;  /* 0x3f80000000027421 */ /* 0x004fce0000010000 */
[----:B------:R-:W1:Y:S01]  /*2220*/  MUFU.RCP R7, R2 ;  /* 0x0000000200077308 */ /* 0x000e620000001000 */
[----:B0-----:R-:W-:Y:S01]  /*2230*/  FMUL.FTZ R5, R5, R8 ;  /* 0x0000000805057220 */ /* 0x001fe20000410000 */
[----:B-1----:R-:W-:-:S07]  /*2240*/  FMUL.FTZ R16, R16, R7 ;  /* 0x0000000710107220 */ /* 0x002fce0000410000 */
.L_x_2186:
        /* <DEDUP_REMOVED lines=14> */
.L_x_2188:
[----:B------:R-:W-:Y:S05]  /*2330*/  BSYNC B0 ;  /* 0x0000000000007941 */ /* 0x000fea0003800000 */
.L_x_2187:
        /* <DEDUP_REMOVED lines=8> */
[----:B--2---:R-:W2:Y:S01]  /*23c0*/  MUFU.RCP R5, R2 ;  /* 0x0000000200057308 */ /* 0x004ea20000001000 */
[----:B---3--:R-:W-:Y:S01]  /*23d0*/  FMUL.FTZ R10, R10, R7 ;  /* 0x000000070a0a7220 */ /* 0x008fe20000410000 */
[----:B--2---:R-:W-:-:S07]  /*23e0*/  FMUL.FTZ R26, R26, R5 ;  /* 0x000000051a1a7220 */ /* 0x004fce0000410000 */
.L_x_2189:
[----:B------:R-:W-:Y:S04]  /*23f0*/  BSSY B0, `(.L_x_2190) ;  /* 0x000000e000007945 */ /* 0x000fe80003800000 */
[----:B------:R-:W-:Y:S05]  /*2400*/  @P1 BRA `(.L_x_2191) ;  /* 0x0000000000301947 */ /* 0x000fea0003800000 */
[----:B------:R-:W-:Y:S01]  /*2410*/  ULDC.64 UR12, c[0x0][0x270] ;  /* 0x00009c00000c7ab9 */ /* 0x000fe20000000a00 */
[----:B------:R-:W-:Y:S01]  /*2420*/  MOV R6, R22 ;  /* 0x0000001600067202 */ /* 0x000fe20000000f00 */
[----:B--2---:R-:W-:Y:S01]  /*2430*/  IMAD R5, R14, UR12, RZ ;  /* 0x0000000c0e057c24 */ /* 0x004fe2000f8e02ff */
[----:B------:R-:W-:-:S03]  /*2440*/  MOV R7, R25 ;  /* 0x0000001900077202 */ /* 0x000fc60000000f00 */
[C---:B------:R-:W-:Y:S02]  /*2450*/  IMAD R5, R12.reuse, UR13, R5 ;  /* 0x0000000d0c057c24 */ /* 0x040fe4000f8e0205 */
[----:B------:R-:W-:Y:S01]  /*2460*/  IMAD.WIDE.U32 R6, R12, UR12, R6 ;  /* 0x0000000c0c067c25 */ /* 0x000fe2000f8e0006 */
[----:B------:R-:W-:Y:S02]  /*2470*/  ULDC.64 UR12, c[0x0][0x210] ;  /* 0x00008400000c7ab9 */ /* 0x000fe40000000a00 */
[----:B01----:R-:W-:Y:S02]  /*2480*/  LEA R8, P1, R6, UR12, 0x1 ;  /* 0x0000000c06087c11 */ /* 0x003fe4000f8208ff */
[----:B------:R-:W-:-:S04]  /*2490*/  IADD3 R5, R7, R5, RZ ;  /* 0x0000000507057210 */ /* 0x000fc80007ffe0ff */
[----:B------:R-:W-:Y:S02]  /*24a0*/  LEA.HI.X R9, R6, UR13, R5, 0x1, P1 ;  /* 0x0000000d06097c11 */ /* 0x000fe400088f0c05 */
[----:B------:R-:W-:-:S05]  /*24b0*/  F2FP.BF16.F32.PACK_AB R5, R10, R26 ;  /* 0x0000001a0a05723e */ /* 0x000fca00000010ff */
[----:B------:R3:W-:Y:S02]  /*24c0*/  STG.E desc[UR8][R8.64], R5 ;  /* 0x0000000508007986 */ /* 0x0007e4000c101908 */
.L_x_2191:
[----:B------:R-:W-:Y:S05]  /*24d0*/  BSYNC B0 ;  /* 0x0000000000007941 */ /* 0x000fea0003800000 */
.L_x_2190:
[----:B------:R-:W4:Y:S01]  /*24e0*/  LDC R0, c[0x0][0x10] ;  /* 0x00000400ff007b82 */ /* 0x000f220000000800 */
[----:B------:R-:W-:Y:S02]  /*24f0*/  IADD3 R17, R17, 0x1, RZ ;  /* 0x0000000111117810 */ /* 0x000fe40007ffe0ff */
[----:B----4-:R-:W-:-:S04]  /*2500*/  IADD3 R21, R0, R21, RZ ;  /* 0x0000001500157210 */ /* 0x010fc80007ffe0ff */
[----:B------:R-:W-:-:S13]  /*2510*/  ISETP.GE.AND P1, PT, R21, UR4, PT ;  /* 0x0000000415007c0c */ /* 0x000fda000bf26270 */
[----:B------:R-:W-:Y:S05]  /*2520*/  @!P1 BRA `(.L_x_2192) ;  /* 0xffffffdc002c9947 */ /* 0x000fea000383ffff */
[----:B------:R-:W-:Y:S05]  /*2530*/  EXIT ;  /* 0x000000000000794d */ /* 0x000fea0003800000 */
.L_x_2193:
        /* <DEDUP_REMOVED lines=12> */
.L_x_3292:


//--------------------- .text._Z35group_norm_nhwc_fwd_one_pass_kernelI11Bf16IOBf16WLi256ELi28ELi448EEv26Group_norm_nhwc_fwd_params --------------------------
	.section	.text._Z35group_norm_nhwc_fwd_one_pass_kernelI11Bf16IOBf16WLi256ELi28ELi448EEv26Group_norm_nhwc_fwd_params,"ax",@progbits
	.align	128
        .global         _Z35group_norm_nhwc_fwd_one_pass_kernelI11Bf16IOBf16WLi256ELi28ELi448EEv26Group_norm_nhwc_fwd_params
        .type           _Z35group_norm_nhwc_fwd_one_pass_kernelI11Bf16IOBf16WLi256ELi28ELi448EEv26Group_norm_nhwc_fwd_params,@function
        .size           _Z35group_norm_nhwc_fwd_one_pass_kernelI11Bf16IOBf16WLi256ELi28ELi448EEv26Group_norm_nhwc_fwd_params,(.L_x_3293 - _Z35group_norm_nhwc_fwd_one_pass_kernelI11Bf16IOBf16WLi256ELi28ELi448EEv26Group_norm_nhwc_fwd_params)
        .other          _Z35group_norm_nhwc_fwd_one_pass_kernelI11Bf16IOBf16WLi256ELi28ELi448EEv26Group_norm_nhwc_fwd_params,@"STO_CUDA_ENTRY STV_DEFAULT"
_Z35group_norm_nhwc_fwd_one_pass_kernelI11Bf16IOBf16WLi256ELi28ELi448EEv26Group_norm_nhwc_fwd_params:
.text._Z35group_norm_nhwc_fwd_one_pass_kernelI11Bf16IOBf16WLi256ELi28ELi448EEv26Group_norm_nhwc_fwd_params:
        /* <DEDUP_REMOVED lines=48> */
.L_x_2230:
        /* <DEDUP_REMOVED lines=289> */
.L_x_2195:
[----:B------:R-:W-:Y:S05]  /*1510*/  BSYNC B0 ;  /* 0x0000000000007941 */ /* 0x000fea0003800000 */
.L_x_2194:
        /* <DEDUP_REMOVED lines=34> */
.L_x_2198:
[----:B-1----:R-:W2:Y:S04]  /*1740*/  LDG.E.STRONG.GPU R22, desc[UR8][R20.64] ;  /* 0x0000000814167981 */ /* 0x002ea8000c1ef900 */
[----:B--2---:R-:W-:Y:S01]  /*1750*/  CCTL.IVALL ;  /* 0x00000000ff00798f */ /* 0x004fe20002000000 */
[----:B------:R-:W-:Y:S05]  /*1760*/  YIELD ;  /* 0x0000000000007946 */ /* 0x000fea0003800000 */
[----:B------:R-:W-:-:S13]  /*1770*/  ISETP.NE.AND P0, PT, R22, R33, PT ;  /* 0x000000211600720c */ /* 0x000fda0003f05270 */
[----:B------:R-:W-:Y:S05]  /*1780*/  @P0 BRA `(.L_x_2198) ;  /* 0xfffffffc00ec0947 */ /* 0x000fea000383ffff */
.L_x_2197:
        /* <DEDUP_REMOVED lines=17> */
.L_x_2202:
        /* <DEDUP_REMOVED lines=115> */
.L_x_2201:
        /* <DEDUP_REMOVED lines=61> */
.L_x_2203:
[----:B------:R-:W-:-:S13]  /*23a0*/  ISETP.NE.OR P0, PT, R28, RZ, P0 ;  /* 0x000000ff1c00720c */ /* 0x000fda0000705670 */
[----:B------:R-:W-:Y:S05]  /*23b0*/  @!P0 BRA `(.L_x_2199) ;  /* 0x00000000007c8947 */ /* 0x000fea0003800000 */
.L_x_2200:
        /* <DEDUP_REMOVED lines=31> */
.L_x_2199:
        /* <DEDUP_REMOVED lines=11> */
.L_x_2205:
[----:B------:R-:W-:Y:S05]  /*2660*/  BSYNC B0 ;  /* 0x0000000000007941 */ /* 0x000fea0003800000 */
.L_x_2204:
        /* <DEDUP_REMOVED lines=16> */
.L_x_2196:
        /* <DEDUP_REMOVED lines=20> */
[----:B-1----:R-:W-:-:S07]  /*28b0*/  SHF.R.U32.HI R20, RZ, 0x1, R2 ;  /* 0x00000001ff147819 */ /* 0x002fce0000011602 */
[----:B------:R-:W1:Y:S01]  /*28c0*/  LDC R31, c[0x0][0x294] ;  /* 0x0000a500ff1f7b82 */ /* 0x000e620000000800 */
[----:B------:R-:W2:Y:S04]  /*28d0*/  LDG.E.U16 R39, desc[UR8][R28.64] ;  /* 0x000000081c277981 */ /* 0x000ea8000c1e1500 */
[----:B------:R3:W4:Y:S04]  /*28e0*/  LDG.E.U16 R48, desc[UR8][R28.64+0x2] ;  /* 0x000002081c307981 */ /* 0x000728000c1e1500 */
[----:B------:R-:W5:Y:S04]  /*28f0*/  LDG.E.U16 R49, desc[UR8][R32.64] ;  /* 0x0000000820317981 */ /* 0x000f68000c1e1500 */
[----:B0-----:R0:W5:Y:S01]  /*2900*/  LDG.E.U16 R35, desc[UR8][R32.64+0x2] ;  /* 0x0000020820237981 */ /* 0x001162000c1e1500 */
[----:B------:R-:W-:Y:S01]  /*2910*/  HFMA2.MMA R30, -RZ, RZ, 1.875, 0 ;  /* 0x3f800000ff1e7435 */ /* 0x000fe200000001ff */
[----:B------:R-:W-:-:S02]  /*2920*/  ISETP.NE.AND P6, PT, RZ, UR10, PT ;  /* 0x0000000aff007c0c */ /* 0x000fc4000bfc5270 */
[----:B------:R-:W1:Y:S01]  /*2930*/  LDS.64 R22, [UR5+0x88] ;  /* 0x00008805ff167984 */ /* 0x000e620008000a00 */
[----:B---3--:R-:W-:Y:S02]  /*2940*/  SHF.L.U32 R29, R42, 0x10, RZ ;  /* 0x000000102a1d7819 */ /* 0x008fe400000006ff */
[----:B------:R-:W-:Y:S02]  /*2950*/  SHF.L.U32 R55, R40, 0x10, RZ ;  /* 0x0000001028377819 */ /* 0x000fe400000006ff */
[----:B0-----:R-:W-:Y:S01]  /*2960*/  SHF.L.U32 R33, R26, 0x10, RZ ;  /* 0x000000101a217819 */ /* 0x001fe200000006ff */
[----:B-1----:R-:W-:-:S04]  /*2970*/  FMUL.FTZ R34, R22, UR6 ;  /* 0x0000000616227c20 */ /* 0x002fc80008410000 */
[----:B------:R-:W-:-:S04]  /*2980*/  FMUL.FTZ R22, R34, R34 ;  /* 0x0000002222167220 */ /* 0x000fc80000410000 */
[----:B------:R-:W-:-:S05]  /*2990*/  FFMA.FTZ R22, R23, UR6, -R22 ;  /* 0x0000000617167c23 */ /* 0x000fca0008010816 */
[----:B------:R-:W-:-:S13]  /*29a0*/  FSETP.GTU.FTZ.AND P0, PT, R22, RZ, PT ;  /* 0x000000ff1600720b */ /* 0x000fda0003f1c000 */
[----:B------:R-:W0:Y:S02]  /*29b0*/  @P0 LDC R21, c[0x0][0x238] ;  /* 0x00008e00ff150b82 */ /* 0x000e240000000800 */
[----:B0-----:R-:W-:Y:S01]  /*29c0*/  @P0 FADD.FTZ R22, R22, R21 ;  /* 0x0000001516160221 */ /* 0x001fe20000010000 */
[----:B------:R-:W-:-:S03]  /*29d0*/  IMAD.WIDE.U32 R20, R20, -0x6db6db6d, RZ ;  /* 0x9249249314147825 */ /* 0x000fc600078e00ff */
[----:B------:R-:W0:Y:S02]  /*29e0*/  @P0 MUFU.RSQ R30, R22 ;  /* 0x00000016001e0308 */ /* 0x000e240000001400 */
[----:B------:R-:W-:Y:S02]  /*29f0*/  SHF.R.U32.HI R32, RZ, 0x2, R21 ;  /* 0x00000002ff207819 */ /* 0x000fe40000011615 */
[----:B------:R-:W-:-:S05]  /*2a00*/  SHF.L.U32 R21, R27, 0x10, RZ ;  /* 0x000000101b157819 */ /* 0x000fca00000006ff */
[----:B------:R-:W-:Y:S01]  /*2a10*/  FADD.FTZ R23, -R34, R21 ;  /* 0x0000001522177221 */ /* 0x000fe20000010100 */
[----:B------:R-:W-:-:S03]  /*2a20*/  FADD.FTZ R21, R29, -R34 ;  /* 0x800000221d157221 */ /* 0x000fc60000010000 */
[-C--:B0-----:R-:W-:Y:S01]  /*2a30*/  FMUL.FTZ R23, R23, R30.reuse ;  /* 0x0000001e17177220 */ /* 0x081fe20000410000 */
[----:B------:R-:W-:Y:S01]  /*2a40*/  FMUL.FTZ R21, R21, R30 ;  /* 0x0000001e15157220 */ /* 0x000fe20000410000 */
[----:B--2---:R-:W-:Y:S01]  /*2a50*/  SHF.L.U32 R26, R39, 0x10, RZ ;  /* 0x00000010271a7819 */ /* 0x004fe200000006ff */
[----:B------:R-:W-:Y:S01]  /*2a60*/  FADD.FTZ R39, R55, -R34 ;  /* 0x8000002237277221 */ /* 0x000fe20000010000 */
[----:B----4-:R-:W-:Y:S02]  /*2a70*/  SHF.L.U32 R27, R48, 0x10, RZ ;  /* 0x00000010301b7819 */ /* 0x010fe400000006ff */
[----:B-----5:R-:W-:Y:S01]  /*2a80*/  SHF.L.U32 R29, R49, 0x10, RZ ;  /* 0x00000010311d7819 */ /* 0x020fe200000006ff */
[----:B------:R-:W-:Y:S01]  /*2a90*/  FADD.FTZ R49, -R34, R33 ;  /* 0x0000002122317221 */ /* 0x000fe20000010100 */
[----:B------:R-:W-:-:S03]  /*2aa0*/  SHF.L.U32 R28, R35, 0x10, RZ ;  /* 0x00000010231c7819 */ /* 0x000fc600000006ff */
[----:B------:R-:W-:Y:S02]  /*2ab0*/  FFMA.FTZ R33, R26, R21, R29 ;  /* 0x000000151a217223 */ /* 0x000fe4000001001d */
        /* <DEDUP_REMOVED lines=12> */
.L_x_2206:
        /* <DEDUP_REMOVED lines=14> */
.L_x_2208:
[----:B------:R-:W-:Y:S05]  /*2c60*/  BSYNC B0 ;  /* 0x0000000000007941 */ /* 0x000fea0003800000 */
.L_x_2207:
[-C--:B------:R-:W-:Y:S01]  /*2c70*/  FMUL.FTZ R39, R39, R30.reuse ;  /* 0x0000001e27277220 */ /* 0x080fe20000410000 */
[----:B------:R-:W-:Y:S01]  /*2c80*/  FMUL.FTZ R49, R49, R30 ;  /* 0x0000001e31317220 */ /* 0x000fe20000410000 */
[----:B------:R-:W-:Y:S02]  /*2c90*/  SHF.L.U32 R43, R43, 0x10, RZ ;  /* 0x000000102b2b7819 */ /* 0x000fe400000006ff */
[----:B0-----:R-:W-:Y:S01]  /*2ca0*/  SHF.L.U32 R33, R25, 0x10, RZ ;  /* 0x0000001019217819 */ /* 0x001fe200000006ff */
        /* <DEDUP_REMOVED lines=13> */
.L_x_2209:
        /* <DEDUP_REMOVED lines=14> */
.L_x_2211:
[----:B------:R-:W-:Y:S05]  /*2e60*/  BSYNC B0 ;  /* 0x0000000000007941 */ /* 0x000fea0003800000 */
.L_x_2210:
[----:B------:R-:W-:Y:S01]  /*2e70*/  FADD.FTZ R21, R43, -R34 ;  /* 0x800000222b157221 */ /* 0x000fe20000010000 */
[----:B------:R-:W-:Y:S01]  /*2e80*/  FADD.FTZ R33, -R34, R33 ;  /* 0x0000002122217221 */ /* 0x000fe20000010100 */
[----:B------:R-:W-:Y:S01]  /*2e90*/  SHF.L.U32 R35, R44, 0x10, RZ ;  /* 0x000000102c237819 */ /* 0x000fe200000006ff */
[----:B------:R-:W-:Y:S01]  /*2ea0*/  IMAD R25, R31, UR7, R32 ;  /* 0x000000071f197c24 */ /* 0x000fe2000f8e0220 */
[----:B0-----:R-:W-:Y:S01]  /*2eb0*/  SHF.L.U32 R23, R24, 0x10, RZ ;  /* 0x0000001018177819 */ /* 0x001fe200000006ff */
        /* <DEDUP_REMOVED lines=17> */
.L_x_2212:
        /* <DEDUP_REMOVED lines=14> */
.L_x_2214:
[----:B------:R-:W-:Y:S05]  /*30b0*/  BSYNC B0 ;  /* 0x0000000000007941 */ /* 0x000fea0003800000 */
.L_x_2213:
        /* <DEDUP_REMOVED lines=17> */
.L_x_2215:
        /* <DEDUP_REMOVED lines=14> */
.L_x_2217:
[----:B------:R-:W-:Y:S05]  /*32b0*/  BSYNC B0 ;  /* 0x0000000000007941 */ /* 0x000fea0003800000 */
.L_x_2216:
        /* <DEDUP_REMOVED lines=15> */
[----:B------:R-:W-:Y:S01]  /*33b0*/  ISETP.GE.AND.EX P5, PT, R38, UR13, PT, P5 ;  /* 0x0000000d26007c0c */ /* 0x000fe2000bfa6350 */
[----:B------:R-:W-:Y:S01]  /*33c0*/  FFMA.FTZ R33, R27, R21, R28 ;  /* 0x000000151b217223 */ /* 0x000fe2000001001c */
[----:B------:R-:W-:Y:S01]  /*33d0*/  ISETP.GE.AND.EX P0, PT, R23, UR13, PT, P0 ;  /* 0x0000000d17007c0c */ /* 0x000fe2000bf06300 */
[----:B------:R-:W-:Y:S01]  /*33e0*/  FADD.FTZ R35, R35, -R34 ;  /* 0x8000002223237221 */ /* 0x000fe20000010000 */
[----:B------:R-:W-:-:S02]  /*33f0*/  ISETP.LT.U32.AND P5, PT, R2, 0x1c0, !P5 ;  /* 0x000001c00200780c */ /* 0x000fc40006fa1070 */
        /* <DEDUP_REMOVED lines=12> */
.L_x_2218:
        /* <DEDUP_REMOVED lines=14> */
.L_x_2220:
[----:B------:R-:W-:Y:S05]  /*35a0*/  BSYNC B0 ;  /* 0x0000000000007941 */ /* 0x000fea0003800000 */
.L_x_2219:
[-C--:B------:R-:W-:Y:S01]  /*35b0*/  FMUL.FTZ R35, R35, R30.reuse ;  /* 0x0000001e23237220 */ /* 0x080fe20000410000 */
[----:B------:R-:W-:Y:S01]  /*35c0*/  FMUL.FTZ R37, R37, R30 ;  /* 0x0000001e25257220 */ /* 0x000fe20000410000 */
[----:B0-----:R-:W-:Y:S02]  /*35d0*/  SHF.L.U32 R33, R46, 0x10, RZ ;  /* 0x000000102e217819 */ /* 0x001fe400000006ff */
[----:B------:R-:W-:Y:S01]  /*35e0*/  IADD3 R20, R25, 0xc0, RZ ;  /* 0x000000c019147810 */ /* 0x000fe20007ffe0ff */
        /* <DEDUP_REMOVED lines=13> */
.L_x_2221:
        /* <DEDUP_REMOVED lines=14> */
.L_x_2223:
[----:B------:R-:W-:Y:S05]  /*37a0*/  BSYNC B0 ;  /* 0x0000000000007941 */ /* 0x000fea0003800000 */
.L_x_2222:
[----:B0-----:R-:W-:Y:S02]  /*37b0*/  SHF.L.U32 R23, R47, 0x10, RZ ;  /* 0x000000102f177819 */ /* 0x001fe400000006ff */
[----:B------:R-:W-:Y:S01]  /*37c0*/  SHF.L.U32 R21, R19, 0x10, RZ ;  /* 0x0000001013157819 */ /* 0x000fe200000006ff */
[--C-:B------:R-:W-:Y:S01]  /*37d0*/  FADD.FTZ R19, R33, -R34.reuse ;  /* 0x8000002221137221 */ /* 0x100fe20000010000 */
[----:B------:R-:W-:Y:S01]  /*37e0*/  SHF.L.U32 R17, R18, 0x10, RZ ;  /* 0x0000001012117819 */ /* 0x000fe200000006ff */
[----:B------:R-:W-:Y:S01]  /*37f0*/  FADD.FTZ R23, R23, -R34 ;  /* 0x8000002217177221 */ /* 0x000fe20000010000 */
[----:B------:R-:W-:Y:S01]  /*3800*/  ISETP.GE.U32.AND P5, PT, R36, UR12, PT ;  /* 0x0000000c24007c0c */ /* 0x000fe2000bfa6070 */
[----:B------:R-:W-:Y:S01]  /*3810*/  FADD.FTZ R21, -R34, R21 ;  /* 0x0000001522157221 */ /* 0x000fe20000010100 */
[----:B------:R-:W-:Y:S01]  /*3820*/  ISETP.GE.U32.AND P0, PT, R20, UR12, PT ;  /* 0x0000000c14007c0c */ /* 0x000fe2000bf06070 */
[----:B------:R-:W-:Y:S01]  /*3830*/  FADD.FTZ R17, -R34, R17 ;  /* 0x0000001122117221 */ /* 0x000fe20000010100 */
[----:B------:R-:W-:Y:S01]  /*3840*/  SHF.R.S32.HI R24, RZ, 0x1f, R20 ;  /* 0x0000001fff187819 */ /* 0x000fe20000011414 */
[-C--:B------:R-:W-:Y:S01]  /*3850*/  FMUL.FTZ R19, R19, R30.reuse ;  /* 0x0000001e13137220 */ /* 0x080fe20000410000 */
[-C--:B------:R-:W-:Y:S01]  /*3860*/  FMUL.FTZ R16, R23, R30.reuse ;  /* 0x0000001e17107220 */ /* 0x080fe20000410000 */
[-C--:B------:R-:W-:Y:S01]  /*3870*/  FMUL.FTZ R18, R21, R30.reuse ;  /* 0x0000001e15127220 */ /* 0x080fe20000410000 */
[----:B------:R-:W-:Y:S01]  /*3880*/  ISETP.GE.AND.EX P5, PT, R41, UR13, PT, P5 ;  /* 0x0000000d29007c0c */ /* 0x000fe2000bfa6350 */
[----:B------:R-:W-:Y:S01]  /*3890*/  FMUL.FTZ R17, R17, R30 ;  /* 0x0000001e11117220 */ /* 0x000fe20000410000 */
[----:B------:R-:W-:Y:S01]  /*38a0*/  ISETP.GE.AND.EX P0, PT, R24, UR13, PT, P0 ;  /* 0x0000000d18007c0c */ /* 0x000fe2000bf06300 */
[C-C-:B------:R-:W-:Y:S01]  /*38b0*/  FFMA.FTZ R21, R26.reuse, R19, R29.reuse ;  /* 0x000000131a157223 */ /* 0x140fe2000001001d */
[----:B------:R-:W-:Y:S01]  /*38c0*/  FFMA.FTZ R26, R26, R16, R29 ;  /* 0x000000101a1a7223 */ /* 0x000fe2000001001d */
[C-C-:B------:R-:W-:Y:S01]  /*38d0*/  FFMA.FTZ R29, R27.reuse, R18, R28.reuse ;  /* 0x000000121b1d7223 */ /* 0x140fe2000001001c */
[C---:B------:R-:W-:Y:S01]  /*38e0*/  ISETP.GT.U32.OR P5, PT, R2.reuse, 0x1bf, P5 ;  /* 0x000001bf0200780c */ /* 0x040fe20002fa4470 */
        /* <DEDUP_REMOVED lines=13> */
.L_x_2224:
        /* <DEDUP_REMOVED lines=14> */
.L_x_2226:
[----:B------:R-:W-:Y:S05]  /*3aa0*/  BSYNC B0 ;  /* 0x0000000000007941 */ /* 0x000fea0003800000 */
.L_x_2225:
        /* <DEDUP_REMOVED lines=11> */
.L_x_2227:
        /* <DEDUP_REMOVED lines=13> */
.L_x_2229:
[----:B------:R-:W-:Y:S05]  /*3c30*/  BSYNC B0 ;  /* 0x0000000000007941 */ /* 0x000fea0003800000 */
.L_x_2228:
[----:B------:R-:W-:Y:S02]  /*3c40*/  IADD3 R10, R3, R10, RZ ;  /* 0x0000000a030a7210 */ /* 0x000fe40007ffe0ff */
[----:B------:R-:W-:Y:S02]  /*3c50*/  IADD3 R8, R8, 0x1, RZ ;  /* 0x0000000108087810 */ /* 0x000fe40007ffe0ff */
[----:B------:R-:W-:-:S13]  /*3c60*/  ISETP.GE.AND P0, PT, R10, UR4, PT ;  /* 0x000000040a007c0c */ /* 0x000fda000bf06270 */
[----:B------:R-:W-:Y:S05]  /*3c70*/  @!P0 BRA `(.L_x_2230) ;  /* 0xffffffc400a08947 */ /* 0x000fea000383ffff */
[----:B------:R-:W-:Y:S05]  /*3c80*/  EXIT ;  /* 0x000000000000794d */ /* 0x000fea0003800000 */
.L_x_2231:
        /* <DEDUP_REMOVED lines=15> */
.L_x_3293:


//--------------------- .text._Z35group_norm_nhwc_fwd_one_pass_kernelI11Bf16IOBf16WLi512ELi28ELi448EEv26Group_norm_nhwc_fwd_params --------------------------
	.section	.text._Z35group_norm_nhwc_fwd_one_pass_kernelI11Bf16IOBf16WLi512ELi28ELi448EEv26Group_norm_nhwc_fwd_params,"ax",@progbits
	.align	128
        .global         _Z35group_norm_nhwc_fwd_one_pass_kernelI11Bf16IOBf16WLi512ELi28ELi448EEv26Group_norm_nhwc_fwd_params
        .type           _Z35group_norm_nhwc_fwd_one_pass_kernelI11Bf16IOBf16WLi512ELi28ELi448EEv26Group_norm_nhwc_fwd_params,@function
        .size           _Z35group_norm_nhwc_fwd_one_pass_kernelI11Bf16IOBf16WLi512ELi28ELi448EEv26Group_norm_nhwc_fwd_params,(.L_x_3294 - _Z35group_norm_nhwc_fwd_one_pass_kernelI11Bf16IOBf16WLi512ELi28ELi448EEv26Group_norm_nhwc_fwd_params)
        .other          _Z35group_norm_nhwc_fwd_one_pass_kernelI11Bf16IOBf16WLi512ELi28ELi448EEv26Group_norm_nhwc_fwd_params,@"STO_CUDA_ENTRY STV_DEFAULT"
_Z35group_norm_nhwc_fwd_one_pass_kernelI11Bf16IOBf16WLi512ELi28ELi448EEv26Group_norm_nhwc_fwd_params:
.text._Z35group_norm_nhwc_fwd_one_pass_kernelI11Bf16IOBf16WLi512ELi28ELi448EEv26Group_norm_nhwc_fwd_params:
        /* <DEDUP_REMOVED lines=11> */
[----:B------:R-:W1:Y:S01]  /*00b0*/  S2R R86, SR_LANEID ;  /* 0x0000000000567919 */ /* 0x000e620000000000 */
[----:B------:R-:W-:Y:S01]  /*00c0*/  HFMA2.MMA R76, -RZ, RZ, 0, 0 ;  /* 0x00000000ff4c7435 */ /* 0x000fe200000001ff */
[----:B------:R-:W-:-:S03]  /*00d0*/  ULDC.U8 UR10, c[0x0][0x28c] ;  /* 0x0000a300000a7ab9 */ /* 0x000fc60000000000 */
[----:B------:R-:W2:Y:S08]  /*00e0*/  LDC R0, c[0x0][0x294] ;  /* 0x0000a500ff007b82 */ /* 0x000eb00000000800 */
[----:B------:R-:W3:Y:S01]  /*00f0*/  S2UR UR6, SR_CgaCtaId ;  /* 0x00000000000679c3 */ /* 0x000ee20000008800 */
[----:B0-----:R-:W-:Y:S02]  /*0100*/  SHF.R.U32.HI R2, RZ, 0x1, R88 ;  /* 0x00000001ff027819 */ /* 0x001fe40000011658 */
[----:B------:R-:W-:-:S03]  /*0110*/  ISETP.GE.U32.AND P4, PT, R88, 0x1c0, PT ;  /* 0x000001c05800780c */ /* 0x000fc60003f86070 */
[----:B------:R-:W-:Y:S01]  /*0120*/  IMAD.WIDE.U32 R2, R2, -0x6db6db6d, RZ ;  /* 0x9249249302027825 */ /* 0x000fe200078e00ff */
[----:B---3--:R-:W-:-:S04]  /*0130*/  ULEA UR5, UR6, UR5, 0x18 ;  /* 0x0000000506057291 */ /* 0x008fc8000f8ec03f */
[----:B------:R-:W-:Y:S02]  /*0140*/  SHF.R.U32.HI R5, RZ, 0x2, R3 ;  /* 0x00000002ff057819 */ /* 0x000fe40000011603 */
[----:B------:R-:W-:-:S03]  /*0150*/  SHF.R.S32.HI R3, RZ, 0x1f, R88 ;  /* 0x0000001fff037819 */ /* 0x000fc60000011458 */
[----:B--2---:R-:W-:Y:S01]  /*0160*/  IMAD R89, R0, UR7, R5 ;  /* 0x0000000700597c24 */ /* 0x004fe2000f8e0205 */
[----:B------:R-:W-:Y:S01]  /*0170*/  LEA.HI R3, R3, R88, RZ, 0x5 ;  /* 0x0000005803037211 */ /* 0x000fe200078f28ff */
[----:B------:R-:W-:-:S03]  /*0180*/  IMAD R74, R5, -0xe, R88 ;  /* 0xfffffff2054a7824 */ /* 0x000fc600078e0258 */
[C---:B------:R-:W-:Y:S02]  /*0190*/  IADD3 R84, R89.reuse, 0x20, RZ ;  /* 0x0000002059547810 */ /* 0x040fe40007ffe0ff */
[C---:B------:R-:W-:Y:S02]  /*01a0*/  IADD3 R82, R89.reuse, 0x40, RZ ;  /* 0x0000004059527810 */ /* 0x040fe40007ffe0ff */
[C---:B------:R-:W-:Y:S02]  /*01b0*/  IADD3 R80, R89.reuse, 0x60, RZ ;  /* 0x0000006059507810 */ /* 0x040fe40007ffe0ff */
[C---:B------:R-:W-:Y:S02]  /*01c0*/  IADD3 R78, R89.reuse, 0x80, RZ ;  /* 0x00000080594e7810 */ /* 0x040fe40007ffe0ff */
[----:B------:R-:W-:Y:S02]  /*01d0*/  SHF.R.S32.HI R3, RZ, 0x5, R3 ;  /* 0x00000005ff037819 */ /* 0x000fe40000011403 */
        /* <DEDUP_REMOVED lines=28> */
[----:B-1----:R-:W-:-:S12]  /*03a0*/  ULDC.64 UR8, c[0x0][0x208] ;  /* 0x0000820000087ab9 */ /* 0x002fd80000000a00 */
.L_x_2289:
[----:B0-----:R-:W0:Y:S01]  /*03b0*/  LDC R6, c[0x0][0x288] ;  /* 0x0000a200ff067b82 */ /* 0x001e220000000800 */
[----:B------:R-:W-:Y:S01]  /*03c0*/  ULDC.64 UR12, c[0x0][0x280] ;  /* 0x0000a000000c7ab9 */ /* 0x000fe20000000a00 */
[----:B------:R-:W-:Y:S02]  /*03d0*/  SHF.R.S32.HI R59, RZ, 0x1f, R69 ;  /* 0x0000001fff3b7819 */ /* 0x000fe40000011445 */
[----:B------:R-:W-:Y:S02]  /*03e0*/  SHF.R.S32.HI R57, RZ, 0x1f, R68 ;  /* 0x0000001fff397819 */ /* 0x000fe40000011444 */
[----:B------:R-:W-:Y:S02]  /*03f0*/  MOV R56, RZ ;  /* 0x000000ff00387202 */ /* 0x000fe40000000f00 */
        /* <DEDUP_REMOVED lines=13> */
[----:B---3--:R-:W-:-:S07]  /*04d0*/  MOV R2, RZ ;  /* 0x000000ff00027202 */ /* 0x008fce0000000f00 */
[----:B------:R-:W3:Y:S01]  /*04e0*/  @P4 LDC.64 R24, c[0x0][0x220] ;  /* 0x00008800ff184b82 */ /* 0x000ee20000000a00 */
[----:B-1----:R-:W-:-:S05]  /*04f0*/  IADD3 R4, RZ, -R3, RZ ;  /* 0x80000003ff047210 */ /* 0x002fca0007ffe0ff */
[----:B------:R-:W-:Y:S01]  /*0500*/  IMAD R7, R4, R5, RZ ;  /* 0x0000000504077224 */ /* 0x000fe200078e02ff */
[----:B------:R-:W-:-:S03]  /*0510*/  IABS R4, R77 ;  /* 0x0000004d00047213 */ /* 0x000fc60000000000 */
[----:B------:R-:W-:Y:S01]  /*0520*/  IMAD.HI.U32 R3, R3, R7, R2 ;  /* 0x0000000703037227 */ /* 0x000fe200078e0002 */
[----:B------:R-:W-:-:S05]  /*0530*/  SHF.R.S32.HI R2, RZ, 0x1f, R74 ;  /* 0x0000001fff027819 */ /* 0x000fca000001144a */
[----:B------:R-:W-:-:S05]  /*0540*/  IMAD.HI.U32 R3, R3, R4, RZ ;  /* 0x0000000403037227 */ /* 0x000fca00078e00ff */
[----:B------:R-:W-:-:S05]  /*0550*/  IADD3 R0, -R3, RZ, RZ ;  /* 0x000000ff03007210 */ /* 0x000fca0007ffe1ff */
[----:B------:R-:W-:-:S05]  /*0560*/  IMAD R0, R5, R0, R4 ;  /* 0x0000000005007224 */ /* 0x000fca00078e0204 */
[----:B------:R-:W-:-:S13]  /*0570*/  ISETP.GT.U32.AND P5, PT, R5, R0, PT ;  /* 0x000000000500720c */ /* 0x000fda0003fa4070 */
[----:B------:R-:W-:Y:S01]  /*0580*/  @!P5 IMAD.IADD R0, R0, 0x1, -R5 ;  /* 0x000000010000d824 */ /* 0x000fe200078e0a05 */
[----:B------:R-:W-:-:S04]  /*0590*/  @!P5 IADD3 R3, R3, 0x1, RZ ;  /* 0x000000010303d810 */ /* 0x000fc80007ffe0ff */
[----:B------:R-:W-:Y:S02]  /*05a0*/  ISETP.GE.U32.AND P6, PT, R0, R5, PT ;  /* 0x000000050000720c */ /* 0x000fe40003fc6070 */
[----:B------:R-:W-:Y:S01]  /*05b0*/  LOP3.LUT R0, R77, R6, RZ, 0x3c, !PT ;  /* 0x000000064d007212 */ /* 0x000fe200078e3cff */
[----:B------:R-:W1:Y:S03]  /*05c0*/  @P0 LDC.64 R4, c[0x0][0x270] ;  /* 0x00009c00ff040b82 */ /* 0x000e660000000a00 */
[----:B------:R-:W-:-:S07]  /*05d0*/  ISETP.GE.AND P5, PT, R0, RZ, PT ;  /* 0x000000ff0000720c */ /* 0x000fce0003fa6270 */
[----:B------:R-:W-:Y:S02]  /*05e0*/  @P6 IADD3 R3, R3, 0x1, RZ ;  /* 0x0000000103036810 */ /* 0x000fe40007ffe0ff */
[----:B------:R-:W-:-:S04]  /*05f0*/  ISETP.NE.AND P6, PT, R6, RZ, PT ;  /* 0x000000ff0600720c */ /* 0x000fc80003fc5270 */
[----:B------:R-:W-:-:S09]  /*0600*/  @!P5 IADD3 R3, -R3, RZ, RZ ;  /* 0x000000ff0303d210 */ /* 0x000fd20007ffe1ff */
[----:B------:R-:W-:-:S04]  /*0610*/  @!P6 LOP3.LUT R3, RZ, R6, RZ, 0x33, !PT ;  /* 0x00000006ff03e212 */ /* 0x000fc800078e33ff */
[----:B------:R-:W-:-:S05]  /*0620*/  IADD3 R0, -R3, RZ, RZ ;  /* 0x000000ff03007210 */ /* 0x000fca0007ffe1ff */
[----:B------:R-:W-:Y:S01]  /*0630*/  IMAD R91, R6, R0, R77 ;  /* 0x00000000065b7224 */ /* 0x000fe200078e024d */
[----:B------:R-:W-:-:S03]  /*0640*/  SHF.R.S32.HI R0, RZ, 0x1f, R3 ;  /* 0x0000001fff007819 */ /* 0x000fc60000011403 */
[----:B------:R-:W-:Y:S02]  /*0650*/  IMAD R91, R91, 0x1c, RZ ;  /* 0x0000001c5b5b7824 */ /* 0x000fe400078e02ff */
[----:B------:R-:W-:-:S03]  /*0660*/  IMAD R0, R0, UR12, RZ ;  /* 0x0000000c00007c24 */ /* 0x000fc6000f8e02ff */
[----:B------:R-:W-:Y:S01]  /*0670*/  IADD3 R70, P5, R74, R91, RZ ;  /* 0x0000005b4a467210 */ /* 0x000fe20007fbe0ff */
[----:B------:R-:W-:Y:S02]  /*0680*/  IMAD R73, R3, UR13, R0 ;  /* 0x0000000d03497c24 */ /* 0x000fe4000f8e0200 */
[----:B-1----:R-:W-:Y:S01]  /*0690*/  @P0 IMAD R0, R87, R4, RZ ;  /* 0x0000000457000224 */ /* 0x002fe200078e02ff */
[----:B------:R-:W-:-:S03]  /*06a0*/  LEA.HI.X.SX32 R71, R91, R2, 0x1, P5 ;  /* 0x000000025b477211 */ /* 0x000fc600028f0eff */
[----:B------:R-:W-:Y:S01]  /*06b0*/  IMAD.WIDE.U32 R70, R3, UR12, R70 ;  /* 0x0000000c03467c25 */ /* 0x000fe2000f8e0046 */
[----:B------:R-:W-:Y:S02]  /*06c0*/  ULDC.64 UR12, c[0x0][0x278] ;  /* 0x00009e00000c7ab9 */ /* 0x000fe40000000a00 */
[----:B------:R-:W-:Y:S01]  /*06d0*/  ISETP.GE.U32.AND P6, PT, R69, UR12, PT ;  /* 0x0000000c45007c0c */ /* 0x000fe2000bfc6070 */
[----:B------:R-:W-:Y:S01]  /*06e0*/  @P0 IMAD R3, R89, R5, R0 ;  /* 0x0000000559030224 */ /* 0x000fe200078e0200 */
[----:B------:R-:W-:Y:S01]  /*06f0*/  IADD3 R73, R71, R73, RZ ;  /* 0x0000004947497210 */ /* 0x000fe20007ffe0ff */
[----:B------:R-:W-:Y:S01]  /*0700*/  @P1 IMAD R0, R85, R10, RZ ;  /* 0x0000000a55001224 */ /* 0x000fe200078e02ff */
[-C--:B------:R-:W-:Y:S02]  /*0710*/  @P0 MOV R72, R70.reuse ;  /* 0x0000004600480202 */ /* 0x080fe40000000f00 */
[----:B------:R-:W-:Y:S01]  /*0720*/  ISETP.GE.AND.EX P6, PT, R59, UR13, PT, P6 ;  /* 0x0000000d3b007c0c */ /* 0x000fe2000bfc6360 */
[----:B------:R-:W-:Y:S01]  /*0730*/  @P1 IMAD R11, R84, R11, R0 ;  /* 0x0000000b540b1224 */ /* 0x000fe200078e0200 */
[----:B------:R-:W-:Y:S01]  /*0740*/  @P1 MOV R6, R70 ;  /* 0x0000004600061202 */ /* 0x000fe20000000f00 */
[----:B------:R-:W-:Y:S01]  /*0750*/  @P0 IMAD.WIDE.U32 R4, R89, R4, R72 ;  /* 0x0000000459040225 */ /* 0x000fe200078e0048 */
[----:B------:R-:W-:-:S02]  /*0760*/  ISETP.GT.U32.OR P6, PT, R88, 0x1bf, P6 ;  /* 0x000001bf5800780c */ /* 0x000fc400037c4470 */
[----:B------:R-:W-:Y:S02]  /*0770*/  @P1 MOV R7, R73 ;  /* 0x0000004900071202 */ /* 0x000fe40000000f00 */
[----:B------:R-:W-:Y:S02]  /*0780*/  @P0 IADD3 R0, R5, R3, RZ ;  /* 0x0000000305000210 */ /* 0x000fe40007ffe0ff */
[----:B--2---:R-:W-:Y:S01]  /*0790*/  @P0 LEA R2, P5, R4, R12, 0x1 ;  /* 0x0000000c04020211 */ /* 0x004fe200078a08ff */
[----:B------:R-:W-:Y:S01]  /*07a0*/  @P1 IMAD.WIDE.U32 R6, R84, R10, R6 ;  /* 0x0000000a54061225 */ /* 0x000fe200078e0006 */
[----:B------:R-:W-:Y:S02]  /*07b0*/  @P2 MOV R5, R73 ;  /* 0x0000004900052202 */ /* 0x000fe40000000f00 */
[----:B------:R-:W-:Y:S01]  /*07c0*/  @P0 LEA.HI.X R3, R4, R13, R0, 0x1, P5 ;  /* 0x0000000d04030211 */ /* 0x000fe200028f0c00 */
[----:B0-----:R-:W-:Y:S01]  /*07d0*/  @P2 IMAD R4, R83, R16, RZ ;  /* 0x0000001053042224 */ /* 0x001fe200078e02ff */
[----:B------:R-:W-:Y:S01]  /*07e0*/  @P1 IADD3 R0, R7, R11, RZ ;  /* 0x0000000b07001210 */ /* 0x000fe20007ffe0ff */
[----:B------:R-:W0:Y:S01]  /*07f0*/  @!P6 LDC.64 R12, c[0x0][0x270] ;  /* 0x00009c00ff0ceb82 */ /* 0x000e220000000a00 */
[----:B----4-:R-:W-:Y:S01]  /*0800*/  @P1 LEA R10, P5, R6, R14, 0x1 ;  /* 0x0000000e060a1211 */ /* 0x010fe200078a08ff */
[----:B------:R-:W-:Y:S01]  /*0810*/  @P2 IMAD R7, R82, R17, R4 ;  /* 0x0000001152072224 */ /* 0x000fe200078e0204 */
[----:B------:R-:W-:-:S02]  /*0820*/  @P2 MOV R4, R70 ;  /* 0x0000004600042202 */ /* 0x000fc40000000f00 */
[----:B------:R-:W-:Y:S01]  /*0830*/  @P1 LEA.HI.X R11, R6, R15, R0, 0x1, P5 ;  /* 0x0000000f060b1211 */ /* 0x000fe200028f0c00 */
[----:B-----5:R-:W-:Y:S01]  /*0840*/  @P3 IMAD R0, R81, R20, RZ ;  /* 0x0000001451003224 */ /* 0x020fe200078e02ff */
[----:B------:R-:W-:Y:S01]  /*0850*/  @P3 MOV R14, R70 ;  /* 0x00000046000e3202 */ /* 0x000fe20000000f00 */
[----:B------:R-:W-:Y:S01]  /*0860*/  @P2 IMAD.WIDE.U32 R4, R82, R16, R4 ;  /* 0x0000001052042225 */ /* 0x000fe200078e0004 */
[----:B------:R-:W-:Y:S02]  /*0870*/  @P3 MOV R15, R73 ;  /* 0x00000049000f3202 */ /* 0x000fe40000000f00 */
[----:B------:R-:W-:Y:S01]  /*0880*/  @P4 MOV R16, R70 ;  /* 0x0000004600104202 */ /* 0x000fe20000000f00 */
[C---:B------:R-:W-:Y:S01]  /*0890*/  @P3 IMAD R17, R80.reuse, R21, R0 ;  /* 0x0000001550113224 */ /* 0x040fe200078e0200 */
[----:B------:R-:W-:Y:S01]  /*08a0*/  @P2 IADD3 R0, R5, R7, RZ ;  /* 0x0000000705002210 */ /* 0x000fe20007ffe0ff */
[----:B------:R-:W-:Y:S01]  /*08b0*/  @P3 IMAD.WIDE.U32 R14, R80, R20, R14 ;  /* 0x00000014500e3225 */ /* 0x000fe200078e000e */
[C---:B------:R-:W-:Y:S01]  /*08c0*/  @P2 LEA R6, P5, R4.reuse, R18, 0x1 ;  /* 0x0000001204062211 */ /* 0x040fe200078a08ff */
[----:B------:R-:W1:Y:S02]  /*08d0*/  @!P6 LDC.64 R20, c[0x0][0x220] ;  /* 0x00008800ff14eb82 */ /* 0x000e640000000a00 */
[----:B------:R-:W-:Y:S01]  /*08e0*/  @P4 IMAD R5, R79, R8, RZ ;  /* 0x000000084f054224 */ /* 0x000fe200078e02ff */
[----:B------:R-:W-:-:S02]  /*08f0*/  @P2 LEA.HI.X R7, R4, R19, R0, 0x1, P5 ;  /* 0x0000001304072211 */ /* 0x000fc400028f0c00 */
[----:B------:R-:W-:Y:S01]  /*0900*/  @P3 IADD3 R0, R15, R17, RZ ;  /* 0x000000110f003210 */ /* 0x000fe20007ffe0ff */
[----:B------:R-:W-:Y:S01]  /*0910*/  @P4 IMAD R19, R78, R9, R5 ;  /* 0x000000094e134224 */ /* 0x000fe200078e0205 */
[----:B------:R-:W-:Y:S01]  /*0920*/  @P4 MOV R17, R73 ;  /* 0x0000004900114202 */ /* 0x000fe20000000f00 */
[----:B0-----:R-:W-:Y:S01]  /*0930*/  @!P6 IMAD R18, R59, R12, RZ ;  /* 0x0000000c3b12e224 */ /* 0x001fe200078e02ff */
[----:B------:R-:W-:Y:S01]  /*0940*/  @P3 LEA R4, P5, R14, R22, 0x1 ;  /* 0x000000160e043211 */ /* 0x000fe200078a08ff */
[----:B------:R-:W-:Y:S02]  /*0950*/  @!P6 IMAD.MOV.U32 R9, RZ, RZ, R73 ;  /* 0x000000ffff09e224 */ /* 0x000fe400078e0049 */
[----:B------:R-:W-:Y:S01]  /*0960*/  @P4 IMAD.WIDE.U32 R16, R78, R8, R16 ;  /* 0x000000084e104225 */ /* 0x000fe200078e0010 */
[----:B------:R-:W-:Y:S02]  /*0970*/  @!P6 MOV R8, R70 ;  /* 0x000000460008e202 */ /* 0x000fe40000000f00 */
[----:B------:R-:W-:Y:S01]  /*0980*/  @P3 LEA.HI.X R5, R14, R23, R0, 0x1, P5 ;  /* 0x000000170e053211 */ /* 0x000fe200028f0c00 */
[----:B------:R-:W-:Y:S01]  /*0990*/  @!P6 IMAD R15, R69, R13, R18 ;  /* 0x0000000d450fe224 */ /* 0x000fe200078e0212 */
[----:B------:R-:W-:Y:S01]  /*09a0*/  @P4 IADD3 R0, R17, R19, RZ ;  /* 0x0000001311004210 */ /* 0x000fe20007ffe0ff */
[----:B------:R-:W-:Y:S01]  /*09b0*/  @!P6 IMAD.WIDE.U32 R12, R69, R12, R8 ;  /* 0x0000000c450ce225 */ /* 0x000fe200078e0008 */
[----:B---3--:R-:W-:-:S04]  /*09c0*/  @P4 LEA R8, P5, R16, R24, 0x1 ;  /* 0x0000001810084211 */ /* 0x008fc800078a08ff */
[----:B------:R-:W-:Y:S02]  /*09d0*/  @P4 LEA.HI.X R9, R16, R25, R0, 0x1, P5 ;  /* 0x0000001910094211 */ /* 0x000fe400028f0c00 */
[----:B------:R-:W-:Y:S02]  /*09e0*/  @!P6 IADD3 R0, R13, R15, RZ ;  /* 0x0000000f0d00e210 */ /* 0x000fe40007ffe0ff */
[----:B-1----:R-:W-:-:S04]  /*09f0*/  @!P6 LEA R14, P5, R12, R20, 0x1 ;  /* 0x000000140c0ee211 */ /* 0x002fc800078a08ff */
[----:B------:R-:W-:Y:S02]  /*0a00*/  @!P6 LEA.HI.X R15, R12, R21, R0, 0x1, P5 ;  /* 0x000000150c0fe211 */ /* 0x000fe400028f0c00 */
[----:B------:R-:W-:-:S03]  /*0a10*/  ISETP.GE.U32.AND P5, PT, R68, UR12, PT ;  /* 0x0000000c44007c0c */ /* 0x000fc6000bfa6070 */
[----:B------:R0:W2:Y:S01]  /*0a20*/  @!P6 LDG.E R56, desc[UR8][R14.64] ;  /* 0x000000080e38e981 */ /* 0x0000a2000c1e1900 */
[----:B------:R-:W-:-:S04]  /*0a30*/  ISETP.GE.AND.EX P5, PT, R57, UR13, PT, P5 ;  /* 0x0000000d39007c0c */ /* 0x000fc8000bfa6350 */
[----:B------:R-:W-:-:S13]  /*0a40*/  ISETP.GT.U32.OR P5, PT, R88, 0x1bf, P5 ;  /* 0x000001bf5800780c */ /* 0x000fda0002fa4470 */
[----:B------:R-:W1:Y:S01]  /*0a50*/  @!P5 LDC.64 R16, c[0x0][0x270] ;  /* 0x00009c00ff10db82 */ /* 0x000e620000000a00 */
[----:B------:R-:W-:Y:S02]  /*0a60*/  @!P5 MOV R12, R70 ;  /* 0x00000046000cd202 */ /* 0x000fe40000000f00 */
[----:B------:R-:W-:-:S05]  /*0a70*/  @!P5 MOV R13, R73 ;  /* 0x00000049000dd202 */ /* 0x000fca0000000f00 */
[----:B------:R-:W3:Y:S01]  /*0a80*/  @!P5 LDC.64 R18, c[0x0][0x220] ;  /* 0x00008800ff12db82 */ /* 0x000ee20000000a00 */
[----:B------:R-:W-:Y:S01]  /*0a90*/  SHF.R.S32.HI R55, RZ, 0x1f, R67 ;  /* 0x0000001fff377819 */ /* 0x000fe20000011443 */
[-C--:B-1----:R-:W-:Y:S02]  /*0aa0*/  @!P5 IMAD R0, R57, R16.reuse, RZ ;  /* 0x000000103900d224 */ /* 0x082fe400078e02ff */
[----:B------:R-:W-:-:S04]  /*0ab0*/  @!P5 IMAD.WIDE.U32 R12, R68, R16, R12 ;  /* 0x00000010440cd225 */ /* 0x000fc800078e000c */
[----:B------:R-:W-:Y:S01]  /*0ac0*/  @!P5 IMAD R17, R68, R17, R0 ;  /* 0x000000114411d224 */ /* 0x000fe200078e0200 */
[----:B---3--:R-:W-:-:S04]  /*0ad0*/  @!P5 LEA R16, P6, R12, R18, 0x1 ;  /* 0x000000120c10d211 */ /* 0x008fc800078c08ff */
[----:B------:R-:W-:-:S04]  /*0ae0*/  @!P5 IADD3 R0, R13, R17, RZ ;  /* 0x000000110d00d210 */ /* 0x000fc80007ffe0ff */
[----:B------:R-:W-:Y:S02]  /*0af0*/  @!P5 LEA.HI.X R17, R12, R19, R0, 0x1, P6 ;  /* 0x000000130c11d211 */ /* 0x000fe400030f0c00 */
[----:B------:R-:W-:-:S04]  /*0b00*/  ISETP.GE.U32.AND P6, PT, R67, UR12, PT ;  /* 0x0000000c43007c0c */ /* 0x000fc8000bfc6070 */
[----:B------:R-:W-:-:S04]  /*0b10*/  ISETP.GE.AND.EX P6, PT, R55, UR13, PT, P6 ;  /* 0x0000000d37007c0c */ /* 0x000fc8000bfc6360 */
[----:B------:R-:W-:-:S13]  /*0b20*/  ISETP.GT.U32.OR P6, PT, R88, 0x1bf, P6 ;  /* 0x000001bf5800780c */ /* 0x000fda00037c4470 */
[----:B------:R-:W1:Y:S08]  /*0b30*/  @!P6 LDC.64 R18, c[0x0][0x270] ;  /* 0x00009c00ff12eb82 */ /* 0x000e700000000a00 */
[----:B------:R-:W3:Y:S01]  /*0b40*/  @!P6 LDC.64 R20, c[0x0][0x220] ;  /* 0x00008800ff14eb82 */ /* 0x000ee20000000a00 */
[----:B------:R-:W-:Y:S02]  /*0b50*/  @!P6 MOV R12, R70 ;  /* 0x00000046000ce202 */ /* 0x000fe40000000f00 */
[----:B------:R-:W-:-:S02]  /*0b60*/  @!P6 MOV R13, R73 ;  /* 0x00000049000de202 */ /* 0x000fc40000000f00 */
[----:B------:R-:W-:-:S06]  /*0b70*/  MOV R54, RZ ;  /* 0x000000ff00367202 */ /* 0x000fcc0000000f00 */
[----:B------:R4:W5:Y:S01]  /*0b80*/  @!P5 LDG.E R54, desc[UR8][R16.64] ;  /* 0x000000081036d981 */ /* 0x000962000c1e1900 */
[-C--:B-1----:R-:W-:Y:S02]  /*0b90*/  @!P6 IMAD R0, R55, R18.reuse, RZ ;  /* 0x000000123700e224 */ /* 0x082fe400078e02ff */
[----:B------:R-:W-:-:S04]  /*0ba0*/  @!P6 IMAD.WIDE.U32 R12, R67, R18, R12 ;  /* 0x00000012430ce225 */ /* 0x000fc800078e000c */
[----:B0-----:R-:W-:Y:S01]  /*0bb0*/  @!P6 IMAD R15, R67, R19, R0 ;  /* 0x00000013430fe224 */ /* 0x001fe200078e0200 */
[----:B---3--:R-:W-:-:S04]  /*0bc0*/  @!P6 LEA R14, P5, R12, R20, 0x1 ;  /* 0x000000140c0ee211 */ /* 0x008fc800078a08ff */
[----:B------:R-:W-:Y:S02]  /*0bd0*/  @!P6 IADD3 R0, R13, R15, RZ ;  /* 0x0000000f0d00e210 */ /* 0x000fe40007ffe0ff */
        /* <DEDUP_REMOVED lines=8> */
[----:B------:R-:W-:-:S02]  /*0c60*/  @!P5 MOV R13, R73 ;  /* 0x00000049000dd202 */ /* 0x000fc40000000f00 */
[----:B------:R-:W-:-:S06]  /*0c70*/  MOV R52, RZ ;  /* 0x000000ff00347202 */ /* 0x000fcc0000000f00 */
[----:B------:R3:W5:Y:S01]  /*0c80*/  @!P6 LDG.E R52, desc[UR8][R14.64] ;  /* 0x000000080e34e981 */ /* 0x000762000c1e1900 */
[-C--:B0-----:R-:W-:Y:S02]  /*0c90*/  @!P5 IMAD R0, R53, R18.reuse, RZ ;  /* 0x000000123500d224 */ /* 0x081fe400078e02ff */
[----:B------:R-:W-:-:S04]  /*0ca0*/  @!P5 IMAD.WIDE.U32 R12, R66, R18, R12 ;  /* 0x00000012420cd225 */ /* 0x000fc800078e000c */
[----:B----4-:R-:W-:Y:S01]  /*0cb0*/  @!P5 IMAD R17, R66, R19, R0 ;  /* 0x000000134211d224 */ /* 0x010fe200078e0200 */
[----:B-1----:R-:W-:-:S04]  /*0cc0*/  @!P5 LEA R16, P6, R12, R20, 0x1 ;  /* 0x000000140c10d211 */ /* 0x002fc800078c08ff */
        /* <DEDUP_REMOVED lines=14> */
[----:B---3--:R-:W-:Y:S01]  /*0db0*/  @!P6 IMAD R15, R65, R19, R0 ;  /* 0x00000013410fe224 */ /* 0x008fe200078e0200 */
        /* <DEDUP_REMOVED lines=9> */
[----:B------:R-:W-:Y:S01]  /*0e50*/  @!P5 MOV R13, R73 ;  /* 0x00000049000dd202 */ /* 0x000fe20000000f00 */
[----:B------:R-:W-:Y:S01]  /*0e60*/  @!P5 IMAD.MOV.U32 R12, RZ, RZ, R70 ;  /* 0x000000ffff0cd224 */ /* 0x000fe200078e0046 */
        /* <DEDUP_REMOVED lines=53> */
[----:B-1----:R-:W-:-:S04]  /*11c0*/  @!P6 LEA R12, P5, R14, R18, 0x1 ;  /* 0x000000120e0ce211 */ /* 0x002fc800078a08ff */
[----:B------:R-:W-:Y:S02]  /*11d0*/  @!P6 IADD3 R0, R15, R13, RZ ;  /* 0x0000000d0f00e210 */ /* 0x000fe40007ffe0ff */
[----:B------:R-:W-:Y:S02]  /*11e0*/  SHF.R.S32.HI R21, RZ, 0x1f, R60 ;  /* 0x0000001fff157819 */ /* 0x000fe4000001143c */
[----:B------:R-:W-:Y:S02]  /*11f0*/  @!P6 LEA.HI.X R13, R14, R19, R0, 0x1, P5 ;  /* 0x000000130e0de211 */ /* 0x000fe400028f0c00 */
[----:B------:R-:W-:-:S04]  /*1200*/  ISETP.GE.U32.AND P5, PT, R60, UR12, PT ;  /* 0x0000000c3c007c0c */ /* 0x000fc8000bfa6070 */
[----:B------:R-:W-:-:S04]  /*1210*/  ISETP.GE.AND.EX P5, PT, R21, UR13, PT, P5 ;  /* 0x0000000d15007c0c */ /* 0x000fc8000bfa6350 */
[----:B------:R-:W-:Y:S02]  /*1220*/  ISETP.GT.U32.OR P5, PT, R88, 0x1bf, P5 ;  /* 0x000001bf5800780c */ /* 0x000fe40002fa4470 */
[----:B------:R-:W-:Y:S02]  /*1230*/  MOV R20, RZ ;  /* 0x000000ff00147202 */ /* 0x000fe40000000f00 */
[----:B------:R-:W-:-:S04]  /*1240*/  CS2R R18, SRZ ;  /* 0x0000000000127805 */ /* 0x000fc8000001ff00 */
[----:B------:R-:W2:Y:S04]  /*1250*/  @P1 LDG.E R20, desc[UR8][R10.64] ;  /* 0x000000080a141981 */ /* 0x000ea8000c1e1900 */
[----:B------:R0:W5:Y:S01]  /*1260*/  @P0 LDG.E R18, desc[UR8][R2.64] ;  /* 0x0000000802120981 */ /* 0x000162000c1e1900 */
[----:B------:R-:W1:Y:S03]  /*1270*/  @!P5 LDC.64 R30, c[0x0][0x270] ;  /* 0x00009c00ff1edb82 */ /* 0x000e660000000a00 */
[----:B------:R-:W4:Y:S01]  /*1280*/  @P2 LDG.E R19, desc[UR8][R6.64] ;  /* 0x0000000806132981 */ /* 0x000f22000c1e1900 */
[----:B---3--:R-:W-:-:S04]  /*1290*/  CS2R R16, SRZ ;  /* 0x0000000000107805 */ /* 0x008fc8000001ff00 */
[----:B------:R-:W3:Y:S02]  /*12a0*/  @!P5 LDC.64 R28, c[0x0][0x220] ;  /* 0x00008800ff1cdb82 */ /* 0x000ee40000000a00 */
[----:B------:R-:W4:Y:S01]  /*12b0*/  @P3 LDG.E R17, desc[UR8][R4.64] ;  /* 0x0000000804113981 */ /* 0x000f22000c1e1900 */
[----:B0-----:R-:W-:Y:S02]  /*12c0*/  @!P5 MOV R2, R70 ;  /* 0x000000460002d202 */ /* 0x001fe40000000f00 */
[----:B------:R-:W-:Y:S01]  /*12d0*/  @!P5 MOV R3, R73 ;  /* 0x000000490003d202 */ /* 0x000fe20000000f00 */
[----:B------:R0:W4:Y:S01]  /*12e0*/  @P4 LDG.E R16, desc[UR8][R8.64] ;  /* 0x0000000808104981 */ /* 0x000122000c1e1900 */
[----:B------:R-:W-:-:S06]  /*12f0*/  MOV R14, RZ ;  /* 0x000000ff000e7202 */ /* 0x000fcc0000000f00 */
[----:B------:R0:W4:Y:S01]  /*1300*/  @!P6 LDG.E R14, desc[UR8][R12.64] ;  /* 0x000000080c0ee981 */ /* 0x000122000c1e1900 */
[----:B-1----:R-:W-:-:S04]  /*1310*/  @!P5 IMAD R0, R21, R30, RZ ;  /* 0x0000001e1500d224 */ /* 0x002fc800078e02ff */
[C---:B------:R-:W-:Y:S02]  /*1320*/  @!P5 IMAD R11, R60.reuse, R31, R0 ;  /* 0x0000001f3c0bd224 */ /* 0x040fe400078e0200 */
        /* <DEDUP_REMOVED lines=8> */
[----:B0-----:R-:W0:Y:S08]  /*13b0*/  @!P6 LDC.64 R8, c[0x0][0x270] ;  /* 0x00009c00ff08eb82 */ /* 0x001e300000000a00 */
[----:B------:R-:W1:Y:S01]  /*13c0*/  @!P6 LDC.64 R4, c[0x0][0x220] ;  /* 0x00008800ff04eb82 */ /* 0x000e620000000a00 */
[----:B------:R-:W-:Y:S01]  /*13d0*/  @!P6 MOV R7, R73 ;  /* 0x000000490007e202 */ /* 0x000fe20000000f00 */
[----:B------:R-:W-:Y:S01]  /*13e0*/  @!P6 IMAD.MOV.U32 R6, RZ, RZ, R70 ;  /* 0x000000ffff06e224 */ /* 0x000fe200078e0046 */
[----:B------:R-:W-:-:S06]  /*13f0*/  CS2R R12, SRZ ;  /* 0x00000000000c7805 */ /* 0x000fcc000001ff00 */
[----:B------:R3:W3:Y:S01]  /*1400*/  @!P5 LDG.E R13, desc[UR8][R2.64] ;  /* 0x00000008020dd981 */ /* 0x0006e2000c1e1900 */
[-C--:B0-----:R-:W-:Y:S02]  /*1410*/  @!P6 IMAD R0, R15, R8.reuse, RZ ;  /* 0x000000080f00e224 */ /* 0x081fe400078e02ff */
[----:B------:R-:W-:-:S04]  /*1420*/  @!P6 IMAD.WIDE.U32 R6, R58, R8, R6 ;  /* 0x000000083a06e225 */ /* 0x000fc800078e0006 */
[----:B------:R-:W-:Y:S01]  /*1430*/  @!P6 IMAD R9, R58, R9, R0 ;  /* 0x000000093a09e224 */ /* 0x000fe200078e0200 */
[----:B-1----:R-:W-:-:S04]  /*1440*/  @!P6 LEA R4, P5, R6, R4, 0x1 ;  /* 0x000000040604e211 */ /* 0x002fc800078a08ff */
[----:B------:R-:W-:-:S04]  /*1450*/  @!P6 IADD3 R0, R7, R9, RZ ;  /* 0x000000090700e210 */ /* 0x000fc80007ffe0ff */
[----:B------:R-:W-:-:S05]  /*1460*/  @!P6 LEA.HI.X R5, R6, R5, R0, 0x1, P5 ;  /* 0x000000050605e211 */ /* 0x000fca00028f0c00 */
[----:B------:R0:W3:Y:S01]  /*1470*/  @!P6 LDG.E R12, desc[UR8][R4.64] ;  /* 0x00000008040ce981 */ /* 0x0000e2000c1e1900 */
[----:B------:R-:W-:Y:S02]  /*1480*/  ISETP.GT.AND P5, PT, R86, 0x1e, PT ;  /* 0x0000001e5600780c */ /* 0x000fe40003fa4270 */
[----:B--2---:R-:W-:-:S04]  /*1490*/  PRMT R0, R20, 0x7632, R0 ;  /* 0x0000763214007816 */ /* 0x004fc80000000000 */
[----:B------:R-:W-:Y:S02]  /*14a0*/  SHF.L.U32 R7, R0, 0x10, RZ ;  /* 0x0000001000077819 */ /* 0x000fe400000006ff */
[C---:B-----5:R-:W-:Y:S02]  /*14b0*/  PRMT R0, R18.reuse, 0x7632, R0 ;  /* 0x0000763212007816 */ /* 0x060fe40000000000 */
[----:B----4-:R-:W-:Y:S02]  /*14c0*/  PRMT R8, R19, 0x7632, R8 ;  /* 0x0000763213087816 */ /* 0x010fe40000000008 */
[----:B---3--:R-:W-:Y:S02]  /*14d0*/  SHF.L.U32 R2, R18, 0x10, RZ ;  /* 0x0000001012027819 */ /* 0x008fe400000006ff */
[----:B------:R-:W-:Y:S02]  /*14e0*/  SHF.L.U32 R3, R0, 0x10, RZ ;  /* 0x0000001000037819 */ /* 0x000fe400000006ff */
[----:B------:R-:W-:-:S02]  /*14f0*/  SHF.L.U32 R11, R8, 0x10, RZ ;  /* 0x00000010080b7819 */ /* 0x000fc400000006ff */
[----:B------:R-:W-:Y:S01]  /*1500*/  SHF.L.U32 R10, R19, 0x10, RZ ;  /* 0x00000010130a7819 */ /* 0x000fe200000006ff */
[----:B------:R-:W-:Y:S01]  /*1510*/  FADD.FTZ R0, R2, R3 ;  /* 0x0000000302007221 */ /* 0x000fe20000010000 */
[----:B------:R-:W-:Y:S01]  /*1520*/  FMUL.FTZ R3, R3, R3 ;  /* 0x0000000303037220 */ /* 0x000fe20000410000 */
[----:B------:R-:W-:Y:S01]  /*1530*/  SHF.L.U32 R6, R20, 0x10, RZ ;  /* 0x0000001014067819 */ /* 0x000fe200000006ff */
[----:B0-----:R-:W-:Y:S01]  /*1540*/  FMUL.FTZ R5, R11, R11 ;  /* 0x0000000b0b057220 */ /* 0x001fe20000410000 */
[----:B------:R-:W-:Y:S01]  /*1550*/  PRMT R4, R17, 0x7632, R4 ;  /* 0x0000763211047816 */ /* 0x000fe20000000004 */
[----:B------:R-:W-:Y:S01]  /*1560*/  FMUL.FTZ R9, R7, R7 ;  /* 0x0000000707097220 */ /* 0x000fe20000410000 */
[----:B------:R-:W-:Y:S01]  /*1570*/  FADD.FTZ R11, R10, R11 ;  /* 0x0000000b0a0b7221 */ /* 0x000fe20000010000 */
[----:B------:R-:W-:Y:S01]  /*1580*/  FFMA.FTZ R3, R2, R2, R3 ;  /* 0x0000000202037223 */ /* 0x000fe20000010003 */
[----:B------:R-:W-:Y:S01]  /*1590*/  FFMA.FTZ R10, R10, R10, R5 ;  /* 0x0000000a0a0a7223 */ /* 0x000fe20000010005 */
[----:B------:R-:W-:Y:S01]  /*15a0*/  FADD.FTZ R7, R6, R7 ;  /* 0x0000000706077221 */ /* 0x000fe20000010000 */
[----:B------:R-:W-:Y:S01]  /*15b0*/  SHF.L.U32 R5, R4, 0x10, RZ ;  /* 0x0000001004057819 */ /* 0x000fe200000006ff */
[----:B------:R-:W-:Y:S01]  /*15c0*/  FADD.FTZ R0, RZ, R0 ;  /* 0x00000000ff007221 */ /* 0x000fe20000010000 */
[----:B------:R-:W-:Y:S01]  /*15d0*/  PRMT R4, R16, 0x7632, R4 ;  /* 0x0000763210047816 */ /* 0x000fe20000000004 */
[----:B------:R-:W-:Y:S01]  /*15e0*/  FFMA.FTZ R6, R6, R6, R9 ;  /* 0x0000000606067223 */ /* 0x000fe20000010009 */
[----:B------:R-:W-:Y:S01]  /*15f0*/  FADD.FTZ R3, RZ, R3 ;  /* 0x00000003ff037221 */ /* 0x000fe20000010000 */
[----:B------:R-:W-:Y:S01]  /*1600*/  SHF.L.U32 R2, R17, 0x10, RZ ;  /* 0x0000001011027819 */ /* 0x000fe200000006ff */
[----:B------:R-:W-:Y:S01]  /*1610*/  FADD.FTZ R0, R0, R7 ;  /* 0x0000000700007221 */ /* 0x000fe20000010000 */
[----:B------:R-:W-:Y:S01]  /*1620*/  FMUL.FTZ R7, R5, R5 ;  /* 0x0000000505077220 */ /* 0x000fe20000410000 */
[----:B------:R-:W-:Y:S01]  /*1630*/  SHF.L.U32 R9, R4, 0x10, RZ ;  /* 0x0000001004097819 */ /* 0x000fe200000006ff */
[----:B------:R-:W-:Y:S01]  /*1640*/  FADD.FTZ R3, R3, R6 ;  /* 0x0000000603037221 */ /* 0x000fe20000010000 */
[C---:B------:R-:W-:Y:S01]  /*1650*/  FADD.FTZ R5, R2.reuse, R5 ;  /* 0x0000000502057221 */ /* 0x040fe20000010000 */
[----:B------:R-:W-:Y:S01]  /*1660*/  FFMA.FTZ R2, R2, R2, R7 ;  /* 0x0000000202027223 */ /* 0x000fe20000010007 */
[----:B------:R-:W-:Y:S01]  /*1670*/  SHF.L.U32 R4, R16, 0x10, RZ ;  /* 0x0000001010047819 */ /* 0x000fe200000006ff */
        /* <DEDUP_REMOVED lines=12> */
[----:B------:R-:W-:Y:S01]  /*1740*/  FMUL.FTZ R4, R6, R6 ;  /* 0x0000000606047220 */ /* 0x000fe20000410000 */
[----:B------:R-:W-:Y:S01]  /*1750*/  FADD.FTZ R0, R0, R9 ;  /* 0x0000000900007221 */ /* 0x000fe20000010000 */
[----:B------:R-:W-:Y:S01]  /*1760*/  SHF.L.U32 R7, R5, 0x10, RZ ;  /* 0x0000001005077819 */ /* 0x000fe200000006ff */
[C---:B------:R-:W-:Y:S01]  /*1770*/  FADD.FTZ R5, R3.reuse, R6 ;  /* 0x0000000603057221 */ /* 0x040fe20000010000 */
[----:B------:R-:W-:Y:S01]  /*1780*/  FFMA.FTZ R3, R3, R3, R4 ;  /* 0x0000000303037223 */ /* 0x000fe20000010004 */
[----:B------:R-:W-:Y:S02]  /*1790*/  SHF.L.U32 R4, R54, 0x10, RZ ;  /* 0x0000001036047819 */ /* 0x000fe400000006ff */
[----:B------:R-:W-:Y:S01]  /*17a0*/  FADD.FTZ R0, R0, R5 ;  /* 0x0000000500007221 */ /* 0x000fe20000010000 */
[----:B------:R-:W-:Y:S01]  /*17b0*/  PRMT R6, R52, 0x7632, R6 ;  /* 0x0000763234067816 */ /* 0x000fe20000000006 */
[----:B------:R-:W-:Y:S01]  /*17c0*/  FMUL.FTZ R5, R7, R7 ;  /* 0x0000000707057220 */ /* 0x000fe20000410000 */
[----:B------:R-:W-:Y:S01]  /*17d0*/  FADD.FTZ R2, R2, R3 ;  /* 0x0000000302027221 */ /* 0x000fe20000010000 */
[----:B------:R-:W-:Y:S01]  /*17e0*/  FADD.FTZ R7, R4, R7 ;  /* 0x0000000704077221 */ /* 0x000fe20000010000 */
[----:B------:R-:W-:Y:S01]  /*17f0*/  SHF.L.U32 R6, R6, 0x10, RZ ;  /* 0x0000001006067819 */ /* 0x000fe200000006ff */
[----:B------:R-:W-:Y:S01]  /*1800*/  FFMA.FTZ R5, R4, R4, R5 ;  /* 0x0000000404057223 */ /* 0x000fe20000010005 */
        /* <DEDUP_REMOVED lines=54> */
[C-C-:B------:R-:W-:Y:S01]  /*1b70*/  FADD.FTZ R5, R3.reuse, R6.reuse ;  /* 0x0000000603057221 */ /* 0x140fe20000010000 */
        /* <DEDUP_REMOVED lines=98> */
.L_x_2233:
[----:B------:R-:W-:Y:S05]  /*21a0*/  BSYNC B0 ;  /* 0x0000000000007941 */ /* 0x000fea0003800000 */
.L_x_2232:
        /* <DEDUP_REMOVED lines=31> */
.L_x_2236:
[----:B0-----:R-:W2:Y:S04]  /*23a0*/  LDG.E.STRONG.GPU R30, desc[UR8][R28.64] ;  /* 0x000000081c1e7981 */ /* 0x001ea8000c1ef900 */
[----:B--2---:R-:W-:Y:S01]  /*23b0*/  CCTL.IVALL ;  /* 0x00000000ff00798f */ /* 0x004fe20002000000 */
[----:B------:R-:W-:Y:S05]  /*23c0*/  YIELD ;  /* 0x0000000000007946 */ /* 0x000fea0003800000 */
[----:B------:R-:W-:-:S13]  /*23d0*/  ISETP.NE.AND P6, PT, R30, R33, PT ;  /* 0x000000211e00720c */ /* 0x000fda0003fc5270 */
[----:B------:R-:W-:Y:S05]  /*23e0*/  @P6 BRA `(.L_x_2236) ;  /* 0xfffffffc00ec6947 */ /* 0x000fea000383ffff */
.L_x_2235:
[----:B------:R-:W-:Y:S01]  /*23f0*/  ISETP.NE.AND P6, PT, R90, RZ, PT ;  /* 0x000000ff5a00720c */ /* 0x000fe20003fc5270 */
[----:B------:R-:W-:Y:S05]  /*2400*/  WARPSYNC.ALL ;  /* 0x0000000000007948 */ /* 0x000fea0003800000 */
[----:B------:R-:W-:Y:S07]  /*2410*/  BAR.SYNC.DEFER_BLOCKING 0x0 ;  /* 0x0000000000007b1d */ /* 0x000fee0000010000 */
[----:B------:R-:W-:Y:S05]  /*2420*/  @!P6 BRA `(.L_x_2234) ;  /* 0x0000000400f8e947 */ /* 0x000fea0003800000 */
[----:B0-----:R-:W-:Y:S01]  /*2430*/  VIADD R28, R90, 0xffffffff ;  /* 0xffffffff5a1c7836 */ /* 0x001fe20000000000 */
[----:B------:R-:W-:-:S04]  /*2440*/  HFMA2.MMA R32, -RZ, RZ, 0, 0 ;  /* 0x00000000ff207435 */ /* 0x000fc800000001ff */
[----:B------:R-:W-:-:S13]  /*2450*/  ISETP.GE.U32.AND P6, PT, R28, 0x3, PT ;  /* 0x000000031c00780c */ /* 0x000fda0003fc6070 */
[----:B------:R-:W-:Y:S05]  /*2460*/  @!P6 BRA `(.L_x_2237) ;  /* 0x000000040008e947 */ /* 0x000fea0003800000 */
[----:B------:R-:W-:Y:S02]  /*2470*/  LOP3.LUT R33, R90, 0x3, RZ, 0xc0, !PT ;  /* 0x000000035a217812 */ /* 0x000fe400078ec0ff */
[----:B------:R-:W-:Y:S02]  /*2480*/  MOV R32, RZ ;  /* 0x000000ff00207202 */ /* 0x000fe40000000f00 */
[----:B------:R-:W-:-:S07]  /*2490*/  IADD3 R33, -R33, R90, RZ ;  /* 0x0000005a21217210 */ /* 0x000fce0007ffe1ff */
.L_x_2238:
        /* <DEDUP_REMOVED lines=63> */
.L_x_2237:
        /* <DEDUP_REMOVED lines=22> */
.L_x_2240:
[----:B------:R-:W-:Y:S05]  /*29f0*/  BSYNC B0 ;  /* 0x0000000000007941 */ /* 0x000fea0003800000 */
.L_x_2239:
        /* <DEDUP_REMOVED lines=33> */
.L_x_2234:
        /* <DEDUP_REMOVED lines=15> */
[----:B------:R-:W-:-:S03]  /*2d00*/  @!P6 FMUL.FTZ R32, R46, UR6 ;  /* 0x000000062e20ec20 */ /* 0x000fc60008410000 */
[----:B------:R-:W-:Y:S01]  /*2d10*/  @!P5 STS.64 [UR5+0x88], R46 ;  /* 0x0000882eff00d988 */ /* 0x000fe20008000a05 */
[----:B--2---:R-:W-:-:S04]  /*2d20*/  IMAD.WIDE R28, R43, 0x2, R28 ;  /* 0x000000022b1c7825 */ /* 0x004fc800078e021c */
[----:B-1----:R-:W-:-:S04]  /*2d30*/  IMAD.WIDE R42, R43, 0x2, R30 ;  /* 0x000000022b2a7825 */ /* 0x002fc800078e021e */
[----:B---3--:R-:W-:-:S05]  /*2d40*/  @!P6 IMAD.WIDE R34, R77, 0x8, R34 ;  /* 0x000000084d22e825 */ /* 0x008fca00078e0222 */
[----:B------:R0:W-:Y:S01]  /*2d50*/  @!P6 STG.E.64 desc[UR8][R34.64], R32 ;  /* 0x000000202200e986 */ /* 0x0001e2000c101b08 */
[----:B------:R-:W-:Y:S06]  /*2d60*/  BAR.SYNC.DEFER_BLOCKING 0x0 ;  /* 0x0000000000007b1d */ /* 0x000fec0000010000 */
[----:B------:R-:W2:Y:S04]  /*2d70*/  LDG.E.U16 R41, desc[UR8][R28.64] ;  /* 0x000000081c297981 */ /* 0x000ea8000c1e1500 */
[----:B------:R1:W3:Y:S04]  /*2d80*/  LDG.E.U16 R44, desc[UR8][R28.64+0x2] ;  /* 0x000002081c2c7981 */ /* 0x0002e8000c1e1500 */
[----:B------:R-:W4:Y:S04]  /*2d90*/  LDG.E.U16 R45, desc[UR8][R42.64] ;  /* 0x000000082a2d7981 */ /* 0x000f28000c1e1500 */
[----:B------:R5:W4:Y:S01]  /*2da0*/  LDG.E.U16 R90, desc[UR8][R42.64+0x2] ;  /* 0x000002082a5a7981 */ /* 0x000b22000c1e1500 */
[----:B------:R-:W-:Y:S01]  /*2db0*/  ISETP.NE.AND P6, PT, RZ, UR10, PT ;  /* 0x0000000aff007c0c */ /* 0x000fe2000bfc5270 */
[----:B------:R-:W-:Y:S01]  /*2dc0*/  IMAD.U32 R7, R7, 0x10000, RZ ;  /* 0x0001000007077824 */ /* 0x000fe200078e00ff */
[----:B-1----:R-:W-:Y:S01]  /*2dd0*/  SHF.L.U32 R29, R18, 0x10, RZ ;  /* 0x00000010121d7819 */ /* 0x002fe200000006ff */
[----:B------:R-:W1:Y:S01]  /*2de0*/  LDS.64 R30, [UR5+0x88] ;  /* 0x00008805ff1e7984 */ /* 0x000e620008000a00 */
[----:B0-----:R-:W-:-:S02]  /*2df0*/  SHF.L.U32 R35, R20, 0x10, RZ ;  /* 0x0000001014237819 */ /* 0x001fc400000006ff */
[----:B------:R-:W-:Y:S02]  /*2e00*/  SHF.L.U32 R11, R11, 0x10, RZ ;  /* 0x000000100b0b7819 */ /* 0x000fe400000006ff */
[----:B------:R-:W-:Y:S02]  /*2e10*/  SHF.L.U32 R47, R19, 0x10, RZ ;  /* 0x00000010132f7819 */ /* 0x000fe400000006ff */
[----:B-----5:R-:W-:Y:S01]  /*2e20*/  SHF.L.U32 R43, R10, 0x10, RZ ;  /* 0x000000100a2b7819 */ /* 0x020fe200000006ff */
[----:B-1----:R-:W-:-:S04]  /*2e30*/  FMUL.FTZ R30, R30, UR6 ;  /* 0x000000061e1e7c20 */ /* 0x002fc80008410000 */
[C---:B------:R-:W-:Y:S01]  /*2e40*/  FMUL.FTZ R92, R30.reuse, R30 ;  /* 0x0000001e1e5c7220 */ /* 0x040fe20000410000 */
[----:B------:R-:W-:Y:S01]  /*2e50*/  FADD.FTZ R18, -R30, R7 ;  /* 0x000000071e127221 */ /* 0x000fe20000010100 */
[--C-:B------:R-:W-:Y:S01]  /*2e60*/  FADD.FTZ R10, R29, -R30.reuse ;  /* 0x8000001e1d0a7221 */ /* 0x100fe20000010000 */
[----:B------:R-:W-:Y:S01]  /*2e70*/  FADD.FTZ R42, R35, -R30 ;  /* 0x8000001e232a7221 */ /* 0x000fe20000010000 */
[----:B------:R-:W-:-:S05]  /*2e80*/  FFMA.FTZ R31, R31, UR6, -R92 ;  /* 0x000000061f1f7c23 */ /* 0x000fca000801085c */
[----:B------:R-:W-:-:S13]  /*2e90*/  FSETP.GTU.FTZ.AND P5, PT, R31, RZ, PT ;  /* 0x000000ff1f00720b */ /* 0x000fda0003fbc000 */
[----:B------:R-:W0:Y:S02]  /*2ea0*/  @P5 LDC R32, c[0x0][0x238] ;  /* 0x00008e00ff205b82 */ /* 0x000e240000000800 */
[----:B0-----:R-:W-:Y:S01]  /*2eb0*/  @P5 FADD.FTZ R32, R31, R32 ;  /* 0x000000201f205221 */ /* 0x001fe20000010000 */
[----:B------:R-:W-:-:S06]  /*2ec0*/  MOV R31, 0x3f800000 ;  /* 0x3f800000001f7802 */ /* 0x000fcc0000000f00 */
[----:B------:R-:W0:Y:S02]  /*2ed0*/  @P5 MUFU.RSQ R31, R32 ;  /* 0x00000020001f5308 */ /* 0x000e240000001400 */
[-C--:B0-----:R-:W-:Y:S01]  /*2ee0*/  FMUL.FTZ R18, R18, R31.reuse ;  /* 0x0000001f12127220 */ /* 0x081fe20000410000 */
[----:B------:R-:W-:Y:S01]  /*2ef0*/  FMUL.FTZ R10, R10, R31 ;  /* 0x0000001f0a0a7220 */ /* 0x000fe20000410000 */
[----:B--2---:R-:W-:Y:S02]  /*2f00*/  SHF.L.U32 R20, R41, 0x10, RZ ;  /* 0x0000001029147819 */ /* 0x004fe400000006ff */
[----:B---3--:R-:W-:Y:S01]  /*2f10*/  SHF.L.U32 R28, R44, 0x10, RZ ;  /* 0x000000102c1c7819 */ /* 0x008fe200000006ff */
[----:B------:R-:W-:Y:S01]  /*2f20*/  FADD.FTZ R44, -R30, R11 ;  /* 0x0000000b1e2c7221 */ /* 0x000fe20000010100 */
[----:B----4-:R-:W-:Y:S02]  /*2f30*/  SHF.L.U32 R29, R45, 0x10, RZ ;  /* 0x000000102d1d7819 */ /* 0x010fe400000006ff */
        /* <DEDUP_REMOVED lines=14> */
.L_x_2241:
        /* <DEDUP_REMOVED lines=14> */
.L_x_2243:
[----:B------:R-:W-:Y:S05]  /*3100*/  BSYNC B0 ;  /* 0x0000000000007941 */ /* 0x000fea0003800000 */
.L_x_2242:
[-C--:B------:R-:W-:Y:S01]  /*3110*/  FMUL.FTZ R42, R42, R31.reuse ;  /* 0x0000001f2a2a7220 */ /* 0x080fe20000410000 */
[----:B------:R-:W-:Y:S01]  /*3120*/  FMUL.FTZ R44, R44, R31 ;  /* 0x0000001f2c2c7220 */ /* 0x000fe20000410000 */
[----:B------:R-:W-:Y:S01]  /*3130*/  FADD.FTZ R34, R47, -R30 ;  /* 0x8000001e2f227221 */ /* 0x000fe20000010000 */
[----:B------:R-:W-:Y:S01]  /*3140*/  FADD.FTZ R46, -R30, R43 ;  /* 0x0000002b1e2e7221 */ /* 0x000fe20000010100 */
[----:B------:R-:W-:Y:S01]  /*3150*/  FFMA.FTZ R42, R20, R42, R29 ;  /* 0x0000002a142a7223 */ /* 0x000fe2000001001d */
[----:B0-----:R-:W-:Y:S01]  /*3160*/  FFMA.FTZ R7, R28, R44, R33 ;  /* 0x0000002c1c077223 */ /* 0x001fe20000010021 */
        /* <DEDUP_REMOVED lines=11> */
.L_x_2244:
        /* <DEDUP_REMOVED lines=14> */
.L_x_2246:
[----:B------:R-:W-:Y:S05]  /*3300*/  BSYNC B0 ;  /* 0x0000000000007941 */ /* 0x000fea0003800000 */
.L_x_2245:
[-C--:B------:R-:W-:Y:S01]  /*3310*/  FMUL.FTZ R34, R34, R31.reuse ;  /* 0x0000001f22227220 */ /* 0x080fe20000410000 */
[----:B------:R-:W-:Y:S01]  /*3320*/  FMUL.FTZ R46, R46, R31 ;  /* 0x0000001f2e2e7220 */ /* 0x000fe20000410000 */
[----:B------:R-:W-:Y:S02]  /*3330*/  SHF.L.U32 R35, R17, 0x10, RZ ;  /* 0x0000001011237819 */ /* 0x000fe400000006ff */
[----:B------:R-:W-:Y:S01]  /*3340*/  SHF.L.U32 R17, R9, 0x10, RZ ;  /* 0x0000001009117819 */ /* 0x000fe200000006ff */
[----:B------:R-:W-:Y:S01]  /*3350*/  FFMA.FTZ R34, R20, R34, R29 ;  /* 0x0000002214227223 */ /* 0x000fe2000001001d */
[----:B------:R-:W-:Y:S01]  /*3360*/  SHF.L.U32 R41, R16, 0x10, RZ ;  /* 0x0000001010297819 */ /* 0x000fe200000006ff */
[----:B0-----:R-:W-:Y:S01]  /*3370*/  FFMA.FTZ R7, R28, R46, R33 ;  /* 0x0000002e1c077223 */ /* 0x001fe20000010021 */
        /* <DEDUP_REMOVED lines=12> */
.L_x_2247:
        /* <DEDUP_REMOVED lines=9> */
[----:B------:R-:W-:-:S03]  /*34d0*/  ULDC.64 UR12, c[0x0][0x210] ;  /* 0x00008400000c7ab9 */ /* 0x000fc60000000a00 */
[----:B------:R-:W-:Y:S01]  /*34e0*/  IMAD.IADD R11, R9, 0x1, R11 ;  /* 0x00000001090b7824 */ /* 0x000fe200078e020b */
[----:B------:R-:W-:-:S04]  /*34f0*/  LEA R10, P5, R8, UR12, 0x1 ;  /* 0x0000000c080a7c11 */ /* 0x000fc8000f8a08ff */
[----:B------:R-:W-:-:S05]  /*3500*/  LEA.HI.X R11, R8, UR13, R11, 0x1, P5 ;  /* 0x0000000d080b7c11 */ /* 0x000fca000a8f0c0b */
[----:B------:R0:W-:Y:S04]  /*3510*/  STG.E desc[UR8][R10.64], R7 ;  /* 0x000000070a007986 */ /* 0x0001e8000c101908 */
.L_x_2249:
[----:B------:R-:W-:Y:S05]  /*3520*/  BSYNC B0 ;  /* 0x0000000000007941 */ /* 0x000fea0003800000 */
.L_x_2248:
        /* <DEDUP_REMOVED lines=21> */
.L_x_2250:
        /* <DEDUP_REMOVED lines=14> */
.L_x_2252:
[----:B------:R-:W-:Y:S05]  /*3760*/  BSYNC B0 ;  /* 0x0000000000007941 */ /* 0x000fea0003800000 */
.L_x_2251:
[----:B------:R-:W-:Y:S01]  /*3770*/  ULDC.64 UR14, c[0x0][0x278] ;  /* 0x00009e00000e7ab9 */ /* 0x000fe20000000a00 */
        /* <DEDUP_REMOVED lines=13> */
.L_x_2253:
        /* <DEDUP_REMOVED lines=14> */
.L_x_2255:
[----:B------:R-:W-:Y:S05]  /*3930*/  BSYNC B0 ;  /* 0x0000000000007941 */ /* 0x000fea0003800000 */
.L_x_2254:
        /* <DEDUP_REMOVED lines=22> */
.L_x_2256:
        /* <DEDUP_REMOVED lines=14> */
.L_x_2258:
[----:B------:R-:W-:Y:S05]  /*3b80*/  BSYNC B0 ;  /* 0x0000000000007941 */ /* 0x000fea0003800000 */
.L_x_2257:
        /* <DEDUP_REMOVED lines=22> */
.L_x_2259:
        /* <DEDUP_REMOVED lines=14> */
.L_x_2261:
[----:B------:R-:W-:Y:S05]  /*3dd0*/  BSYNC B0 ;  /* 0x0000000000007941 */ /* 0x000fea0003800000 */
.L_x_2260:
        /* <DEDUP_REMOVED lines=22> */
.L_x_2262:
        /* <DEDUP_REMOVED lines=14> */
.L_x_2264:
[----:B------:R-:W-:Y:S05]  /*4020*/  BSYNC B0 ;  /* 0x0000000000007941 */ /* 0x000fea0003800000 */
.L_x_2263:
        /* <DEDUP_REMOVED lines=22> */
.L_x_2265:
        /* <DEDUP_REMOVED lines=14> */
.L_x_2267:
[----:B------:R-:W-:Y:S05]  /*4270*/  BSYNC B0 ;  /* 0x0000000000007941 */ /* 0x000fea0003800000 */
.L_x_2266:
        /* <DEDUP_REMOVED lines=22> */
.L_x_2268:
        /* <DEDUP_REMOVED lines=14> */
.L_x_2270:
[----:B------:R-:W-:Y:S05]  /*44c0*/  BSYNC B0 ;  /* 0x0000000000007941 */ /* 0x000fea0003800000 */
.L_x_2269:
        /* <DEDUP_REMOVED lines=22> */
.L_x_2271:
        /* <DEDUP_REMOVED lines=14> */
.L_x_2273:
[----:B------:R-:W-:Y:S05]  /*4710*/  BSYNC B0 ;  /* 0x0000000000007941 */ /* 0x000fea0003800000 */
.L_x_2272:
        /* <DEDUP_REMOVED lines=22> */
.L_x_2274:
        /* <DEDUP_REMOVED lines=14> */
.L_x_2276:
[----:B------:R-:W-:Y:S05]  /*4960*/  BSYNC B0 ;  /* 0x0000000000007941 */ /* 0x000fea0003800000 */
.L_x_2275:
        /* <DEDUP_REMOVED lines=22> */
.L_x_2277:
        /* <DEDUP_REMOVED lines=14> */
.L_x_2279:
[----:B------:R-:W-:Y:S05]  /*4bb0*/  BSYNC B0 ;  /* 0x0000000000007941 */ /* 0x000fea0003800000 */
.L_x_2278:
        /* <DEDUP_REMOVED lines=22> */
.L_x_2280:
        /* <DEDUP_REMOVED lines=14> */
.L_x_2282:
[----:B------:R-:W-:Y:S05]  /*4e00*/  BSYNC B0 ;  /* 0x0000000000007941 */ /* 0x000fea0003800000 */
.L_x_2281:
        /* <DEDUP_REMOVED lines=22> */
.L_x_2283:
        /* <DEDUP_REMOVED lines=14> */
.L_x_2285:
[----:B------:R-:W-:Y:S05]  /*5050*/  BSYNC B0 ;  /* 0x0000000000007941 */ /* 0x000fea0003800000 */
.L_x_2284:
        /* <DEDUP_REMOVED lines=22> */
.L_x_2286:
        /* <DEDUP_REMOVED lines=13> */
.L_x_2288:
[----:B------:R-:W-:Y:S05]  /*5290*/  BSYNC B0 ;  /* 0x0000000000007941 */ /* 0x000fea0003800000 */
.L_x_2287:
[----:B------:R-:W1:Y:S01]  /*52a0*/  LDC R0, c[0x0][0x10] ;  /* 0x00000400ff007b82 */ /* 0x000e620000000800 */
[----:B------:R-:W-:Y:S02]  /*52b0*/  IADD3 R76, R76, 0x1, RZ ;  /* 0x000000014c4c7810 */ /* 0x000fe40007ffe0ff */
[----:B-1----:R-:W-:-:S04]  /*52c0*/  IADD3 R77, R0, R77, RZ ;  /* 0x0000004d004d7210 */ /* 0x002fc80007ffe0ff */
[----:B------:R-:W-:-:S13]  /*52d0*/  ISETP.GE.AND P5, PT, R77, UR4, PT ;  /* 0x000000044d007c0c */ /* 0x000fda000bfa6270 */
[----:B------:R-:W-:Y:S05]  /*52e0*/  @!P5 BRA `(.L_x_2289) ;  /* 0xffffffb00030d947 */ /* 0x000fea000383ffff */
[----:B------:R-:W-:Y:S05]  /*52f0*/  EXIT ;  /* 0x000000000000794d */ /* 0x000fea0003800000 */
.L_x_2290:
        /* <DEDUP_REMOVED lines=16> */
.L_x_3294:


//--------------------- .text._Z35group_norm_nhwc_fwd_one_pass_kernelI11Bf16IOFp16WLi64ELi28ELi448EEv26Group_norm_nhwc_fwd_params --------------------------
	.section	.text._Z35group_norm_nhwc_fwd_one_pass_kernelI11Bf16IOFp16WLi64ELi28ELi448EEv26Group_norm_nhwc_fwd_params,"ax",@progbits
	.align	128
        .global         _Z35group_norm_nhwc_fwd_one_pass_kernelI11Bf16IOFp16WLi64ELi28ELi448EEv26Group_norm_nhwc_fwd_params
        .type           _Z35group_norm_nhwc_fwd_one_pass_kernelI11Bf16IOFp16WLi64ELi28ELi448EEv26Group_norm_nhwc_fwd_params,@function
        .size           _Z35group_norm_nhwc_fwd_one_pass_kernelI11Bf16IOFp16WLi64ELi28ELi448EEv26Group_norm_nhwc_fwd_params,(.L_x_3295 - _Z35group_norm_nhwc_fwd_one_pass_kernelI11Bf16IOFp16WLi64ELi28ELi448EEv26Group_norm_nhwc_fwd_params)
        .other          _Z35group_norm_nhwc_fwd_one_pass_kernelI11Bf16IOFp16WLi64ELi28ELi448EEv26Group_norm_nhwc_fwd_params,@"STO_CUDA_ENTRY STV_DEFAULT"
_Z35group_norm_nhwc_fwd_one_pass_kernelI11Bf16IOFp16WLi64ELi28ELi448EEv26Group_norm_nhwc_fwd_params:
.text._Z35group_norm_nhwc_fwd_one_pass_kernelI11Bf16IOFp16WLi64ELi28ELi448EEv26Group_norm_nhwc_fwd_params:
        /* <DEDUP_REMOVED lines=32> */
.L_x_2306:
        /* <DEDUP_REMOVED lines=151> */
.L_x_2292:
[----:B------:R-:W-:Y:S05]  /*0b70*/  BSYNC B0 ;  /* 0x0000000000007941 */ /* 0x000fea0003800000 */
.L_x_2291:
        /* <DEDUP_REMOVED lines=28> */
.L_x_2295:
[----:B-1----:R-:W2:Y:S04]  /*0d40*/  LDG.E.STRONG.GPU R8, desc[UR8][R4.64] ;  /* 0x0000000804087981 */ /* 0x002ea8000c1ef900 */
[----:B--2---:R-:W-:Y:S01]  /*0d50*/  CCTL.IVALL ;  /* 0x00000000ff00798f */ /* 0x004fe20002000000 */
[----:B------:R-:W-:Y:S05]  /*0d60*/  YIELD ;  /* 0x0000000000007946 */ /* 0x000fea0003800000 */
[----:B------:R-:W-:-:S13]  /*0d70*/  ISETP.NE.AND P1, PT, R8, R11, PT ;  /* 0x0000000b0800720c */ /* 0x000fda0003f25270 */
[----:B------:R-:W-:Y:S05]  /*0d80*/  @P1 BRA `(.L_x_2295) ;  /* 0xfffffffc00ec1947 */ /* 0x000fea000383ffff */
.L_x_2294:
        /* <DEDUP_REMOVED lines=11> */
.L_x_2297:
        /* <DEDUP_REMOVED lines=63> */
.L_x_2296:
        /* <DEDUP_REMOVED lines=19> */
.L_x_2299:
[----:B------:R-:W-:Y:S05]  /*1360*/  BSYNC B0 ;  /* 0x0000000000007941 */ /* 0x000fea0003800000 */
.L_x_2298:
        /* <DEDUP_REMOVED lines=32> */
.L_x_2293:
        /* <DEDUP_REMOVED lines=48> */
[----:B--2---:R-:W-:Y:S02]  /*1870*/  HADD2.F32 R11, -RZ, R3.H0_H0 ;  /* 0x20000003ff0b7230 */ /* 0x004fe40000004100 */
[----:B----4-:R-:W-:Y:S02]  /*1880*/  HADD2.F32 R8, -RZ, R23.H0_H0 ;  /* 0x20000017ff087230 */ /* 0x010fe40000004100 */
[----:B-----5:R-:W-:-:S02]  /*1890*/  HADD2.F32 R28, -RZ, R28.H0_H0 ;  /* 0x2000001cff1c7230 */ /* 0x020fc40000004100 */
[----:B------:R-:W-:-:S03]  /*18a0*/  HADD2.F32 R29, -RZ, R29.H0_H0 ;  /* 0x2000001dff1d7230 */ /* 0x000fc60000004100 */
        /* <DEDUP_REMOVED lines=16> */
.L_x_2300:
        /* <DEDUP_REMOVED lines=15> */
.L_x_2302:
[----:B------:R-:W-:Y:S05]  /*1aa0*/  BSYNC B0 ;  /* 0x0000000000007941 */ /* 0x000fea0003800000 */
.L_x_2301:
        /* <DEDUP_REMOVED lines=11> */
.L_x_2303:
        /* <DEDUP_REMOVED lines=19> */
.L_x_2305:
[----:B------:R-:W-:Y:S05]  /*1c90*/  BSYNC B0 ;  /* 0x0000000000007941 */ /* 0x000fea0003800000 */
.L_x_2304:
[----:B------:R-:W1:Y:S01]  /*1ca0*/  LDC R4, c[0x0][0x10] ;  /* 0x00000400ff047b82 */ /* 0x000e620000000800 */
[----:B------:R-:W-:Y:S02]  /*1cb0*/  IADD3 R18, R18, 0x1, RZ ;  /* 0x0000000112127810 */ /* 0x000fe40007ffe0ff */
[----:B-1----:R-:W-:-:S04]  /*1cc0*/  IADD3 R21, R4, R21, RZ ;  /* 0x0000001504157210 */ /* 0x002fc80007ffe0ff */
[----:B------:R-:W-:-:S13]  /*1cd0*/  ISETP.GE.AND P1, PT, R21, UR4, PT ;  /* 0x0000000415007c0c */ /* 0x000fda000bf26270 */
[----:B------:R-:W-:Y:S05]  /*1ce0*/  @!P1 BRA `(.L_x_2306) ;  /* 0xffffffe400449947 */ /* 0x000fea000383ffff */
[----:B------:R-:W-:Y:S05]  /*1cf0*/  EXIT ;  /* 0x000000000000794d */ /* 0x000fea0003800000 */
.L_x_2307:
        /* <DEDUP_REMOVED lines=16> */
.L_x_3295:


//--------------------- .text._Z35group_norm_nhwc_fwd_one_pass_kernelI11Bf16IOFp16WLi128ELi28ELi448EEv26Group_norm_nhwc_fwd_params --------------------------
	.section	.text._Z35group_norm_nhwc_fwd_one_pass_kernelI11Bf16IOFp16WLi128ELi28ELi448EEv26Group_norm_nhwc_fwd_params,"ax",@progbits
	.align	128
        .global         _Z35group_norm_nhwc_fwd_one_pass_kernelI11Bf16IOFp16WLi128ELi28ELi448EEv26Group_norm_nhwc_fwd_params
        .type           _Z35group_norm_nhwc_fwd_one_pass_kernelI11Bf16IOFp16WLi128ELi28ELi448EEv26Group_norm_nhwc_fwd_params,@function
        .size           _Z35group_norm_nhwc_fwd_one_pass_kernelI11Bf16IOFp16WLi128ELi28ELi448EEv26Group_norm_nhwc_fwd_params,(.L_x_3296 - _Z35group_norm_nhwc_fwd_one_pass_kernelI11Bf16IOFp16WLi128ELi28ELi448EEv26Group_norm_nhwc_fwd_params)
        .other          _Z35group_norm_nhwc_fwd_one_pass_kernelI11Bf16IOFp16WLi128ELi28ELi448EEv26Group_norm_nhwc_fwd_params,@"STO_CUDA_ENTRY STV_DEFAULT"
_Z35group_norm_nhwc_fwd_one_pass_kernelI11Bf16IOFp16WLi128ELi28ELi448EEv26Group_norm_nhwc_fwd_params:
.text._Z35group_norm_nhwc_fwd_one_pass_kernelI11Bf16IOFp16WLi128ELi28ELi448EEv26Group_norm_nhwc_fwd_params:
        /* <DEDUP_REMOVED lines=30> */
.L_x_2329:
        /* <DEDUP_REMOVED lines=203> */
.L_x_2309:
[----:B------:R-:W-:Y:S05]  /*0e90*/  BSYNC B0 ;  /* 0x0000000000007941 */ /* 0x000fea0003800000 */
.L_x_2308:
        /* <DEDUP_REMOVED lines=29> */
.L_x_2312:
[----:B--2---:R-:W2:Y:S04]  /*1070*/  LDG.E.STRONG.GPU R11, desc[UR8][R8.64] ;  /* 0x00000008080b7981 */ /* 0x004ea8000c1ef900 */
[----:B--2---:R-:W-:Y:S01]  /*1080*/  CCTL.IVALL ;  /* 0x00000000ff00798f */ /* 0x004fe20002000000 */
[----:B------:R-:W-:Y:S05]  /*1090*/  YIELD ;  /* 0x0000000000007946 */ /* 0x000fea0003800000 */
[----:B------:R-:W-:-:S13]  /*10a0*/  ISETP.NE.AND P1, PT, R11, R28, PT ;  /* 0x0000001c0b00720c */ /* 0x000fda0003f25270 */
[----:B------:R-:W-:Y:S05]  /*10b0*/  @P1 BRA `(.L_x_2312) ;  /* 0xfffffffc00ec1947 */ /* 0x000fea000383ffff */
.L_x_2311:
        /* <DEDUP_REMOVED lines=11> */
.L_x_2314:
        /* <DEDUP_REMOVED lines=63> */
.L_x_2313:
        /* <DEDUP_REMOVED lines=19> */
.L_x_2316:
[----:B------:R-:W-:Y:S05]  /*1690*/  BSYNC B0 ;  /* 0x0000000000007941 */ /* 0x000fea0003800000 */
.L_x_2315:
        /* <DEDUP_REMOVED lines=32> */
.L_x_2310:
        /* <DEDUP_REMOVED lines=65> */
[----:B------:R-:W-:Y:S01]  /*1cb0*/  ISETP.GT.U32.OR P2, PT, R4, 0x1bf, P2 ;  /* 0x000001bf0400780c */ /* 0x000fe20001744470 */
[----:B--2---:R-:W-:Y:S02]  /*1cc0*/  HADD2.F32 R6, -RZ, R0.H0_H0 ;  /* 0x20000000ff067230 */ /* 0x004fe40000004100 */
[-C--:B------:R-:W-:Y:S01]  /*1cd0*/  FMUL.FTZ R0, R27, R8.reuse ;  /* 0x000000081b007220 */ /* 0x080fe20000410000 */
[----:B---3--:R-:W-:Y:S02]  /*1ce0*/  HADD2.F32 R11, -RZ, R10.H0_H0 ;  /* 0x2000000aff0b7230 */ /* 0x008fe40000004100 */
[----:B------:R-:W-:-:S03]  /*1cf0*/  FMUL.FTZ R10, R13, R8 ;  /* 0x000000080d0a7220 */ /* 0x000fc60000410000 */
[C-C-:B------:R-:W-:Y:S01]  /*1d00*/  FFMA.FTZ R28, R6.reuse, R5, R11.reuse ;  /* 0x00000005061c7223 */ /* 0x140fe2000001000b */
[C-C-:B------:R-:W-:Y:S01]  /*1d10*/  FFMA.FTZ R5, R6.reuse, R10, R11.reuse ;  /* 0x0000000a06057223 */ /* 0x140fe2000001000b */
[C-C-:B------:R-:W-:Y:S01]  /*1d20*/  FFMA.FTZ R0, R6.reuse, R0, R11.reuse ;  /* 0x0000000006007223 */ /* 0x140fe2000001000b */
[----:B------:R-:W-:Y:S01]  /*1d30*/  FFMA.FTZ R10, R6, R12, R11 ;  /* 0x0000000c060a7223 */ /* 0x000fe2000001000b */
[C---:B------:R-:W-:Y:S02]  /*1d40*/  IADD3 R11, R20.reuse, 0x40, RZ ;  /* 0x00000040140b7810 */ /* 0x040fe40007ffe0ff */
[----:B------:R-:W-:Y:S01]  /*1d50*/  IADD3 R12, R20, 0x60, RZ ;  /* 0x00000060140c7810 */ /* 0x000fe20007ffe0ff */
[----:B----4-:R-:W-:Y:S01]  /*1d60*/  HADD2.F32 R6, -RZ, R15.H0_H0 ;  /* 0x2000000fff067230 */ /* 0x010fe20000004100 */
[----:B------:R-:W-:Y:S02]  /*1d70*/  ISETP.GE.U32.AND P3, PT, R11, UR12, PT ;  /* 0x0000000c0b007c0c */ /* 0x000fe4000bf66070 */
[----:B------:R-:W-:-:S02]  /*1d80*/  ISETP.GE.U32.AND P1, PT, R12, UR12, PT ;  /* 0x0000000c0c007c0c */ /* 0x000fc4000bf26070 */
[----:B------:R-:W-:Y:S02]  /*1d90*/  SHF.R.S32.HI R13, RZ, 0x1f, R11 ;  /* 0x0000001fff0d7819 */ /* 0x000fe4000001140b */
[----:B------:R-:W-:Y:S01]  /*1da0*/  SHF.R.S32.HI R14, RZ, 0x1f, R12 ;  /* 0x0000001fff0e7819 */ /* 0x000fe2000001140c */
[----:B-----5:R-:W-:Y:S02]  /*1db0*/  HADD2.F32 R27, -RZ, R26.H0_H0 ;  /* 0x2000001aff1b7230 */ /* 0x020fe40000004100 */
[-C--:B------:R-:W-:Y:S01]  /*1dc0*/  FMUL.FTZ R15, R9, R8.reuse ;  /* 0x00000008090f7220 */ /* 0x080fe20000410000 */
        /* <DEDUP_REMOVED lines=20> */
.L_x_2317:
        /* <DEDUP_REMOVED lines=14> */
.L_x_2319:
[----:B------:R-:W-:Y:S05]  /*1ff0*/  BSYNC B0 ;  /* 0x0000000000007941 */ /* 0x000fea0003800000 */
.L_x_2318:
        /* <DEDUP_REMOVED lines=11> */
.L_x_2320:
        /* <DEDUP_REMOVED lines=14> */
.L_x_2322:
[----:B------:R-:W-:Y:S05]  /*2190*/  BSYNC B0 ;  /* 0x0000000000007941 */ /* 0x000fea0003800000 */
.L_x_2321:
        /* <DEDUP_REMOVED lines=11> */
.L_x_2323:
        /* <DEDUP_REMOVED lines=14> */
.L_x_2325:
[----:B------:R-:W-:Y:S05]  /*2330*/  BSYNC B0 ;  /* 0x0000000000007941 */ /* 0x000fea0003800000 */
.L_x_2324:
        /* <DEDUP_REMOVED lines=11> */
.L_x_2326:
        /* <DEDUP_REMOVED lines=14> */
.L_x_2328:
[----:B------:R-:W-:Y:S05]  /*24d0*/  BSYNC B0 ;  /* 0x0000000000007941 */ /* 0x000fea0003800000 */
.L_x_2327:
[----:B------:R-:W4:Y:S01]  /*24e0*/  LDC R0, c[0x0][0x10] ;  /* 0x00000400ff007b82 */ /* 0x000f220000000800 */
[----:B------:R-:W-:Y:S02]  /*24f0*/  IADD3 R17, R17, 0x1, RZ ;  /* 0x0000000111117810 */ /* 0x000fe40007ffe0ff */
[----:B----4-:R-:W-:-:S04]  /*2500*/  IADD3 R21, R0, R21, RZ ;  /* 0x0000001500157210 */ /* 0x010fc80007ffe0ff */
[----:B------:R-:W-:-:S13]  /*2510*/  ISETP.GE.AND P1, PT, R21, UR4, PT ;  /* 0x0000000415007c0c */ /* 0x000fda000bf26270 */
[----:B------:R-:W-:Y:S05]  /*2520*/  @!P1 BRA `(.L_x_2329) ;  /* 0xffffffdc002c9947 */ /* 0x000fea000383ffff */
[----:B------:R-:W-:Y:S05]  /*2530*/  EXIT ;  /* 0x000000000000794d */ /* 0x000fea0003800000 */
.L_x_2330:
        /* <DEDUP_REMOVED lines=12> */
.L_x_3296:


//--------------------- .text._Z35group_norm_nhwc_fwd_one_pass_kernelI11Bf16IOFp16WLi256ELi28ELi448EEv26Group_norm_nhwc_fwd_params --------------------------
	.section	.text._Z35group_norm_nhwc_fwd_one_pass_kernelI11Bf16IOFp16WLi256ELi28ELi448EEv26Group_norm_nhwc_fwd_params,"ax",@progbits
	.align	128
        .global         _Z35group_norm_nhwc_fwd_one_pass_kernelI11Bf16IOFp16WLi256ELi28ELi448EEv26Group_norm_nhwc_fwd_params
        .type           _Z35group_norm_nhwc_fwd_one_pass_kernelI11Bf16IOFp16WLi256ELi28ELi448EEv26Group_norm_nhwc_fwd_params,@function
        .size           _Z35group_norm_nhwc_fwd_one_pass_kernelI11Bf16IOFp16WLi256ELi28ELi448EEv26Group_norm_nhwc_fwd_params,(.L_x_3297 - _Z35group_norm_nhwc_fwd_one_pass_kernelI11Bf16IOFp16WLi256ELi28ELi448EEv26Group_norm_nhwc_fwd_params)
        .other          _Z35group_norm_nhwc_fwd_one_pass_kernelI11Bf16IOFp16WLi256ELi28ELi448EEv26Group_norm_nhwc_fwd_params,@"STO_CUDA_ENTRY STV_DEFAULT"
_Z35group_norm_nhwc_fwd_one_pass_kernelI11Bf16IOFp16WLi256ELi28ELi448EEv26Group_norm_nhwc_fwd_params:
.text._Z35group_norm_nhwc_fwd_one_pass_kernelI11Bf16IOFp16WLi256ELi28ELi448EEv26Group_norm_nhwc_fwd_params:
        /* <DEDUP_REMOVED lines=48> */
.L_x_2367:
        /* <DEDUP_REMOVED lines=289> */
.L_x_2332:
[----:B------:R-:W-:Y:S05]  /*1510*/  BSYNC B0 ;  /* 0x0000000000007941 */ /* 0x000fea0003800000 */
.L_x_2331:
        /* <DEDUP_REMOVED lines=34> */
.L_x_2335:
[----:B-1----:R-:W2:Y:S04]  /*1740*/  LDG.E.STRONG.GPU R22, desc[UR8][R20.64] ;  /* 0x0000000814167981 */ /* 0x002ea8000c1ef900 */
[----:B--2---:R-:W-:Y:S01]  /*1750*/  CCTL.IVALL ;  /* 0x00000000ff00798f */ /* 0x004fe20002000000 */
[----:B------:R-:W-:Y:S05]  /*1760*/  YIELD ;  /* 0x0000000000007946 */ /* 0x000fea0003800000 */
[----:B------:R-:W-:-:S13]  /*1770*/  ISETP.NE.AND P0, PT, R22, R33, PT ;  /* 0x000000211600720c */ /* 0x000fda0003f05270 */
[----:B------:R-:W-:Y:S05]  /*1780*/  @P0 BRA `(.L_x_2335) ;  /* 0xfffffffc00ec0947 */ /* 0x000fea000383ffff */
.L_x_2334:
        /* <DEDUP_REMOVED lines=17> */
.L_x_2339:
        /* <DEDUP_REMOVED lines=115> */
.L_x_2338:
        /* <DEDUP_REMOVED lines=61> */
.L_x_2340:
[----:B------:R-:W-:-:S13]  /*23a0*/  ISETP.NE.OR P0, PT, R28, RZ, P0 ;  /* 0x000000ff1c00720c */ /* 0x000fda0000705670 */
[----:B------:R-:W-:Y:S05]  /*23b0*/  @!P0 BRA `(.L_x_2336) ;  /* 0x00000000007c8947 */ /* 0x000fea0003800000 */
.L_x_2337:
        /* <DEDUP_REMOVED lines=31> */
.L_x_2336:
        /* <DEDUP_REMOVED lines=11> */
.L_x_2342:
[----:B------:R-:W-:Y:S05]  /*2660*/  BSYNC B0 ;  /* 0x0000000000007941 */ /* 0x000fea0003800000 */
.L_x_2341:
        /* <DEDUP_REMOVED lines=16> */
.L_x_2333:
        /* <DEDUP_REMOVED lines=46> */
[----:B--2---:R-:W-:Y:S02]  /*2a50*/  HADD2.F32 R26, -RZ, R39.H0_H0 ;  /* 0x20000027ff1a7230 */ /* 0x004fe40000004100 */
[----:B------:R-:W-:Y:S01]  /*2a60*/  FADD.FTZ R39, R55, -R34 ;  /* 0x8000002237277221 */ /* 0x000fe20000010000 */
[----:B----4-:R-:W-:Y:S02]  /*2a70*/  HADD2.F32 R27, -RZ, R48.H0_H0 ;  /* 0x20000030ff1b7230 */ /* 0x010fe40000004100 */
[----:B-----5:R-:W-:Y:S02]  /*2a80*/  HADD2.F32 R29, -RZ, R49.H0_H0 ;  /* 0x20000031ff1d7230 */ /* 0x020fe40000004100 */
[----:B------:R-:W-:Y:S01]  /*2a90*/  FADD.FTZ R49, -R34, R33 ;  /* 0x0000002122317221 */ /* 0x000fe20000010100 */
[----:B------:R-:W-:-:S02]  /*2aa0*/  HADD2.F32 R28, -RZ, R35.H0_H0 ;  /* 0x20000023ff1c7230 */ /* 0x000fc40000004100 */
[----:B------:R-:W-:-:S03]  /*2ab0*/  FFMA.FTZ R33, R26, R21, R29 ;  /* 0x000000151a217223 */ /* 0x000fc6000001001d */
        /* <DEDUP_REMOVED lines=12> */
.L_x_2343:
        /* <DEDUP_REMOVED lines=14> */
.L_x_2345:
[----:B------:R-:W-:Y:S05]  /*2c60*/  BSYNC B0 ;  /* 0x0000000000007941 */ /* 0x000fea0003800000 */
.L_x_2344:
        /* <DEDUP_REMOVED lines=17> */
.L_x_2346:
        /* <DEDUP_REMOVED lines=14> */
.L_x_2348:
[----:B------:R-:W-:Y:S05]  /*2e60*/  BSYNC B0 ;  /* 0x0000000000007941 */ /* 0x000fea0003800000 */
.L_x_2347:
        /* <DEDUP_REMOVED lines=22> */
.L_x_2349:
        /* <DEDUP_REMOVED lines=14> */
.L_x_2351:
[----:B------:R-:W-:Y:S05]  /*30b0*/  BSYNC B0 ;  /* 0x0000000000007941 */ /* 0x000fea0003800000 */
.L_x_2350:
        /* <DEDUP_REMOVED lines=17> */
.L_x_2352:
        /* <DEDUP_REMOVED lines=14> */
.L_x_2354:
[----:B------:R-:W-:Y:S05]  /*32b0*/  BSYNC B0 ;  /* 0x0000000000007941 */ /* 0x000fea0003800000 */
.L_x_2353:
        /* <DEDUP_REMOVED lines=32> */
.L_x_2355:
        /* <DEDUP_REMOVED lines=14> */
.L_x_2357:
[----:B------:R-:W-:Y:S05]  /*35a0*/  BSYNC B0 ;  /* 0x0000000000007941 */ /* 0x000fea0003800000 */
.L_x_2356:
        /* <DEDUP_REMOVED lines=17> */
.L_x_2358:
        /* <DEDUP_REMOVED lines=14> */
.L_x_2360:
[----:B------:R-:W-:Y:S05]  /*37a0*/  BSYNC B0 ;  /* 0x0000000000007941 */ /* 0x000fea0003800000 */
.L_x_2359:
        /* <DEDUP_REMOVED lines=33> */
.L_x_2361:
        /* <DEDUP_REMOVED lines=14> */
.L_x_2363:
[----:B------:R-:W-:Y:S05]  /*3aa0*/  BSYNC B0 ;  /* 0x0000000000007941 */ /* 0x000fea0003800000 */
.L_x_2362:
        /* <DEDUP_REMOVED lines=11> */
.L_x_2364:
        /* <DEDUP_REMOVED lines=13> */
.L_x_2366:
[----:B------:R-:W-:Y:S05]  /*3c30*/  BSYNC B0 ;  /* 0x0000000000007941 */ /* 0x000fea0003800000 */
.L_x_2365:
[----:B------:R-:W-:Y:S02]  /*3c40*/  IADD3 R10, R3, R10, RZ ;  /* 0x0000000a030a7210 */ /* 0x000fe40007ffe0ff */
[----:B------:R-:W-:Y:S02]  /*3c50*/  IADD3 R8, R8, 0x1, RZ ;  /* 0x0000000108087810 */ /* 0x000fe40007ffe0ff */
[----:B------:R-:W-:-:S13]  /*3c60*/  ISETP.GE.AND P0, PT, R10, UR4, PT ;  /* 0x000000040a007c0c */ /* 0x000fda000bf06270 */
[----:B------:R-:W-:Y:S05]  /*3c70*/  @!P0 BRA `(.L_x_2367) ;  /* 0xffffffc400a08947 */ /* 0x000fea000383ffff */
[----:B------:R-:W-:Y:S05]  /*3c80*/  EXIT ;  /* 0x000000000000794d */ /* 0x000fea0003800000 */
.L_x_2368:
        /* <DEDUP_REMOVED lines=15> */
.L_x_3297:


//--------------------- .text._Z35group_norm_nhwc_fwd_one_pass_kernelI11Bf16IOFp16WLi512ELi28ELi448EEv26Group_norm_nhwc_fwd_params --------------------------
	.section	.text._Z35group_norm_nhwc_fwd_one_pass_kernelI11Bf16IOFp16WLi512ELi28ELi448EEv26Group_norm_nhwc_fwd_params,"ax",@progbits
	.align	128
        .global         _Z35group_norm_nhwc_fwd_one_pass_kernelI11Bf16IOFp16WLi512ELi28ELi448EEv26Group_norm_nhwc_fwd_params
        .type           _Z35group_norm_nhwc_fwd_one_pass_kernelI11Bf16IOFp16WLi512ELi28ELi448EEv26Group_norm_nhwc_fwd_params,@function
        .size           _Z35group_norm_nhwc_fwd_one_pass_kernelI11Bf16IOFp16WLi512ELi28ELi448EEv26Group_norm_nhwc_fwd_params,(.L_x_3298 - _Z35group_norm_nhwc_fwd_one_pass_kernelI11Bf16IOFp16WLi512ELi28ELi448EEv26Group_norm_nhwc_fwd_params)
        .other          _Z35group_norm_nhwc_fwd_one_pass_kernelI11Bf16IOFp16WLi512ELi28ELi448EEv26Group_norm_nhwc_fwd_params,@"STO_CUDA_ENTRY STV_DEFAULT"
_Z35group_norm_nhwc_fwd_one_pass_kernelI11Bf16IOFp16WLi512ELi28ELi448EEv26Group_norm_nhwc_fwd_params:
.text._Z35group_norm_nhwc_fwd_one_pass_kernelI11Bf16IOFp16WLi512ELi28ELi448EEv26Group_norm_nhwc_fwd_params:
        /* <DEDUP_REMOVED lines=59> */
.L_x_2426:
        /* <DEDUP_REMOVED lines=29> */
[-C--:B------:R-:W-:Y:S02]  /*0580*/  @!P5 IADD3 R0, R0, -R5.reuse, RZ ;  /* 0x800000050000d210 */ /* 0x080fe40007ffe0ff */
[----:B------:R-:W-:Y:S02]  /*0590*/  @!P5 IADD3 R3, R3, 0x1, RZ ;  /* 0x000000010303d810 */ /* 0x000fe40007ffe0ff */
        /* <DEDUP_REMOVED lines=47> */
[----:B------:R-:W-:Y:S01]  /*0890*/  @P3 IMAD R17, R80, R21, R0 ;  /* 0x0000001550113224 */ /* 0x000fe200078e0200 */
[----:B------:R-:W-:Y:S01]  /*08a0*/  @P2 LEA R6, P5, R4, R18, 0x1 ;  /* 0x0000001204062211 */ /* 0x000fe200078a08ff */
[----:B------:R-:W-:Y:S02]  /*08b0*/  @P3 IMAD.WIDE.U32 R14, R80, R20, R14 ;  /* 0x00000014500e3225 */ /* 0x000fe400078e000e */
[----:B------:R-:W1:Y:S02]  /*08c0*/  @!P6 LDC.64 R20, c[0x0][0x220] ;  /* 0x00008800ff14eb82 */ /* 0x000e640000000a00 */
[----:B------:R-:W-:-:S02]  /*08d0*/  @P2 IMAD.IADD R0, R5, 0x1, R7 ;  /* 0x0000000105002824 */ /* 0x000fc400078e0207 */
[----:B------:R-:W-:-:S03]  /*08e0*/  @P4 IMAD R5, R79, R8, RZ ;  /* 0x000000084f054224 */ /* 0x000fc600078e02ff */
[----:B------:R-:W-:Y:S01]  /*08f0*/  @P2 LEA.HI.X R7, R4, R19, R0, 0x1, P5 ;  /* 0x0000001304072211 */ /* 0x000fe200028f0c00 */
[----:B------:R-:W-:Y:S01]  /*0900*/  @P4 IMAD R19, R78, R9, R5 ;  /* 0x000000094e134224 */ /* 0x000fe200078e0205 */
[----:B------:R-:W-:Y:S01]  /*0910*/  @P3 IADD3 R0, R15, R17, RZ ;  /* 0x000000110f003210 */ /* 0x000fe20007ffe0ff */
[----:B0-----:R-:W-:Y:S01]  /*0920*/  @!P6 IMAD R18, R59, R12, RZ ;  /* 0x0000000c3b12e224 */ /* 0x001fe200078e02ff */
[-C--:B------:R-:W-:Y:S02]  /*0930*/  @P4 MOV R17, R73.reuse ;  /* 0x0000004900114202 */ /* 0x080fe40000000f00 */
[----:B------:R-:W-:Y:S01]  /*0940*/  @!P6 MOV R9, R73 ;  /* 0x000000490009e202 */ /* 0x000fe20000000f00 */
[----:B------:R-:W-:Y:S01]  /*0950*/  @!P6 IMAD R15, R69, R13, R18 ;  /* 0x0000000d450fe224 */ /* 0x000fe200078e0212 */
[----:B------:R-:W-:Y:S01]  /*0960*/  @P3 LEA R4, P5, R14, R22, 0x1 ;  /* 0x000000160e043211 */ /* 0x000fe200078a08ff */
[----:B------:R-:W-:Y:S01]  /*0970*/  @P4 IMAD.WIDE.U32 R16, R78, R8, R16 ;  /* 0x000000084e104225 */ /* 0x000fe200078e0010 */
[----:B------:R-:W-:-:S02]  /*0980*/  @!P6 MOV R8, R70 ;  /* 0x000000460008e202 */ /* 0x000fc40000000f00 */
[----:B------:R-:W-:Y:S02]  /*0990*/  @P3 LEA.HI.X R5, R14, R23, R0, 0x1, P5 ;  /* 0x000000170e053211 */ /* 0x000fe400028f0c00 */
        /* <DEDUP_REMOVED lines=98> */
[----:B-1----:R-:W-:-:S03]  /*0fc0*/  @!P6 LEA R14, P5, R12, R20, 0x1 ;  /* 0x000000140c0ee211 */ /* 0x002fc600078a08ff */
[----:B------:R-:W-:Y:S01]  /*0fd0*/  @!P6 IMAD.IADD R0, R13, 0x1, R15 ;  /* 0x000000010d00e824 */ /* 0x000fe200078e020f */
[----:B------:R-:W-:-:S04]  /*0fe0*/  SHF.R.S32.HI R25, RZ, 0x1f, R62 ;  /* 0x0000001fff197819 */ /* 0x000fc8000001143e */
        /* <DEDUP_REMOVED lines=63> */
[----:B------:R-:W-:-:S02]  /*13e0*/  @!P6 MOV R7, R73 ;  /* 0x000000490007e202 */ /* 0x000fc40000000f00 */
        /* <DEDUP_REMOVED lines=63> */
[----:B------:R-:W-:Y:S01]  /*17e0*/  FADD.FTZ R7, R4, R7 ;  /* 0x0000000704077221 */ /* 0x000fe20000010000 */
[----:B------:R-:W-:-:S02]  /*17f0*/  IMAD.U32 R6, R6, 0x10000, RZ ;  /* 0x0001000006067824 */ /* 0x000fc400078e00ff */
        /* <DEDUP_REMOVED lines=154> */
.L_x_2370:
[----:B------:R-:W-:Y:S05]  /*21a0*/  BSYNC B0 ;  /* 0x0000000000007941 */ /* 0x000fea0003800000 */
.L_x_2369:
        /* <DEDUP_REMOVED lines=31> */
.L_x_2373:
[----:B0-----:R-:W2:Y:S04]  /*23a0*/  LDG.E.STRONG.GPU R30, desc[UR8][R28.64] ;  /* 0x000000081c1e7981 */ /* 0x001ea8000c1ef900 */
[----:B--2---:R-:W-:Y:S01]  /*23b0*/  CCTL.IVALL ;  /* 0x00000000ff00798f */ /* 0x004fe20002000000 */
[----:B------:R-:W-:Y:S05]  /*23c0*/  YIELD ;  /* 0x0000000000007946 */ /* 0x000fea0003800000 */
[----:B------:R-:W-:-:S13]  /*23d0*/  ISETP.NE.AND P6, PT, R30, R33, PT ;  /* 0x000000211e00720c */ /* 0x000fda0003fc5270 */
[----:B------:R-:W-:Y:S05]  /*23e0*/  @P6 BRA `(.L_x_2373) ;  /* 0xfffffffc00ec6947 */ /* 0x000fea000383ffff */
.L_x_2372:
[----:B------:R-:W-:Y:S01]  /*23f0*/  ISETP.NE.AND P6, PT, R90, RZ, PT ;  /* 0x000000ff5a00720c */ /* 0x000fe20003fc5270 */
[----:B------:R-:W-:Y:S05]  /*2400*/  WARPSYNC.ALL ;  /* 0x0000000000007948 */ /* 0x000fea0003800000 */
[----:B------:R-:W-:Y:S07]  /*2410*/  BAR.SYNC.DEFER_BLOCKING 0x0 ;  /* 0x0000000000007b1d */ /* 0x000fee0000010000 */
[----:B------:R-:W-:Y:S05]  /*2420*/  @!P6 BRA `(.L_x_2371) ;  /* 0x0000000400f8e947 */ /* 0x000fea0003800000 */
[----:B0-----:R-:W-:Y:S01]  /*2430*/  IADD3 R28, R90, -0x1, RZ ;  /* 0xffffffff5a1c7810 */ /* 0x001fe20007ffe0ff */
[----:B------:R-:W-:-:S03]  /*2440*/  HFMA2.MMA R32, -RZ, RZ, 0, 0 ;  /* 0x00000000ff207435 */ /* 0x000fc600000001ff */
[----:B------:R-:W-:-:S13]  /*2450*/  ISETP.GE.U32.AND P6, PT, R28, 0x3, PT ;  /* 0x000000031c00780c */ /* 0x000fda0003fc6070 */
[----:B------:R-:W-:Y:S05]  /*2460*/  @!P6 BRA `(.L_x_2374) ;  /* 0x000000040008e947 */ /* 0x000fea0003800000 */
[----:B------:R-:W-:Y:S02]  /*2470*/  LOP3.LUT R33, R90, 0x3, RZ, 0xc0, !PT ;  /* 0x000000035a217812 */ /* 0x000fe400078ec0ff */
[----:B------:R-:W-:Y:S02]  /*2480*/  MOV R32, RZ ;  /* 0x000000ff00207202 */ /* 0x000fe40000000f00 */
[----:B------:R-:W-:-:S07]  /*2490*/  IADD3 R33, -R33, R90, RZ ;  /* 0x0000005a21217210 */ /* 0x000fce0007ffe1ff */
.L_x_2375:
        /* <DEDUP_REMOVED lines=36> */
[----:B------:R-:W-:-:S04]  /*26e0*/  @!P6 IMAD R35, R35, R90, RZ ;  /* 0x0000005a2323e224 */ /* 0x000fc800078e02ff */
[----:B------:R-:W-:Y:S02]  /*26f0*/  @!P6 IMAD.SHL.U32 R35, R35, 0x2, RZ ;  /* 0x000000022323e824 */ /* 0x000fe400078e00ff */
[----:B-1----:R-:W-:Y:S02]  /*2700*/  @!P6 IMAD R31, R41, R34, R42 ;  /* 0x00000022291fe224 */ /* 0x002fe400078e022a */
        /* <DEDUP_REMOVED lines=24> */
.L_x_2374:
        /* <DEDUP_REMOVED lines=22> */
.L_x_2377:
[----:B------:R-:W-:Y:S05]  /*29f0*/  BSYNC B0 ;  /* 0x0000000000007941 */ /* 0x000fea0003800000 */
.L_x_2376:
        /* <DEDUP_REMOVED lines=33> */
.L_x_2371:
        /* <DEDUP_REMOVED lines=26> */
[----:B------:R-:W-:-:S02]  /*2db0*/  ISETP.NE.AND P6, PT, RZ, UR10, PT ;  /* 0x0000000aff007c0c */ /* 0x000fc4000bfc5270 */
[----:B-1----:R-:W-:Y:S01]  /*2dc0*/  SHF.L.U32 R29, R18, 0x10, RZ ;  /* 0x00000010121d7819 */ /* 0x002fe200000006ff */
[----:B------:R-:W1:Y:S01]  /*2dd0*/  LDS.64 R30, [UR5+0x88] ;  /* 0x00008805ff1e7984 */ /* 0x000e620008000a00 */
[----:B------:R-:W-:Y:S02]  /*2de0*/  SHF.L.U32 R7, R7, 0x10, RZ ;  /* 0x0000001007077819 */ /* 0x000fe400000006ff */
[----:B0-----:R-:W-:Y:S02]  /*2df0*/  SHF.L.U32 R35, R20, 0x10, RZ ;  /* 0x0000001014237819 */ /* 0x001fe400000006ff */
[----:B------:R-:W-:Y:S02]  /*2e00*/  SHF.L.U32 R11, R11, 0x10, RZ ;  /* 0x000000100b0b7819 */ /* 0x000fe400000006ff */
[----:B-----5:R-:W-:Y:S02]  /*2e10*/  SHF.L.U32 R43, R10, 0x10, RZ ;  /* 0x000000100a2b7819 */ /* 0x020fe400000006ff */
[----:B------:R-:W-:Y:S01]  /*2e20*/  SHF.L.U32 R47, R19, 0x10, RZ ;  /* 0x00000010132f7819 */ /* 0x000fe200000006ff */
        /* <DEDUP_REMOVED lines=13> */
[----:B--2---:R-:W-:Y:S02]  /*2f00*/  HADD2.F32 R20, -RZ, R41.H0_H0 ;  /* 0x20000029ff147230 */ /* 0x004fe40000004100 */
[----:B---3--:R-:W-:Y:S02]  /*2f10*/  HADD2.F32 R28, -RZ, R44.H0_H0 ;  /* 0x2000002cff1c7230 */ /* 0x008fe40000004100 */
[----:B------:R-:W-:Y:S01]  /*2f20*/  FADD.FTZ R44, -R30, R11 ;  /* 0x0000000b1e2c7221 */ /* 0x000fe20000010100 */
[----:B----4-:R-:W-:Y:S02]  /*2f30*/  HADD2.F32 R29, -RZ, R45.H0_H0 ;  /* 0x2000002dff1d7230 */ /* 0x010fe40000004100 */
[----:B------:R-:W-:-:S03]  /*2f40*/  HADD2.F32 R33, -RZ, R90.H0_H0 ;  /* 0x2000005aff217230 */ /* 0x000fc60000004100 */
        /* <DEDUP_REMOVED lines=13> */
.L_x_2378:
        /* <DEDUP_REMOVED lines=14> */
.L_x_2380:
[----:B------:R-:W-:Y:S05]  /*3100*/  BSYNC B0 ;  /* 0x0000000000007941 */ /* 0x000fea0003800000 */
.L_x_2379:
        /* <DEDUP_REMOVED lines=17> */
.L_x_2381:
        /* <DEDUP_REMOVED lines=14> */
.L_x_2383:
[----:B------:R-:W-:Y:S05]  /*3300*/  BSYNC B0 ;  /* 0x0000000000007941 */ /* 0x000fea0003800000 */
.L_x_2382:
        /* <DEDUP_REMOVED lines=19> */
.L_x_2384:
        /* <DEDUP_REMOVED lines=14> */
.L_x_2386:
[----:B------:R-:W-:Y:S05]  /*3520*/  BSYNC B0 ;  /* 0x0000000000007941 */ /* 0x000fea0003800000 */
.L_x_2385:
        /* <DEDUP_REMOVED lines=21> */
.L_x_2387:
        /* <DEDUP_REMOVED lines=14> */
.L_x_2389:
[----:B------:R-:W-:Y:S05]  /*3760*/  BSYNC B0 ;  /* 0x0000000000007941 */ /* 0x000fea0003800000 */
.L_x_2388:
        /* <DEDUP_REMOVED lines=14> */
.L_x_2390:
        /* <DEDUP_REMOVED lines=14> */
.L_x_2392:
[----:B------:R-:W-:Y:S05]  /*3930*/  BSYNC B0 ;  /* 0x0000000000007941 */ /* 0x000fea0003800000 */
.L_x_2391:
        /* <DEDUP_REMOVED lines=22> */
.L_x_2393:
        /* <DEDUP_REMOVED lines=14> */
.L_x_2395:
[----:B------:R-:W-:Y:S05]  /*3b80*/  BSYNC B0 ;  /* 0x0000000000007941 */ /* 0x000fea0003800000 */
.L_x_2394:
        /* <DEDUP_REMOVED lines=22> */
.L_x_2396:
        /* <DEDUP_REMOVED lines=14> */
.L_x_2398:
[----:B------:R-:W-:Y:S05]  /*3dd0*/  BSYNC B0 ;  /* 0x0000000000007941 */ /* 0x000fea0003800000 */
.L_x_2397:
        /* <DEDUP_REMOVED lines=22> */
.L_x_2399:
        /* <DEDUP_REMOVED lines=14> */
.L_x_2401:
[----:B------:R-:W-:Y:S05]  /*4020*/  BSYNC B0 ;  /* 0x0000000000007941 */ /* 0x000fea0003800000 */
.L_x_2400:
        /* <DEDUP_REMOVED lines=22> */
.L_x_2402:
        /* <DEDUP_REMOVED lines=14> */
.L_x_2404:
[----:B------:R-:W-:Y:S05]  /*4270*/  BSYNC B0 ;  /* 0x0000000000007941 */ /* 0x000fea0003800000 */
.L_x_2403:
        /* <DEDUP_REMOVED lines=22> */
.L_x_2405:
        /* <DEDUP_REMOVED lines=14> */
.L_x_2407:
[----:B------:R-:W-:Y:S05]  /*44c0*/  BSYNC B0 ;  /* 0x0000000000007941 */ /* 0x000fea0003800000 */
.L_x_2406:
[----:B0-----:R-:W-:Y:S01]  /*44d0*/  SHF.L.U32 R3, R0, 0x10, RZ ;  /* 0x0000001000037819 */ /* 0x001fe200000006ff */
[----:B------:R-:W-:Y:S01]  /*44e0*/  IMAD.U32 R5, R26, 0x10000, RZ ;  /* 0x000100001a057824 */ /* 0x000fe200078e00ff */
        /* <DEDUP_REMOVED lines=20> */
.L_x_2408:
        /* <DEDUP_REMOVED lines=14> */
.L_x_2410:
[----:B------:R-:W-:Y:S05]  /*4710*/  BSYNC B0 ;  /* 0x0000000000007941 */ /* 0x000fea0003800000 */
.L_x_2409:
        /* <DEDUP_REMOVED lines=22> */
.L_x_2411:
        /* <DEDUP_REMOVED lines=14> */
.L_x_2413:
[----:B------:R-:W-:Y:S05]  /*4960*/  BSYNC B0 ;  /* 0x0000000000007941 */ /* 0x000fea0003800000 */
.L_x_2412:
        /* <DEDUP_REMOVED lines=22> */
.L_x_2414:
        /* <DEDUP_REMOVED lines=14> */
.L_x_2416:
[----:B------:R-:W-:Y:S05]  /*4bb0*/  BSYNC B0 ;  /* 0x0000000000007941 */ /* 0x000fea0003800000 */
.L_x_2415:
        /* <DEDUP_REMOVED lines=22> */
.L_x_2417:
        /* <DEDUP_REMOVED lines=14> */
.L_x_2419:
[----:B------:R-:W-:Y:S05]  /*4e00*/  BSYNC B0 ;  /* 0x0000000000007941 */ /* 0x000fea0003800000 */
.L_x_2418:
        /* <DEDUP_REMOVED lines=22> */
.L_x_2420:
        /* <DEDUP_REMOVED lines=14> */
.L_x_2422:
[----:B------:R-:W-:Y:S05]  /*5050*/  BSYNC B0 ;  /* 0x0000000000007941 */ /* 0x000fea0003800000 */
.L_x_2421:
        /* <DEDUP_REMOVED lines=22> */
.L_x_2423:
        /* <DEDUP_REMOVED lines=13> */
.L_x_2425:
[----:B------:R-:W-:Y:S05]  /*5290*/  BSYNC B0 ;  /* 0x0000000000007941 */ /* 0x000fea0003800000 */
.L_x_2424:
[----:B------:R-:W1:Y:S01]  /*52a0*/  LDC R0, c[0x0][0x10] ;  /* 0x00000400ff007b82 */ /* 0x000e620000000800 */
[----:B------:R-:W-:Y:S02]  /*52b0*/  IADD3 R76, R76, 0x1, RZ ;  /* 0x000000014c4c7810 */ /* 0x000fe40007ffe0ff */
[----:B-1----:R-:W-:-:S04]  /*52c0*/  IADD3 R77, R0, R77, RZ ;  /* 0x0000004d004d7210 */ /* 0x002fc80007ffe0ff */
[----:B------:R-:W-:-:S13]  /*52d0*/  ISETP.GE.AND P5, PT, R77, UR4, PT ;  /* 0x000000044d007c0c */ /* 0x000fda000bfa6270 */
[----:B------:R-:W-:Y:S05]  /*52e0*/  @!P5 BRA `(.L_x_2426) ;  /* 0xffffffb00030d947 */ /* 0x000fea000383ffff */
[----:B------:R-:W-:Y:S05]  /*52f0*/  EXIT ;  /* 0x000000000000794d */ /* 0x000fea0003800000 */
.L_x_2427:
        /* <DEDUP_REMOVED lines=16> */
.L_x_3298:


//--------------------- .text._Z35group_norm_nhwc_fwd_one_pass_kernelI11Fp16IOFp32WLi64ELi28ELi448EEv26Group_norm_nhwc_fwd_params --------------------------
	.section	.text._Z35group_norm_nhwc_fwd_one_pass_kernelI11Fp16IOFp32WLi64ELi28ELi448EEv26Group_norm_nhwc_fwd_params,"ax",@progbits
	.align	128
        .global         _Z35group_norm_nhwc_fwd_one_pass_kernelI11Fp16IOFp32WLi64ELi28ELi448EEv26Group_norm_nhwc_fwd_params
        .type           _Z35group_norm_nhwc_fwd_one_pass_kernelI11Fp16IOFp32WLi64ELi28ELi448EEv26Group_norm_nhwc_fwd_params,@function
        .size           _Z35group_norm_nhwc_fwd_one_pass_kernelI11Fp16IOFp32WLi64ELi28ELi448EEv26Group_norm_nhwc_fwd_params,(.L_x_3299 - _Z35group_norm_nhwc_fwd_one_pass_kernelI11Fp16IOFp32WLi64ELi28ELi448EEv26Group_norm_nhwc_fwd_params)
        .other          _Z35group_norm_nhwc_fwd_one_pass_kernelI11Fp16IOFp32WLi64ELi28ELi448EEv26Group_norm_nhwc_fwd_params,@"STO_CUDA_ENTRY STV_DEFAULT"
_Z35group_norm_nhwc_fwd_one_pass_kernelI11Fp16IOFp32WLi64ELi28ELi448EEv26Group_norm_nhwc_fwd_params:
.text._Z35group_norm_nhwc_fwd_one_pass_kernelI11Fp16IOFp32WLi64ELi28ELi448EEv26Group_norm_nhwc_fwd_params:
        /* <DEDUP_REMOVED lines=32> */
.L_x_2443:
        /* <DEDUP_REMOVED lines=70> */
[----:B------:R-:W-:Y:S01]  /*0660*/  ISETP.NE.AND P2, PT, R2, RZ, PT ;  /* 0x000000ff0200720c */ /* 0x000fe20003f45270 */
[----:B--2---:R-:W-:-:S02]  /*0670*/  HADD2.F32 R9, -RZ, R16.H1_H1 ;  /* 0x30000010ff097230 */ /* 0x004fc40000004100 */
[----:B------:R-:W-:Y:S02]  /*0680*/  HADD2.F32 R8, -RZ, R16.H0_H0 ;  /* 0x20000010ff087230 */ /* 0x000fe40000004100 */
[--C-:B---3--:R-:W-:Y:S02]  /*0690*/  HADD2.F32 R13, -RZ, R17.reuse.H1_H1 ;  /* 0x30000011ff0d7230 */ /* 0x108fe40000004100 */
[----:B------:R-:W-:Y:S01]  /*06a0*/  FMUL.FTZ R11, R9, R9 ;  /* 0x00000009090b7220 */ /* 0x000fe20000410000 */
[----:B------:R-:W-:Y:S02]  /*06b0*/  HADD2.F32 R10, -RZ, R17.H0_H0 ;  /* 0x20000011ff0a7230 */ /* 0x000fe40000004100 */
[C---:B------:R-:W-:Y:S01]  /*06c0*/  FADD.FTZ R9, R8.reuse, R9 ;  /* 0x0000000908097221 */ /* 0x040fe20000010000 */
        /* <DEDUP_REMOVED lines=71> */
.L_x_2429:
[----:B------:R-:W-:Y:S05]  /*0b40*/  BSYNC B0 ;  /* 0x0000000000007941 */ /* 0x000fea0003800000 */
.L_x_2428:
        /* <DEDUP_REMOVED lines=12> */
[CC--:B-1----:R-:W-:Y:S02]  /*0c10*/  IMAD R11, R10.reuse, R13.reuse, RZ ;  /* 0x0000000d0a0b7224 */ /* 0x0c2fe400078e02ff */
[----:B------:R-:W-:Y:S02]  /*0c20*/  IMAD R23, R10, R13, RZ ;  /* 0x0000000d0a177224 */ /* 0x000fe400078e02ff */
        /* <DEDUP_REMOVED lines=15> */
[----:B-1----:R-:W-:-:S05]  /*0d20*/  LOP3.LUT R8, R18, 0x1, RZ, 0xc0, !PT ;  /* 0x0000000112087812 */ /* 0x002fca00078ec0ff */
[----:B------:R-:W-:-:S04]  /*0d30*/  IMAD R13, R8, R13, R14 ;  /* 0x0000000d080d7224 */ /* 0x000fc800078e020e */
[----:B------:R-:W-:-:S07]  /*0d40*/  IMAD.WIDE.U32 R4, R13, 0x4, R4 ;  /* 0x000000040d047825 */ /* 0x000fce00078e0004 */
.L_x_2432:
[----:B------:R-:W2:Y:S04]  /*0d50*/  LDG.E.STRONG.GPU R8, desc[UR8][R4.64] ;  /* 0x0000000804087981 */ /* 0x000ea8000c1ef900 */
[----:B--2---:R-:W-:Y:S01]  /*0d60*/  CCTL.IVALL ;  /* 0x00000000ff00798f */ /* 0x004fe20002000000 */
[----:B------:R-:W-:Y:S05]  /*0d70*/  YIELD ;  /* 0x0000000000007946 */ /* 0x000fea0003800000 */
[----:B------:R-:W-:-:S13]  /*0d80*/  ISETP.NE.AND P1, PT, R8, R23, PT ;  /* 0x000000170800720c */ /* 0x000fda0003f25270 */
[----:B------:R-:W-:Y:S05]  /*0d90*/  @P1 BRA `(.L_x_2432) ;  /* 0xfffffffc00ec1947 */ /* 0x000fea000383ffff */
.L_x_2431:
        /* <DEDUP_REMOVED lines=11> */
.L_x_2434:
        /* <DEDUP_REMOVED lines=63> */
.L_x_2433:
[----:B------:R-:W-:-:S13]  /*1240*/  LOP3.LUT P1, R4, R12, 0x3, RZ, 0xc0, !PT ;  /* 0x000000030c047812 */ /* 0x000fda000782c0ff */
[----:B------:R-:W-:Y:S05]  /*1250*/  @!P1 BRA `(.L_x_2430) ;  /* 0x0000000000cc9947 */ /* 0x000fea0003800000 */
[----:B------:R-:W-:Y:S01]  /*1260*/  ISETP.EQ.OR P1, PT, R13, UR7, P2 ;  /* 0x000000070d007c0c */ /* 0x000fe20009722670 */
[----:B------:R-:W-:Y:S01]  /*1270*/  BSSY B0, `(.L_x_2435) ;  /* 0x0000010000007945 */ /* 0x000fe20003800000 */
[----:B------:R-:W-:-:S11]  /*1280*/  ISETP.NE.AND P3, PT, R4, 0x1, PT ;  /* 0x000000010400780c */ /* 0x000fd60003f65270 */
[----:B------:R-:W-:Y:S05]  /*1290*/  @P1 BRA `(.L_x_2436) ;  /* 0x0000000000341947 */ /* 0x000fea0003800000 */
[----:B-1----:R-:W1:Y:S01]  /*12a0*/  S2R R8, SR_CTAID.Y ;  /* 0x0000000000087919 */ /* 0x002e620000002600 */
        /* <DEDUP_REMOVED lines=12> */
.L_x_2436:
[----:B------:R-:W-:Y:S05]  /*1370*/  BSYNC B0 ;  /* 0x0000000000007941 */ /* 0x000fea0003800000 */
.L_x_2435:
[----:B------:R-:W-:Y:S05]  /*1380*/  @!P3 BRA `(.L_x_2430) ;  /* 0x000000000080b947 */ /* 0x000fea0003800000 */
[C---:B------:R-:W-:Y:S02]  /*1390*/  IADD3 R4, R13.reuse, 0x1, RZ ;  /* 0x000000010d047810 */ /* 0x040fe40007ffe0ff */
[----:B------:R-:W-:Y:S02]  /*13a0*/  IADD3 R14, R13, 0x2, RZ ;  /* 0x000000020d0e7810 */ /* 0x000fe40007ffe0ff */
[----:B------:R-:W-:Y:S02]  /*13b0*/  ISETP.EQ.OR P3, PT, R4, UR7, P2 ;  /* 0x0000000704007c0c */ /* 0x000fe40009762670 */
[----:B------:R-:W-:Y:S02]  /*13c0*/  LOP3.LUT R5, R12, 0x3, RZ, 0xc0, !PT ;  /* 0x000000030c057812 */ /* 0x000fe400078ec0ff */
[----:B------:R-:W-:-:S04]  /*13d0*/  ISETP.EQ.OR P1, PT, R14, UR7, P2 ;  /* 0x000000070e007c0c */ /* 0x000fc80009722670 */
[----:B------:R-:W-:-:S05]  /*13e0*/  ISETP.EQ.OR P1, PT, R5, 0x2, P1 ;  /* 0x000000020500780c */ /* 0x000fca0000f22670 */
[----:B-1----:R-:W1:Y:S01]  /*13f0*/  @!P3 S2R R15, SR_CTAID.Y ;  /* 0x00000000000fb919 */ /* 0x002e620000002600 */
[----:B------:R-:W1:Y:S01]  /*1400*/  @!P3 LDC R11, c[0x0][0x10] ;  /* 0x00000400ff0bbb82 */ /* 0x000e620000000800 */
[----:B------:R-:W-:-:S06]  /*1410*/  @!P3 LOP3.LUT R10, R18, 0x1, RZ, 0xc0, !PT ;  /* 0x00000001120ab812 */ /* 0x000fcc00078ec0ff */
[----:B------:R-:W2:Y:S01]  /*1420*/  @!P1 S2R R13, SR_CTAID.Y ;  /* 0x00000000000d9919 */ /* 0x000ea20000002600 */
[----:B------:R-:W3:Y:S08]  /*1430*/  @!P1 LDC R23, c[0x0][0x10] ;  /* 0x00000400ff179b82 */ /* 0x000ef00000000800 */
[----:B------:R-:W4:Y:S01]  /*1440*/  @!P3 LDC.64 R8, c[0x0][0x248] ;  /* 0x00009200ff08bb82 */ /* 0x000f220000000a00 */
[----:B-1----:R-:W-:-:S07]  /*1450*/  @!P3 IMAD R15, R4, R11, R15 ;  /* 0x0000000b040fb224 */ /* 0x002fce00078e020f */
[----:B------:R-:W1:Y:S01]  /*1460*/  @!P1 LDC.64 R4, c[0x0][0x248] ;  /* 0x00009200ff049b82 */ /* 0x000e620000000a00 */
[----:B------:R-:W-:Y:S01]  /*1470*/  @!P3 IMAD R11, R11, R10, RZ ;  /* 0x0000000a0b0bb224 */ /* 0x000fe200078e02ff */
[----:B------:R-:W-:-:S03]  /*1480*/  @!P1 LOP3.LUT R10, R18, 0x1, RZ, 0xc0, !PT ;  /* 0x00000001120a9812 */ /* 0x000fc600078ec0ff */
[----:B------:R-:W-:Y:S02]  /*1490*/  @!P3 IMAD R11, R11, R12, RZ ;  /* 0x0000000c0b0bb224 */ /* 0x000fe400078e02ff */
[----:B---3--:R-:W-:Y:S02]  /*14a0*/  @!P1 IMAD R29, R23, R10, RZ ;  /* 0x0000000a171d9224 */ /* 0x008fe400078e02ff */
[----:B--2---:R-:W-:Y:S01]  /*14b0*/  @!P1 IMAD R13, R14, R23, R13 ;  /* 0x000000170e0d9224 */ /* 0x004fe200078e020d */
[----:B------:R-:W-:Y:S01]  /*14c0*/  @!P3 SHF.L.U32 R11, R11, 0x1, RZ ;  /* 0x000000010b0bb819 */ /* 0x000fe200000006ff */
[----:B------:R-:W-:-:S04]  /*14d0*/  @!P1 IMAD R29, R29, R12, RZ ;  /* 0x0000000c1d1d9224 */ /* 0x000fc800078e02ff */
[----:B----4-:R-:W-:Y:S01]  /*14e0*/  @!P3 IMAD.WIDE R10, R11, 0x4, R8 ;  /* 0x000000040b0ab825 */ /* 0x010fe200078e0208 */
        /* <DEDUP_REMOVED lines=10> */
.L_x_2430:
        /* <DEDUP_REMOVED lines=22> */
[----:B------:R-:W-:Y:S01]  /*16f0*/  MOV R3, 0x3f800000 ;  /* 0x3f80000000037802 */ /* 0x000fe20000000f00 */
[----:B0-----:R-:W-:-:S02]  /*1700*/  HADD2.F32 R7, -RZ, R16.H0_H0 ;  /* 0x20000010ff077230 */ /* 0x001fc40000004100 */
[----:B------:R-:W0:Y:S01]  /*1710*/  LDS.64 R14, [UR5+0x88] ;  /* 0x00008805ff0e7984 */ /* 0x000e220008000a00 */
[----:B-1----:R-:W-:Y:S02]  /*1720*/  HADD2.F32 R9, -RZ, R16.H1_H1 ;  /* 0x30000010ff097230 */ /* 0x002fe40000004100 */
[--C-:B------:R-:W-:Y:S02]  /*1730*/  HADD2.F32 R13, -RZ, R17.reuse.H0_H0 ;  /* 0x20000011ff0d7230 */ /* 0x100fe40000004100 */
[----:B------:R-:W-:Y:S02]  /*1740*/  HADD2.F32 R17, -RZ, R17.H1_H1 ;  /* 0x30000011ff117230 */ /* 0x000fe40000004100 */
[----:B0-----:R-:W-:-:S04]  /*1750*/  FMUL.FTZ R14, R14, UR6 ;  /* 0x000000060e0e7c20 */ /* 0x001fc80008410000 */
[----:B------:R-:W-:Y:S01]  /*1760*/  FMUL.FTZ R28, R14, R14 ;  /* 0x0000000e0e1c7220 */ /* 0x000fe20000410000 */
[--C-:B------:R-:W-:Y:S01]  /*1770*/  FADD.FTZ R6, R7, -R14.reuse ;  /* 0x8000000e07067221 */ /* 0x100fe20000010000 */
[--C-:B------:R-:W-:Y:S01]  /*1780*/  FADD.FTZ R8, R9, -R14.reuse ;  /* 0x8000000e09087221 */ /* 0x100fe20000010000 */
[----:B------:R-:W-:Y:S01]  /*1790*/  FADD.FTZ R12, R13, -R14 ;  /* 0x8000000e0d0c7221 */ /* 0x000fe20000010000 */
[----:B------:R-:W-:Y:S01]  /*17a0*/  FFMA.FTZ R15, R15, UR6, -R28 ;  /* 0x000000060f0f7c23 */ /* 0x000fe2000801081c */
[----:B------:R-:W-:-:S04]  /*17b0*/  FADD.FTZ R14, R17, -R14 ;  /* 0x8000000e110e7221 */ /* 0x000fc80000010000 */
        /* <DEDUP_REMOVED lines=25> */
.L_x_2437:
[----:B------:R-:W-:Y:S04]  /*1950*/  BSSY B0, `(.L_x_2438) ;  /* 0x000000f000007945 */ /* 0x000fe80003800000 */
[----:B------:R-:W-:Y:S05]  /*1960*/  @!P0 BRA `(.L_x_2439) ;  /* 0x0000000000348947 */ /* 0x000fea0003800000 */
[----:B------:R-:W-:Y:S01]  /*1970*/  SHF.R.S32.HI R7, RZ, 0x1f, R20 ;  /* 0x0000001fff077819 */ /* 0x000fe20000011414 */
[----:B------:R-:W-:Y:S01]  /*1980*/  ULDC.64 UR12, c[0x0][0x270] ;  /* 0x00009c00000c7ab9 */ /* 0x000fe20000000a00 */
[----:B------:R-:W-:Y:S02]  /*1990*/  MOV R4, R24 ;  /* 0x0000001800047202 */ /* 0x000fe40000000f00 */
[----:B------:R-:W-:Y:S01]  /*19a0*/  MOV R5, R27 ;  /* 0x0000001b00057202 */ /* 0x000fe20000000f00 */
[----:B------:R-:W-:Y:S01]  /*19b0*/  IMAD R7, R7, UR12, RZ ;  /* 0x0000000c07077c24 */ /* 0x000fe2000f8e02ff */
[----:B------:R-:W-:Y:S01]  /*19c0*/  F2FP.F16.F32.PACK_AB R9, R12, R9 ;  /* 0x000000090c09723e */ /* 0x000fe200000000ff */
[----:B------:R-:W-:-:S04]  /*19d0*/  IMAD.WIDE.U32 R4, R20, UR12, R4 ;  /* 0x0000000c14047c25 */ /* 0x000fc8000f8e0004 */
[----:B------:R-:W-:Y:S01]  /*19e0*/  IMAD R7, R20, UR13, R7 ;  /* 0x0000000d14077c24 */ /* 0x000fe2000f8e0207 */
[----:B------:R-:W-:Y:S02]  /*19f0*/  ULDC.64 UR12, c[0x0][0x210] ;  /* 0x00008400000c7ab9 */ /* 0x000fe40000000a00 */
[----:B------:R-:W-:Y:S02]  /*1a00*/  LEA R6, P2, R4, UR12, 0x1 ;  /* 0x0000000c04067c11 */ /* 0x000fe4000f8408ff */
[----:B------:R-:W-:-:S04]  /*1a10*/  IADD3 R7, R5, R7, RZ ;  /* 0x0000000705077210 */ /* 0x000fc80007ffe0ff */
[----:B------:R-:W-:-:S05]  /*1a20*/  LEA.HI.X R7, R4, UR13, R7, 0x1, P2 ;  /* 0x0000000d04077c11 */ /* 0x000fca00090f0c07 */
[----:B------:R0:W-:Y:S02]  /*1a30*/  STG.E desc[UR8][R6.64], R9 ;  /* 0x0000000906007986 */ /* 0x0001e4000c101908 */
.L_x_2439:
[----:B------:R-:W-:Y:S05]  /*1a40*/  BSYNC B0 ;  /* 0x0000000000007941 */ /* 0x000fea0003800000 */
.L_x_2438:
        /* <DEDUP_REMOVED lines=11> */
.L_x_2440:
        /* <DEDUP_REMOVED lines=11> */
[----:B------:R-:W-:Y:S01]  /*1bb0*/  F2FP.F16.F32.PACK_AB R3, R3, R10 ;  /* 0x0000000a0303723e */ /* 0x000fe200000000ff */
[C---:B------:R-:W-:Y:S02]  /*1bc0*/  IMAD R7, R8.reuse, UR13, R7 ;  /* 0x0000000d08077c24 */ /* 0x040fe4000f8e0207 */
[----:B------:R-:W-:Y:S01]  /*1bd0*/  IMAD.WIDE.U32 R4, R8, UR12, R4 ;  /* 0x0000000c08047c25 */ /* 0x000fe2000f8e0004 */
[----:B------:R-:W-:Y:S02]  /*1be0*/  ULDC.64 UR12, c[0x0][0x210] ;  /* 0x00008400000c7ab9 */ /* 0x000fe40000000a00 */
[----:B------:R-:W-:-:S02]  /*1bf0*/  LEA R6, P1, R4, UR12, 0x1 ;  /* 0x0000000c04067c11 */ /* 0x000fc4000f8208ff */
[----:B------:R-:W-:-:S04]  /*1c00*/  IADD3 R7, R5, R7, RZ ;  /* 0x0000000705077210 */ /* 0x000fc80007ffe0ff */
[----:B------:R-:W-:-:S05]  /*1c10*/  LEA.HI.X R7, R4, UR13, R7, 0x1, P1 ;  /* 0x0000000d04077c11 */ /* 0x000fca00088f0c07 */
[----:B------:R0:W-:Y:S02]  /*1c20*/  STG.E desc[UR8][R6.64], R3 ;  /* 0x0000000306007986 */ /* 0x0001e4000c101908 */
.L_x_2442:
[----:B------:R-:W-:Y:S05]  /*1c30*/  BSYNC B0 ;  /* 0x0000000000007941 */ /* 0x000fea0003800000 */
.L_x_2441:
[----:B------:R-:W1:Y:S01]  /*1c40*/  LDC R4, c[0x0][0x10] ;  /* 0x00000400ff047b82 */ /* 0x000e620000000800 */
[----:B------:R-:W-:Y:S02]  /*1c50*/  IADD3 R18, R18, 0x1, RZ ;  /* 0x0000000112127810 */ /* 0x000fe40007ffe0ff */
[----:B-1----:R-:W-:-:S04]  /*1c60*/  IADD3 R21, R4, R21, RZ ;  /* 0x0000001504157210 */ /* 0x002fc80007ffe0ff */
[----:B------:R-:W-:-:S13]  /*1c70*/  ISETP.GE.AND P1, PT, R21, UR4, PT ;  /* 0x0000000415007c0c */ /* 0x000fda000bf26270 */
[----:B------:R-:W-:Y:S05]  /*1c80*/  @!P1 BRA `(.L_x_2443) ;  /* 0xffffffe4005c9947 */ /* 0x000fea000383ffff */
[----:B------:R-:W-:Y:S05]  /*1c90*/  EXIT ;  /* 0x000000000000794d */ /* 0x000fea0003800000 */
.L_x_2444:
        /* <DEDUP_REMOVED lines=14> */
.L_x_3299:


//--------------------- .text._Z35group_norm_nhwc_fwd_one_pass_kernelI11Fp16IOFp32WLi128ELi28ELi448EEv26Group_norm_nhwc_fwd_params --------------------------
	.section	.text._Z35group_norm_nhwc_fwd_one_pass_kernelI11Fp16IOFp32WLi128ELi28ELi448EEv26Group_norm_nhwc_fwd_params,"ax",@progbits
	.align	128
        .global         _Z35group_norm_nhwc_fwd_one_pass_kernelI11Fp16IOFp32WLi128ELi28ELi448EEv26Group_norm_nhwc_fwd_params
        .type           _Z35group_norm_nhwc_fwd_one_pass_kernelI11Fp16IOFp32WLi128ELi28ELi448EEv26Group_norm_nhwc_fwd_params,@function
        .size           _Z35group_norm_nhwc_fwd_one_pass_kernelI11Fp16IOFp32WLi128ELi28ELi448EEv26Group_norm_nhwc_fwd_params,(.L_x_3300 - _Z35group_norm_nhwc_fwd_one_pass_kernelI11Fp16IOFp32WLi128ELi28ELi448EEv26Group_norm_nhwc_fwd_params)
        .other          _Z35group_norm_nhwc_fwd_one_pass_kernelI11Fp16IOFp32WLi128ELi28ELi448EEv26Group_norm_nhwc_fwd_params,@"STO_CUDA_ENTRY STV_DEFAULT"
_Z35group_norm_nhwc_fwd_one_pass_kernelI11Fp16IOFp32WLi128ELi28ELi448EEv26Group_norm_nhwc_fwd_params:
.text._Z35group_norm_nhwc_fwd_one_pass_kernelI11Fp16IOFp32WLi128ELi28ELi448EEv26Group_norm_nhwc_fwd_params:
        /* <DEDUP_REMOVED lines=8> */
[----:B------:R-:W1:Y:S01]  /*0080*/  S2UR UR7, SR_CTAID.X ;  /* 0x00000000000779c3 */ /* 0x000e620000002500 */
[----:B------:R-:W-:Y:S01]  /*0090*/  ULDC.64 UR8, c[0x0][0x278] ;  /* 0x00009e0000087ab9 */ /* 0x000fe20000000a00 */
[----:B------:R-:W-:-:S06]  /*00a0*/  HFMA2.MMA R4, -RZ, RZ, 0, 0 ;  /* 0x00000000ff047435 */ /* 0x000fcc00000001ff */
[----:B------:R-:W1:Y:S01]  /*00b0*/  LDC R17, c[0x0][0x294] ;  /* 0x0000a500ff117b82 */ /* 0x000e620000000800 */
[----:B0-----:R-:W-:-:S05]  /*00c0*/  SHF.R.U32.HI R2, RZ, 0x1, R0 ;  /* 0x00000001ff027819 */ /* 0x001fca0000011600 */
[----:B------:R-:W-:-:S05]  /*00d0*/  IMAD.WIDE.U32 R2, R2, -0x6db6db6d, RZ ;  /* 0x9249249302027825 */ /* 0x000fca00078e00ff */
[----:B------:R-:W-:-:S05]  /*00e0*/  SHF.R.U32.HI R2, RZ, 0x2, R3 ;  /* 0x00000002ff027819 */ /* 0x000fca0000011603 */
[----:B-1----:R-:W-:-:S05]  /*00f0*/  IMAD R17, R17, UR7, R2 ;  /* 0x0000000711117c24 */ /* 0x002fca000f8e0202 */
[C---:B------:R-:W-:Y:S02]  /*0100*/  ISETP.GE.U32.AND P0, PT, R17.reuse, UR8, PT ;  /* 0x0000000811007c0c */ /* 0x040fe4000bf06070 */
[----:B------:R-:W-:Y:S02]  /*0110*/  SHF.R.S32.HI R3, RZ, 0x1f, R17 ;  /* 0x0000001fff037819 */ /* 0x000fe40000011411 */
[----:B------:R-:W-:Y:S02]  /*0120*/  IADD3 R16, R17, 0x20, RZ ;  /* 0x0000002011107810 */ /* 0x000fe40007ffe0ff */
[----:B------:R-:W-:Y:S01]  /*0130*/  ISETP.GE.AND.EX P0, PT, R3, UR9, PT, P0 ;  /* 0x0000000903007c0c */ /* 0x000fe2000bf06300 */
[----:B------:R-:W-:Y:S01]  /*0140*/  ULDC.64 UR8, c[0x0][0x208] ;  /* 0x0000820000087ab9 */ /* 0x000fe20000000a00 */
[----:B------:R-:W-:Y:S02]  /*0150*/  IADD3 R6, R17, 0x40, RZ ;  /* 0x0000004011067810 */ /* 0x000fe40007ffe0ff */
[----:B------:R-:W-:-:S13]  /*0160*/  ISETP.LT.U32.AND P0, PT, R0, 0x1c0, !P0 ;  /* 0x000001c00000780c */ /* 0x000fda0004701070 */
.L_x_2466:
[----:B0-----:R-:W0:Y:S01]  /*0170*/  LDC R7, c[0x0][0x288] ;  /* 0x0000a200ff077b82 */ /* 0x001e220000000800 */
[----:B------:R-:W-:Y:S01]  /*0180*/  ULDC.64 UR12, c[0x0][0x278] ;  /* 0x00009e00000c7ab9 */ /* 0x000fe20000000a00 */
[----:B------:R-:W-:Y:S01]  /*0190*/  ULDC.64 UR10, c[0x0][0x280] ;  /* 0x0000a000000a7ab9 */ /* 0x000fe20000000a00 */
[----:B0-----:R-:W-:-:S04]  /*01a0*/  IABS R5, R7 ;  /* 0x0000000700057213 */ /* 0x001fc80000000000 */
[----:B------:R-:W0:Y:S08]  /*01b0*/  I2F.RP R2, R5 ;  /* 0x0000000500027306 */ /* 0x000e300000209400 */
[----:B0-----:R-:W0:Y:S02]  /*01c0*/  MUFU.RCP R2, R2 ;  /* 0x0000000200027308 */ /* 0x001e240000001000 */
[----:B0-----:R-:W-:-:S06]  /*01d0*/  IADD3 R8, R2, 0xffffffe, RZ ;  /* 0x0ffffffe02087810 */ /* 0x001fcc0007ffe0ff */
[----:B-1----:R0:W1:Y:S02]  /*01e0*/  F2I.FTZ.U32.TRUNC.NTZ R9, R8 ;  /* 0x0000000800097305 */ /* 0x002064000021f000 */
[----:B0-----:R-:W-:Y:S02]  /*01f0*/  MOV R8, RZ ;  /* 0x000000ff00087202 */ /* 0x001fe40000000f00 */
[----:B-123--:R-:W-:-:S05]  /*0200*/  IADD3 R10, RZ, -R9, RZ ;  /* 0x80000009ff0a7210 */ /* 0x00efca0007ffe0ff */
        /* <DEDUP_REMOVED lines=9> */
[----:B------:R-:W0:Y:S03]  /*02a0*/  @P0 LDC.64 R8, c[0x0][0x270] ;  /* 0x00009c00ff080b82 */ /* 0x000e260000000a00 */
[----:B------:R-:W-:Y:S01]  /*02b0*/  IMAD R11, R11, -0xe, R0 ;  /* 0xfffffff20b0b7824 */ /* 0x000fe200078e0200 */
[----:B------:R-:W-:-:S04]  /*02c0*/  ISETP.GT.U32.AND P2, PT, R5, R2, PT ;  /* 0x000000020500720c */ /* 0x000fc80003f44070 */
[----:B------:R-:W-:Y:S02]  /*02d0*/  SHF.L.U32 R27, R11, 0x1, RZ ;  /* 0x000000010b1b7819 */ /* 0x000fe400000006ff */
[----:B------:R-:W1:Y:S02]  /*02e0*/  @P0 LDC.64 R10, c[0x0][0x220] ;  /* 0x00008800ff0a0b82 */ /* 0x000e640000000a00 */
[----:B------:R-:W-:-:S05]  /*02f0*/  SHF.R.S32.HI R19, RZ, 0x1f, R27 ;  /* 0x0000001fff137819 */ /* 0x000fca000001141b */
[-C--:B------:R-:W-:Y:S02]  /*0300*/  @!P2 IADD3 R2, R2, -R5.reuse, RZ ;  /* 0x800000050202a210 */ /* 0x080fe40007ffe0ff */
[----:B------:R-:W-:Y:S02]  /*0310*/  @!P2 IADD3 R15, R15, 0x1, RZ ;  /* 0x000000010f0fa810 */ /* 0x000fe40007ffe0ff */
[----:B------:R-:W-:Y:S02]  /*0320*/  ISETP.GE.U32.AND P1, PT, R2, R5, PT ;  /* 0x000000050200720c */ /* 0x000fe40003f26070 */
[----:B------:R-:W-:Y:S02]  /*0330*/  LOP3.LUT R2, R20, R7, RZ, 0x3c, !PT ;  /* 0x0000000714027212 */ /* 0x000fe400078e3cff */
[----:B------:R-:W-:Y:S02]  /*0340*/  ISETP.NE.AND P2, PT, R7, RZ, PT ;  /* 0x000000ff0700720c */ /* 0x000fe40003f45270 */
[----:B------:R-:W-:-:S02]  /*0350*/  ISETP.GE.AND P3, PT, R2, RZ, PT ;  /* 0x000000ff0200720c */ /* 0x000fc40003f66270 */
[----:B------:R-:W-:-:S05]  /*0360*/  SHF.R.S32.HI R5, RZ, 0x1f, R16 ;  /* 0x0000001fff057819 */ /* 0x000fca0000011410 */
[----:B------:R-:W-:Y:S02]  /*0370*/  @P1 IADD3 R15, R15, 0x1, RZ ;  /* 0x000000010f0f1810 */ /* 0x000fe40007ffe0ff */
[----:B------:R-:W-:-:S04]  /*0380*/  ISETP.GE.U32.AND P1, PT, R16, UR12, PT ;  /* 0x0000000c10007c0c */ /* 0x000fc8000bf26070 */
[----:B------:R-:W-:Y:S02]  /*0390*/  @!P3 IADD3 R15, -R15, RZ, RZ ;  /* 0x000000ff0f0fb210 */ /* 0x000fe40007ffe1ff */
[----:B------:R-:W-:Y:S02]  /*03a0*/  @!P2 LOP3.LUT R15, RZ, R7, RZ, 0x33, !PT ;  /* 0x00000007ff0fa212 */ /* 0x000fe400078e33ff */
[----:B------:R-:W-:Y:S02]  /*03b0*/  ISETP.GE.AND.EX P1, PT, R5, UR13, PT, P1 ;  /* 0x0000000d05007c0c */ /* 0x000fe4000bf26310 */
[----:B------:R-:W-:Y:S02]  /*03c0*/  IADD3 R2, -R15, RZ, RZ ;  /* 0x000000ff0f027210 */ /* 0x000fe40007ffe1ff */
[----:B------:R-:W-:Y:S02]  /*03d0*/  ISETP.GT.U32.OR P1, PT, R0, 0x1bf, P1 ;  /* 0x000001bf0000780c */ /* 0x000fe40000f24470 */
[----:B------:R-:W-:Y:S01]  /*03e0*/  ISETP.GE.U32.AND P2, PT, R6, UR12, PT ;  /* 0x0000000c06007c0c */ /* 0x000fe2000bf46070 */
[----:B------:R-:W-:Y:S01]  /*03f0*/  IMAD R2, R7, R2, R20 ;  /* 0x0000000207027224 */ /* 0x000fe200078e0214 */
[----:B------:R-:W-:-:S02]  /*0400*/  SHF.R.S32.HI R7, RZ, 0x1f, R6 ;  /* 0x0000001fff077819 */ /* 0x000fc40000011406 */
[----:B------:R-:W-:Y:S01]  /*0410*/  SHF.R.S32.HI R14, RZ, 0x1f, R15 ;  /* 0x0000001fff0e7819 */ /* 0x000fe2000001140f */
[----:B------:R-:W-:Y:S01]  /*0420*/  IMAD R2, R2, 0x1c, RZ ;  /* 0x0000001c02027824 */ /* 0x000fe200078e02ff */
[----:B------:R-:W-:-:S03]  /*0430*/  ISETP.GE.AND.EX P2, PT, R7, UR13, PT, P2 ;  /* 0x0000000d07007c0c */ /* 0x000fc6000bf46320 */
[----:B------:R-:W-:Y:S01]  /*0440*/  IMAD R14, R14, UR10, RZ ;  /* 0x0000000a0e0e7c24 */ /* 0x000fe2000f8e02ff */
[----:B------:R-:W-:Y:S01]  /*0450*/  IADD3 R26, P3, R27, R2, RZ ;  /* 0x000000021b1a7210 */ /* 0x000fe20007f7e0ff */
[----:B------:R-:W2:Y:S01]  /*0460*/  @!P1 LDC.64 R12, c[0x0][0x270] ;  /* 0x00009c00ff0c9b82 */ /* 0x000ea20000000a00 */
[----:B------:R-:W-:Y:S01]  /*0470*/  ISETP.GT.U32.OR P2, PT, R0, 0x1bf, P2 ;  /* 0x000001bf0000780c */ /* 0x000fe20001744470 */
[----:B------:R-:W-:Y:S01]  /*0480*/  IMAD R29, R15, UR11, R14 ;  /* 0x0000000b0f1d7c24 */ /* 0x000fe2000f8e020e */
[----:B------:R-:W-:Y:S01]  /*0490*/  LEA.HI.X.SX32 R27, R2, R19, 0x1, P3 ;  /* 0x00000013021b7211 */ /* 0x000fe200018f0eff */
[----:B0-----:R-:W-:Y:S02]  /*04a0*/  @P0 IMAD R14, R3, R8, RZ ;  /* 0x00000008030e0224 */ /* 0x001fe400078e02ff */
[----:B------:R-:W-:-:S04]  /*04b0*/  IMAD.WIDE.U32 R26, R15, UR10, R26 ;  /* 0x0000000a0f1a7c25 */ /* 0x000fc8000f8e001a */
[----:B------:R-:W-:Y:S01]  /*04c0*/  @P0 IMAD R21, R17, R9, R14 ;  /* 0x0000000911150224 */ /* 0x000fe200078e020e */
[----:B------:R-:W-:-:S03]  /*04d0*/  IADD3 R29, R27, R29, RZ ;  /* 0x0000001d1b1d7210 */ /* 0x000fc60007ffe0ff */
[----:B------:R-:W0:Y:S01]  /*04e0*/  @!P2 LDC.64 R18, c[0x0][0x270] ;  /* 0x00009c00ff12ab82 */ /* 0x000e220000000a00 */
[-C--:B------:R-:W-:Y:S02]  /*04f0*/  @P0 MOV R28, R26.reuse ;  /* 0x0000001a001c0202 */ /* 0x080fe40000000f00 */
[----:B------:R-:W-:Y:S02]  /*0500*/  @!P1 MOV R22, R26 ;  /* 0x0000001a00169202 */ /* 0x000fe40000000f00 */
[----:B------:R-:W-:Y:S01]  /*0510*/  @!P1 MOV R23, R29 ;  /* 0x0000001d00179202 */ /* 0x000fe20000000f00 */
[----:B------:R-:W-:Y:S02]  /*0520*/  @P0 IMAD.WIDE.U32 R8, R17, R8, R28 ;  /* 0x0000000811080225 */ /* 0x000fe400078e001c */
[----:B------:R-:W3:Y:S03]  /*0530*/  @!P1 LDC.64 R14, c[0x0][0x220] ;  /* 0x00008800ff0e9b82 */ /* 0x000ee60000000a00 */
[----:B------:R-:W-:Y:S01]  /*0540*/  @P0 IADD3 R9, R9, R21, RZ ;  /* 0x0000001509090210 */ /* 0x000fe20007ffe0ff */
[----:B--2---:R-:W-:Y:S01]  /*0550*/  @!P1 IMAD R21, R5, R12, RZ ;  /* 0x0000000c05159224 */ /* 0x004fe200078e02ff */
[----:B-1----:R-:W-:-:S03]  /*0560*/  @P0 LEA R10, P3, R8, R10, 0x1 ;  /* 0x0000000a080a0211 */ /* 0x002fc600078608ff */
[----:B------:R-:W-:Y:S01]  /*0570*/  @!P1 IMAD R25, R16, R13, R21 ;  /* 0x0000000d10199224 */ /* 0x000fe200078e0215 */
[----:B------:R-:W-:Y:S01]  /*0580*/  @P0 LEA.HI.X R11, R8, R11, R9, 0x1, P3 ;  /* 0x0000000b080b0211 */ /* 0x000fe200018f0c09 */
[----:B------:R-:W-:Y:S01]  /*0590*/  @!P1 IMAD.WIDE.U32 R12, R16, R12, R22 ;  /* 0x0000000c100c9225 */ /* 0x000fe200078e0016 */
[----:B------:R-:W1:Y:S01]  /*05a0*/  @!P2 LDC.64 R8, c[0x0][0x220] ;  /* 0x00008800ff08ab82 */ /* 0x000e620000000a00 */
[----:B------:R-:W-:Y:S02]  /*05b0*/  MOV R21, RZ ;  /* 0x000000ff00157202 */ /* 0x000fe40000000f00 */
[----:B0-----:R-:W-:Y:S01]  /*05c0*/  @!P2 IMAD R22, R7, R18, RZ ;  /* 0x000000120716a224 */ /* 0x001fe200078e02ff */
[----:B------:R-:W-:-:S03]  /*05d0*/  @!P1 IADD3 R13, R13, R25, RZ ;  /* 0x000000190d0d9210 */ /* 0x000fc60007ffe0ff */
[----:B------:R0:W2:Y:S01]  /*05e0*/  @P0 LDG.E R21, desc[UR8][R10.64] ;  /* 0x000000080a150981 */ /* 0x0000a2000c1e1900 */
[----:B------:R-:W-:Y:S01]  /*05f0*/  @!P2 IMAD R23, R6, R19, R22 ;  /* 0x000000130617a224 */ /* 0x000fe200078e0216 */
[----:B------:R-:W-:Y:S02]  /*0600*/  MOV R19, RZ ;  /* 0x000000ff00137202 */ /* 0x000fe40000000f00 */
[C---:B---3--:R-:W-:Y:S02]  /*0610*/  @!P1 LEA R14, P3, R12.reuse, R14, 0x1 ;  /* 0x0000000e0c0e9211 */ /* 0x048fe400078608ff */
[----:B0-----:R-:W-:Y:S02]  /*0620*/  @!P2 MOV R10, R26 ;  /* 0x0000001a000aa202 */ /* 0x001fe40000000f00 */
[----:B------:R-:W-:Y:S02]  /*0630*/  @!P2 MOV R11, R29 ;  /* 0x0000001d000ba202 */ /* 0x000fe40000000f00 */
[----:B------:R-:W-:Y:S01]  /*0640*/  @!P1 LEA.HI.X R15, R12, R15, R13, 0x1, P3 ;  /* 0x0000000f0c0f9211 */ /* 0x000fe200018f0c0d */
[----:B------:R-:W-:-:S04]  /*0650*/  @!P2 IMAD.WIDE.U32 R12, R6, R18, R10 ;  /* 0x00000012060ca225 */ /* 0x000fc800078e000a */
[----:B------:R0:W3:Y:S01]  /*0660*/  @!P1 LDG.E R19, desc[UR8][R14.64] ;  /* 0x000000080e139981 */ /* 0x0000e2000c1e1900 */
[----:B------:R-:W-:Y:S02]  /*0670*/  MOV R22, RZ ;  /* 0x000000ff00167202 */ /* 0x000fe40000000f00 */
[----:B------:R-:W-:Y:S02]  /*0680*/  @!P2 IADD3 R13, R13, R23, RZ ;  /* 0x000000170d0da210 */ /* 0x000fe40007ffe0ff */
[----:B-1----:R-:W-:-:S04]  /*0690*/  @!P2 LEA R10, P1, R12, R8, 0x1 ;  /* 0x000000080c0aa211 */ /* 0x002fc800078208ff */
[----:B------:R-:W-:-:S05]  /*06a0*/  @!P2 LEA.HI.X R11, R12, R9, R13, 0x1, P1 ;  /* 0x000000090c0ba211 */ /* 0x000fca00008f0c0d */
[----:B------:R1:W4:Y:S01]  /*06b0*/  @!P2 LDG.E R22, desc[UR8][R10.64] ;  /* 0x000000080a16a981 */ /* 0x000322000c1e1900 */
[----:B------:R-:W-:-:S04]  /*06c0*/  IADD3 R25, R17, 0x60, RZ ;  /* 0x0000006011197810 */ /* 0x000fc80007ffe0ff */
[----:B------:R-:W-:Y:S02]  /*06d0*/  ISETP.GE.U32.AND P1, PT, R25, UR12, PT ;  /* 0x0000000c19007c0c */ /* 0x000fe4000bf26070 */
[----:B------:R-:W-:-:S04]  /*06e0*/  SHF.R.S32.HI R23, RZ, 0x1f, R25 ;  /* 0x0000001fff177819 */ /* 0x000fc80000011419 */
[----:B------:R-:W-:-:S04]  /*06f0*/  ISETP.GE.AND.EX P1, PT, R23, UR13, PT, P1 ;  /* 0x0000000d17007c0c */ /* 0x000fc8000bf26310 */
[----:B------:R-:W-:-:S13]  /*0700*/  ISETP.GT.U32.OR P1, PT, R0, 0x1bf, P1 ;  /* 0x000001bf0000780c */ /* 0x000fda0000f24470 */
[----:B------:R-:W5:Y:S02]  /*0710*/  @!P1 LDC.64 R8, c[0x0][0x270] ;  /* 0x00009c00ff089b82 */ /* 0x000f640000000a00 */
[----:B-----5:R-:W-:-:S04]  /*0720*/  @!P1 IMAD R18, R23, R8, RZ ;  /* 0x0000000817129224 */ /* 0x020fc800078e02ff */
[----:B------:R-:W-:Y:S01]  /*0730*/  @!P1 IMAD R23, R25, R9, R18 ;  /* 0x0000000919179224 */ /* 0x000fe200078e0212 */
[----:B------:R-:W-:Y:S01]  /*0740*/  MOV R18, RZ ;  /* 0x000000ff00127202 */ /* 0x000fe20000000f00 */
[--C-:B--2---:R-:W-:Y:S02]  /*0750*/  HADD2.F32 R13, -RZ, R21.reuse.H1_H1 ;  /* 0x30000015ff0d7230 */ /* 0x104fe40000004100 */
[----:B------:R-:W-:-:S03]  /*0760*/  HADD2.F32 R12, -RZ, R21.H0_H0 ;  /* 0x20000015ff0c7230 */ /* 0x000fc60000004100 */
[----:B0-----:R-:W-:Y:S02]  /*0770*/  FMUL.FTZ R15, R13, R13 ;  /* 0x0000000d0d0f7220 */ /* 0x001fe40000410000 */
[C---:B------:R-:W-:Y:S02]  /*0780*/  FADD.FTZ R13, R12.reuse, R13 ;  /* 0x0000000d0c0d7221 */ /* 0x040fe40000010000 */
[----:B------:R-:W-:Y:S02]  /*0790*/  FFMA.FTZ R15, R12, R12, R15 ;  /* 0x0000000c0c0f7223 */ /* 0x000fe4000001000f */
[----:B------:R-:W-:Y:S02]  /*07a0*/  FADD.FTZ R13, RZ, R13 ;  /* 0x0000000dff0d7221 */ /* 0x000fe40000010000 */
[----:B------:R-:W-:Y:S01]  /*07b0*/  FADD.FTZ R12, RZ, R15 ;  /* 0x0000000fff0c7221 */ /* 0x000fe20000010000 */
[----:B------:R-:W-:Y:S01]  /*07c0*/  @!P1 MOV R15, R29 ;  /* 0x0000001d000f9202 */ /* 0x000fe20000000f00 */
[----:B---3--:R-:W-:-:S02]  /*07d0*/  HADD2.F32 R14, -RZ, R19.H1_H1 ;  /* 0x30000013ff0e7230 */ /* 0x008fc40000004100 */
[----:B-1----:R-:W-:-:S03]  /*07e0*/  HADD2.F32 R10, -RZ, R19.H0_H0 ;  /* 0x20000013ff0a7230 */ /* 0x002fc60000004100 */
[----:B------:R-:W-:Y:S02]  /*07f0*/  FMUL.FTZ R11, R14, R14 ;  /* 0x0000000e0e0b7220 */ /* 0x000fe40000410000 */
[C---:B------:R-:W-:Y:S02]  /*0800*/  FADD.FTZ R14, R10.reuse, R14 ;  /* 0x0000000e0a0e7221 */ /* 0x040fe40000010000 */
[----:B------:R-:W-:Y:S02]  /*0810*/  FFMA.FTZ R11, R10, R10, R11 ;  /* 0x0000000a0a0b7223 */ /* 0x000fe4000001000b */
[----:B------:R-:W-:Y:S02]  /*0820*/  FADD.FTZ R13, R13, R14 ;  /* 0x0000000e0d0d7221 */ /* 0x000fe40000010000 */
[----:B------:R-:W-:Y:S01]  /*0830*/  FADD.FTZ R12, R12, R11 ;  /* 0x0000000b0c0c7221 */ /* 0x000fe20000010000 */
[--C-:B----4-:R-:W-:Y:S02]  /*0840*/  HADD2.F32 R10, -RZ, R22.reuse.H1_H1 ;  /* 0x30000016ff0a7230 */ /* 0x110fe40000004100 */
[----:B------:R-:W-:-:S03]  /*0850*/  HADD2.F32 R11, -RZ, R22.H0_H0 ;  /* 0x20000016ff0b7230 */ /* 0x000fc60000004100 */
[----:B------:R-:W-:Y:S02]  /*0860*/  FMUL.FTZ R14, R10, R10 ;  /* 0x0000000a0a0e7220 */ /* 0x000fe40000410000 */
[C---:B------:R-:W-:Y:S02]  /*0870*/  FADD.FTZ R10, R11.reuse, R10 ;  /* 0x0000000a0b0a7221 */ /* 0x040fe40000010000 */
[----:B------:R-:W-:Y:S01]  /*0880*/  FFMA.FTZ R11, R11, R11, R14 ;  /* 0x0000000b0b0b7223 */ /* 0x000fe2000001000e */
[----:B------:R-:W-:-:S05]  /*0890*/  @!P1 MOV R14, R26 ;  /* 0x0000001a000e9202 */ /* 0x000fca0000000f00 */
[----:B------:R-:W-:Y:S02]  /*08a0*/  @!P1 IMAD.WIDE.U32 R14, R25, R8, R14 ;  /* 0x00000008190e9225 */ /* 0x000fe400078e000e */
[----:B------:R-:W0:Y:S03]  /*08b0*/  @!P1 LDC.64 R8, c[0x0][0x220] ;  /* 0x00008800ff089b82 */ /* 0x000e260000000a00 */
[----:B------:R-:W-:Y:S02]  /*08c0*/  @!P1 IADD3 R23, R15, R23, RZ ;  /* 0x000000170f179210 */ /* 0x000fe40007ffe0ff */
[----:B0-----:R-:W-:-:S04]  /*08d0*/  @!P1 LEA R8, P2, R14, R8, 0x1 ;  /* 0x000000080e089211 */ /* 0x001fc800078408ff */
[----:B------:R-:W-:-:S05]  /*08e0*/  @!P1 LEA.HI.X R9, R14, R9, R23, 0x1, P2 ;  /* 0x000000090e099211 */ /* 0x000fca00010f0c17 */
[----:B------:R-:W2:Y:S01]  /*08f0*/  @!P1 LDG.E R18, desc[UR8][R8.64] ;  /* 0x0000000808129981 */ /* 0x000ea2000c1e1900 */
[----:B------:R-:W-:Y:S01]  /*0900*/  FADD.FTZ R10, R13, R10 ;  /* 0x0000000a0d0a7221 */ /* 0x000fe20000010000 */
[----:B------:R-:W-:Y:S01]  /*0910*/  FADD.FTZ R11, R12, R11 ;  /* 0x0000000b0c0b7221 */ /* 0x000fe20000010000 */
[----:B------:R-:W0:Y:S01]  /*0920*/  S2UR UR6, SR_CgaCtaId ;  /* 0x00000000000679c3 */ /* 0x000e220000008800 */
[----:B------:R-:W1:Y:S01]  /*0930*/  S2R R14, SR_LANEID ;  /* 0x00000000000e7919 */ /* 0x000e620000000000 */
[----:B------:R-:W-:Y:S01]  /*0940*/  UMOV UR5, 0x400 ;  /* 0x0000040000057882 */ /* 0x000fe20000000000 */
[----:B------:R-:W-:Y:S01]  /*0950*/  ISETP.NE.AND P2, PT, R0, RZ, PT ;  /* 0x000000ff0000720c */ /* 0x000fe20003f45270 */
[----:B------:R-:W-:Y:S01]  /*0960*/  BSSY B0, `(.L_x_2445) ;  /* 0x000004f000007945 */ /* 0x000fe20003800000 */
[----:B0-----:R-:W-:Y:S01]  /*0970*/  ULEA UR5, UR6, UR5, 0x18 ;  /* 0x0000000506057291 */ /* 0x001fe2000f8ec03f */
[C---:B-1----:R-:W-:Y:S02]  /*0980*/  ISETP.GT.AND P1, PT, R14.reuse, 0x1e, PT ;  /* 0x0000001e0e00780c */ /* 0x042fe40003f24270 */
[----:B------:R-:W-:Y:S01]  /*0990*/  ISETP.NE.AND P3, PT, R14, RZ, PT ;  /* 0x000000ff0e00720c */ /* 0x000fe20003f65270 */
[----:B--2---:R-:W-:-:S02]  /*09a0*/  HADD2.F32 R24, -RZ, R18.H1_H1 ;  /* 0x30000012ff187230 */ /* 0x004fc40000004100 */
[----:B------:R-:W-:-:S03]  /*09b0*/  HADD2.F32 R15, -RZ, R18.H0_H0 ;  /* 0x20000012ff0f7230 */ /* 0x000fc60000004100 */
[----:B------:R-:W-:Y:S02]  /*09c0*/  FMUL.FTZ R23, R24, R24 ;  /* 0x0000001818177220 */ /* 0x000fe40000410000 */
[C---:B------:R-:W-:Y:S02]  /*09d0*/  FADD.FTZ R13, R15.reuse, R24 ;  /* 0x000000180f0d7221 */ /* 0x040fe40000010000 */
[----:B------:R-:W-:Y:S02]  /*09e0*/  FFMA.FTZ R12, R15, R15, R23 ;  /* 0x0000000f0f0c7223 */ /* 0x000fe40000010017 */
[----:B------:R-:W-:Y:S02]  /*09f0*/  FADD.FTZ R10, R10, R13 ;  /* 0x0000000d0a0a7221 */ /* 0x000fe40000010000 */
[----:B------:R-:W-:Y:S01]  /*0a00*/  FADD.FTZ R15, R11, R12 ;  /* 0x0000000c0b0f7221 */ /* 0x000fe20000010000 */
[----:B------:R-:W-:Y:S02]  /*0a10*/  SHF.R.S32.HI R11, RZ, 0x1f, R0 ;  /* 0x0000001fff0b7819 */ /* 0x000fe40000011400 */
[----:B------:R-:W0:Y:S02]  /*0a20*/  SHFL.DOWN PT, R9, R10, 0x1, 0x1f ;  /* 0x08201f000a097f89 */ /* 0x000e2400000e0000 */
[----:B------:R-:W-:-:S02]  /*0a30*/  LEA.HI R11, R11, R0, RZ, 0x5 ;  /* 0x000000000b0b7211 */ /* 0x000fc400078f28ff */
[----:B------:R-:W1:Y:S02]  /*0a40*/  SHFL.DOWN PT, R8, R15, 0x1, 0x1f ;  /* 0x08201f000f087f89 */ /* 0x000e6400000e0000 */
[----:B------:R-:W-:-:S04]  /*0a50*/  SHF.R.S32.HI R11, RZ, 0x5, R11 ;  /* 0x00000005ff0b7819 */ /* 0x000fc8000001140b */
[----:B------:R-:W-:Y:S01]  /*0a60*/  LEA R11, R11, UR5, 0x3 ;  /* 0x000000050b0b7c11 */ /* 0x000fe2000f8e18ff */
        /* <DEDUP_REMOVED lines=30> */
[----:B0-----:R-:W0:Y:S01]  /*0c50*/  LDS.128 R8, [UR5+0x20] ;  /* 0x00002005ff087984 */ /* 0x001e220008000c00 */
[----:B-1----:R-:W-:Y:S01]  /*0c60*/  FADD.FTZ R23, R14, R12 ;  /* 0x0000000c0e177221 */ /* 0x002fe20000010000 */
        /* <DEDUP_REMOVED lines=30> */
.L_x_2446:
[----:B------:R-:W-:Y:S05]  /*0e50*/  BSYNC B0 ;  /* 0x0000000000007941 */ /* 0x000fea0003800000 */
.L_x_2445:
[----:B------:R-:W1:Y:S02]  /*0e60*/  LDC R10, c[0x0][0xc] ;  /* 0x00000300ff0a7b82 */ /* 0x000e640000000800 */
[----:B-1----:R-:W-:-:S13]  /*0e70*/  ISETP.GE.U32.AND P1, PT, R10, 0x2, PT ;  /* 0x000000020a00780c */ /* 0x002fda0003f26070 */
[----:B------:R-:W-:Y:S05]  /*0e80*/  @!P1 BRA `(.L_x_2447) ;  /* 0x0000000800709947 */ /* 0x000fea0003800000 */
[----:B------:R-:W-:Y:S05]  /*0e90*/  @P2 BRA `(.L_x_2448) ;  /* 0x0000000000742947 */ /* 0x000fea0003800000 */
[----:B------:R-:W1:Y:S01]  /*0ea0*/  LDC R23, c[0x0][0x10] ;  /* 0x00000400ff177b82 */ /* 0x000e620000000800 */
[----:B0-----:R-:W0:Y:S01]  /*0eb0*/  S2R R11, SR_CTAID.Y ;  /* 0x00000000000b7919 */ /* 0x001e220000002600 */
[C---:B------:R-:W-:Y:S02]  /*0ec0*/  LOP3.LUT R8, R4.reuse, 0x1, RZ, 0xc0, !PT ;  /* 0x0000000104087812 */ /* 0x040fe400078ec0ff */
[----:B------:R-:W-:-:S04]  /*0ed0*/  LOP3.LUT P1, RZ, R4, 0x2, RZ, 0xc0, !PT ;  /* 0x0000000204ff7812 */ /* 0x000fc8000782c0ff */
[----:B------:R-:W2:Y:S01]  /*0ee0*/  LDC.64 R12, c[0x0][0x248] ;  /* 0x00009200ff0c7b82 */ /* 0x000ea20000000a00 */
[----:B-1----:R-:W-:-:S04]  /*0ef0*/  IMAD R8, R8, R23, RZ ;  /* 0x0000001708087224 */ /* 0x002fc800078e02ff */
[----:B------:R-:W-:-:S05]  /*0f00*/  IMAD R9, R8, R10, RZ ;  /* 0x0000000a08097224 */ /* 0x000fca00078e02ff */
[----:B------:R-:W-:Y:S01]  /*0f10*/  SHF.L.U32 R9, R9, 0x1, RZ ;  /* 0x0000000109097819 */ /* 0x000fe200000006ff */
[----:B0-----:R-:W-:Y:S01]  /*0f20*/  IMAD R23, R23, UR7, R11 ;  /* 0x0000000717177c24 */ /* 0x001fe2000f8e020b */
[----:B------:R-:W-:-:S03]  /*0f30*/  IADD3 R11, R8, R11, RZ ;  /* 0x0000000b080b7210 */ /* 0x000fc60007ffe0ff */
[----:B--2---:R-:W-:Y:S02]  /*0f40*/  IMAD.WIDE R12, R9, 0x4, R12 ;  /* 0x00000004090c7825 */ /* 0x004fe400078e020c */
[----:B------:R-:W0:Y:S01]  /*0f50*/  LDC.64 R8, c[0x0][0x240] ;  /* 0x00009000ff087b82 */ /* 0x000e220000000a00 */
[----:B------:R-:W-:Y:S01]  /*0f60*/  SEL R24, R10, RZ, !P1 ;  /* 0x000000ff0a187207 */ /* 0x000fe20004800000 */
[----:B------:R-:W-:Y:S01]  /*0f70*/  IMAD.WIDE.U32 R12, R23, 0x8, R12 ;  /* 0x00000008170c7825 */ /* 0x000fe200078e000c */
[----:B------:R-:W-:-:S04]  /*0f80*/  MOV R23, 0xffffffff ;  /* 0xffffffff00177802 */ /* 0x000fc80000000f00 */
[----:B------:R1:W-:Y:S01]  /*0f90*/  STG.E.64 desc[UR8][R12.64], R14 ;  /* 0x0000000e0c007986 */ /* 0x0003e2000c101b08 */
[----:B0-----:R-:W-:Y:S01]  /*0fa0*/  IMAD.WIDE.U32 R8, R11, 0x4, R8 ;  /* 0x000000040b087825 */ /* 0x001fe200078e0008 */
[----:B------:R-:W-:Y:S02]  /*0fb0*/  SEL R11, R23, 0x1, P1 ;  /* 0x00000001170b7807 */ /* 0x000fe40000800000 */
[----:B------:R-:W-:Y:S01]  /*0fc0*/  ISETP.NE.AND P1, PT, R24, -0x1, PT ;  /* 0xffffffff1800780c */ /* 0x000fe20003f25270 */
[----:B------:R-:W-:Y:S06]  /*0fd0*/  MEMBAR.ALL.GPU ;  /* 0x0000000000007992 */ /* 0x000fec000000a000 */
[----:B------:R-:W-:-:S00]  /*0fe0*/  ERRBAR ;  /* 0x00000000000079ab */ /* 0x000fc00000000000 */
[----:B------:R-:W-:Y:S06]  /*0ff0*/  CGAERRBAR ;  /* 0x00000000000075ab */ /* 0x000fec0000000000 */
[----:B------:R1:W-:Y:S01]  /*1000*/  REDG.E.ADD.S32.STRONG.GPU desc[UR8][R8.64], R11 ;  /* 0x0000000b0800798e */ /* 0x0003e2000c10e388 */
[----:B------:R-:W-:Y:S05]  /*1010*/  @!P1 BRA `(.L_x_2448) ;  /* 0x0000000000149947 */ /* 0x000fea0003800000 */
.L_x_2449:
[----:B-1----:R-:W2:Y:S04]  /*1020*/  LDG.E.STRONG.GPU R11, desc[UR8][R8.64] ;  /* 0x00000008080b7981 */ /* 0x002ea8000c1ef900 */
[----:B--2---:R-:W-:Y:S01]  /*1030*/  CCTL.IVALL ;  /* 0x00000000ff00798f */ /* 0x004fe20002000000 */
[----:B------:R-:W-:Y:S05]  /*1040*/  YIELD ;  /* 0x0000000000007946 */ /* 0x000fea0003800000 */
[----:B------:R-:W-:-:S13]  /*1050*/  ISETP.NE.AND P1, PT, R11, R24, PT ;  /* 0x000000180b00720c */ /* 0x000fda0003f25270 */
[----:B------:R-:W-:Y:S05]  /*1060*/  @P1 BRA `(.L_x_2449) ;  /* 0xfffffffc00ec1947 */ /* 0x000fea000383ffff */
.L_x_2448:
[----:B------:R-:W-:Y:S01]  /*1070*/  ISETP.NE.AND P1, PT, R10, RZ, PT ;  /* 0x000000ff0a00720c */ /* 0x000fe20003f25270 */
[----:B------:R-:W-:Y:S05]  /*1080*/  WARPSYNC.ALL ;  /* 0x0000000000007948 */ /* 0x000fea0003800000 */
[----:B------:R-:W-:Y:S07]  /*1090*/  BAR.SYNC.DEFER_BLOCKING 0x0 ;  /* 0x0000000000007b1d */ /* 0x000fee0000010000 */
[----:B------:R-:W-:Y:S05]  /*10a0*/  @!P1 BRA `(.L_x_2447) ;  /* 0x0000000400e89947 */ /* 0x000fea0003800000 */
[----:B-1----:R-:W-:Y:S01]  /*10b0*/  IADD3 R8, R10, -0x1, RZ ;  /* 0xffffffff0a087810 */ /* 0x002fe20007ffe0ff */
[----:B0-----:R-:W-:-:S03]  /*10c0*/  HFMA2.MMA R11, -RZ, RZ, 0, 0 ;  /* 0x00000000ff0b7435 */ /* 0x001fc600000001ff */
[----:B------:R-:W-:-:S13]  /*10d0*/  ISETP.GE.U32.AND P1, PT, R8, 0x3, PT ;  /* 0x000000030800780c */ /* 0x000fda0003f26070 */
[----:B------:R-:W-:Y:S05]  /*10e0*/  @!P1 BRA `(.L_x_2450) ;  /* 0x0000000400089947 */ /* 0x000fea0003800000 */
[----:B------:R-:W-:Y:S02]  /*10f0*/  LOP3.LUT R9, R10, 0x3, RZ, 0xc0, !PT ;  /* 0x000000030a097812 */ /* 0x000fe400078ec0ff */
[----:B------:R-:W-:Y:S02]  /*1100*/  MOV R11, RZ ;  /* 0x000000ff000b7202 */ /* 0x000fe40000000f00 */
[----:B------:R-:W-:-:S07]  /*1110*/  IADD3 R12, -R9, R10, RZ ;  /* 0x0000000a090c7210 */ /* 0x000fce0007ffe1ff */
.L_x_2451:
[----:B------:R-:W-:-:S13]  /*1120*/  ISETP.EQ.OR P1, PT, R11, UR7, P2 ;  /* 0x000000070b007c0c */ /* 0x000fda0009722670 */
[----:B------:R-:W0:Y:S01]  /*1130*/  @!P1 S2R R25, SR_CTAID.Y ;  /* 0x0000000000199919 */ /* 0x000e220000002600 */
[----:B------:R-:W1:Y:S01]  /*1140*/  @!P1 LDC R8, c[0x0][0x10] ;  /* 0x00000400ff089b82 */ /* 0x000e620000000800 */
[----:B------:R-:W-:-:S05]  /*1150*/  @!P1 LOP3.LUT R13, R4, 0x1, RZ, 0xc0, !PT ;  /* 0x00000001040d9812 */ /* 0x000fca00078ec0ff */
[----:B-1----:R-:W-:-:S04]  /*1160*/  @!P1 IMAD R13, R13, R8, RZ ;  /* 0x000000080d0d9224 */ /* 0x002fc800078e02ff */
[----:B------:R-:W-:Y:S02]  /*1170*/  @!P1 IMAD R13, R13, R10, RZ ;  /* 0x0000000a0d0d9224 */ /* 0x000fe400078e02ff */
[----:B0-----:R-:W-:Y:S02]  /*1180*/  @!P1 IMAD R25, R8, R11, R25 ;  /* 0x0000000b08199224 */ /* 0x001fe400078e0219 */
[----:B------:R-:W0:Y:S01]  /*1190*/  @!P1 LDC.64 R8, c[0x0][0x248] ;  /* 0x00009200ff089b82 */ /* 0x000e220000000a00 */
[----:B------:R-:W-:-:S05]  /*11a0*/  @!P1 SHF.L.U32 R13, R13, 0x1, RZ ;  /* 0x000000010d0d9819 */ /* 0x000fca00000006ff */
[----:B0-----:R-:W-:-:S04]  /*11b0*/  @!P1 IMAD.WIDE R8, R13, 0x4, R8 ;  /* 0x000000040d089825 */ /* 0x001fc800078e0208 */
[----:B------:R-:W-:-:S05]  /*11c0*/  @!P1 IMAD.WIDE.U32 R24, R25, 0x8, R8 ;  /* 0x0000000819189825 */ /* 0x000fca00078e0008 */
[----:B------:R0:W2:Y:S01]  /*11d0*/  @!P1 LDG.E.64 R8, desc[UR8][R24.64] ;  /* 0x0000000818089981 */ /* 0x0000a2000c1e1b00 */
[----:B------:R-:W-:-:S04]  /*11e0*/  IADD3 R13, R11, 0x1, RZ ;  /* 0x000000010b0d7810 */ /* 0x000fc80007ffe0ff */
[----:B------:R-:W-:-:S13]  /*11f0*/  ISETP.EQ.OR P3, PT, R13, UR7, P2 ;  /* 0x000000070d007c0c */ /* 0x000fda0009762670 */
[----:B0-----:R-:W0:Y:S01]  /*1200*/  @!P3 S2R R24, SR_CTAID.Y ;  /* 0x000000000018b919 */ /* 0x001e220000002600 */
[----:B------:R-:W0:Y:S02]  /*1210*/  @!P3 LDC R23, c[0x0][0x10] ;  /* 0x00000400ff17bb82 */ /* 0x000e240000000800 */
[----:B0-----:R-:W-:Y:S02]  /*1220*/  @!P3 IMAD R13, R13, R23, R24 ;  /* 0x000000170d0db224 */ /* 0x001fe400078e0218 */
[----:B--2---:R-:W-:Y:S01]  /*1230*/  @!P1 FADD.FTZ R14, R14, R8 ;  /* 0x000000080e0e9221 */ /* 0x004fe20000010000 */
[----:B------:R-:W-:Y:S01]  /*1240*/  @!P3 LOP3.LUT R8, R4, 0x1, RZ, 0xc0, !PT ;  /* 0x000000010408b812 */ /* 0x000fe200078ec0ff */
[----:B------:R-:W-:-:S04]  /*1250*/  @!P1 FADD.FTZ R15, R15, R9 ;  /* 0x000000090f0f9221 */ /* 0x000fc80000010000 */
[----:B------:R-:W-:Y:S02]  /*1260*/  @!P3 IMAD R23, R8, R23, RZ ;  /* 0x000000170817b224 */ /* 0x000fe400078e02ff */
[----:B------:R-:W0:Y:S02]  /*1270*/  @!P3 LDC.64 R8, c[0x0][0x248] ;  /* 0x00009200ff08bb82 */ /* 0x000e240000000a00 */
[----:B------:R-:W-:-:S05]  /*1280*/  @!P3 IMAD R23, R23, R10, RZ ;  /* 0x0000000a1717b224 */ /* 0x000fca00078e02ff */
        /* <DEDUP_REMOVED lines=40> */
.L_x_2450:
[----:B------:R-:W-:-:S13]  /*1510*/  LOP3.LUT P1, R12, R10, 0x3, RZ, 0xc0, !PT ;  /* 0x000000030a0c7812 */ /* 0x000fda000782c0ff */
[----:B------:R-:W-:Y:S05]  /*1520*/  @!P1 BRA `(.L_x_2447) ;  /* 0x0000000000c89947 */ /* 0x000fea0003800000 */
[----:B------:R-:W-:Y:S01]  /*1530*/  ISETP.EQ.OR P1, PT, R11, UR7, P2 ;  /* 0x000000070b007c0c */ /* 0x000fe20009722670 */
[----:B------:R-:W-:Y:S01]  /*1540*/  BSSY B0, `(.L_x_2452) ;  /* 0x0000010000007945 */ /* 0x000fe20003800000 */
[----:B------:R-:W-:-:S11]  /*1550*/  ISETP.NE.AND P3, PT, R12, 0x1, PT ;  /* 0x000000010c00780c */ /* 0x000fd60003f65270 */
[----:B------:R-:W-:Y:S05]  /*1560*/  @P1 BRA `(.L_x_2453) ;  /* 0x0000000000341947 */ /* 0x000fea0003800000 */
        /* <DEDUP_REMOVED lines=13> */
.L_x_2453:
[----:B------:R-:W-:Y:S05]  /*1640*/  BSYNC B0 ;  /* 0x0000000000007941 */ /* 0x000fea0003800000 */
.L_x_2452:
[----:B------:R-:W-:Y:S05]  /*1650*/  @!P3 BRA `(.L_x_2447) ;  /* 0x00000000007cb947 */ /* 0x000fea0003800000 */
[C---:B------:R-:W-:Y:S02]  /*1660*/  IADD3 R24, R11.reuse, 0x1, RZ ;  /* 0x000000010b187810 */ /* 0x040fe40007ffe0ff */
[----:B------:R-:W-:Y:S02]  /*1670*/  IADD3 R8, R11, 0x2, RZ ;  /* 0x000000020b087810 */ /* 0x000fe40007ffe0ff */
[----:B------:R-:W-:Y:S02]  /*1680*/  ISETP.EQ.OR P3, PT, R24, UR7, P2 ;  /* 0x0000000718007c0c */ /* 0x000fe40009762670 */
[----:B------:R-:W-:-:S04]  /*1690*/  ISETP.EQ.OR P1, PT, R8, UR7, P2 ;  /* 0x0000000708007c0c */ /* 0x000fc80009722670 */
[----:B------:R-:W-:-:S07]  /*16a0*/  ISETP.EQ.OR P1, PT, R12, 0x2, P1 ;  /* 0x000000020c00780c */ /* 0x000fce0000f22670 */
[----:B------:R-:W0:Y:S01]  /*16b0*/  @!P3 S2R R13, SR_CTAID.Y ;  /* 0x00000000000db919 */ /* 0x000e220000002600 */
[----:B------:R-:W0:Y:S05]  /*16c0*/  @!P3 LDC R11, c[0x0][0x10] ;  /* 0x00000400ff0bbb82 */ /* 0x000e2a0000000800 */
[----:B------:R-:W1:Y:S03]  /*16d0*/  @!P1 S2R R12, SR_CTAID.Y ;  /* 0x00000000000c9919 */ /* 0x000e660000002600 */
[----:B------:R-:W1:Y:S01]  /*16e0*/  @!P1 LDC R9, c[0x0][0x10] ;  /* 0x00000400ff099b82 */ /* 0x000e620000000800 */
[----:B0-----:R-:W-:Y:S01]  /*16f0*/  @!P3 IMAD R13, R24, R11, R13 ;  /* 0x0000000b180db224 */ /* 0x001fe200078e020d */
[----:B------:R-:W-:-:S05]  /*1700*/  @!P3 LOP3.LUT R24, R4, 0x1, RZ, 0xc0, !PT ;  /* 0x000000010418b812 */ /* 0x000fca00078ec0ff */
[----:B------:R-:W-:Y:S01]  /*1710*/  @!P3 IMAD R11, R24, R11, RZ ;  /* 0x0000000b180bb224 */ /* 0x000fe200078e02ff */
[----:B------:R-:W-:Y:S01]  /*1720*/  @!P1 LOP3.LUT R24, R4, 0x1, RZ, 0xc0, !PT ;  /* 0x0000000104189812 */ /* 0x000fe200078ec0ff */
[-C--:B-1----:R-:W-:Y:S02]  /*1730*/  @!P1 IMAD R12, R8, R9.reuse, R12 ;  /* 0x00000009080c9224 */ /* 0x082fe400078e020c */
[-C--:B------:R-:W-:Y:S02]  /*1740*/  @!P3 IMAD R11, R11, R10.reuse, RZ ;  /* 0x0000000a0b0bb224 */ /* 0x080fe400078e02ff */
[----:B------:R-:W-:Y:S02]  /*1750*/  @!P1 IMAD R23, R24, R9, RZ ;  /* 0x0000000918179224 */ /* 0x000fe400078e02ff */
[----:B------:R-:W0:Y:S01]  /*1760*/  @!P3 LDC.64 R8, c[0x0][0x248] ;  /* 0x00009200ff08bb82 */ /* 0x000e220000000a00 */
[----:B------:R-:W-:Y:S01]  /*1770*/  @!P3 SHF.L.U32 R11, R11, 0x1, RZ ;  /* 0x000000010b0bb819 */ /* 0x000fe200000006ff */
[----:B------:R-:W-:-:S05]  /*1780*/  @!P1 IMAD R23, R23, R10, RZ ;  /* 0x0000000a17179224 */ /* 0x000fca00078e02ff */
[----:B------:R-:W-:Y:S01]  /*1790*/  @!P1 SHF.L.U32 R23, R23, 0x1, RZ ;  /* 0x0000000117179819 */ /* 0x000fe200000006ff */
[----:B0-----:R-:W-:Y:S02]  /*17a0*/  @!P3 IMAD.WIDE R10, R11, 0x4, R8 ;  /* 0x000000040b0ab825 */ /* 0x001fe400078e0208 */
[----:B------:R-:W0:Y:S02]  /*17b0*/  @!P1 LDC.64 R8, c[0x0][0x248] ;  /* 0x00009200ff089b82 */ /* 0x000e240000000a00 */
[----:B------:R-:W-:-:S04]  /*17c0*/  @!P3 IMAD.WIDE.U32 R24, R13, 0x8, R10 ;  /* 0x000000080d18b825 */ /* 0x000fc800078e000a */
[----:B0-----:R-:W-:-:S04]  /*17d0*/  @!P1 IMAD.WIDE R8, R23, 0x4, R8 ;  /* 0x0000000417089825 */ /* 0x001fc800078e0208 */
[----:B------:R-:W-:Y:S02]  /*17e0*/  @!P1 IMAD.WIDE.U32 R10, R12, 0x8, R8 ;  /* 0x000000080c0a9825 */ /* 0x000fe400078e0008 */
[----:B------:R-:W2:Y:S04]  /*17f0*/  @!P3 LDG.E.64 R8, desc[UR8][R24.64] ;  /* 0x000000081808b981 */ /* 0x000ea8000c1e1b00 */
[----:B------:R-:W3:Y:S01]  /*1800*/  @!P1 LDG.E.64 R10, desc[UR8][R10.64] ;  /* 0x000000080a0a9981 */ /* 0x000ee2000c1e1b00 */
[----:B--2---:R-:W-:Y:S01]  /*1810*/  @!P3 FADD.FTZ R14, R14, R8 ;  /* 0x000000080e0eb221 */ /* 0x004fe20000010000 */
[----:B------:R-:W-:-:S03]  /*1820*/  @!P3 FADD.FTZ R15, R15, R9 ;  /* 0x000000090f0fb221 */ /* 0x000fc60000010000 */
[----:B---3--:R-:W-:Y:S01]  /*1830*/  @!P1 FADD.FTZ R14, R14, R10 ;  /* 0x0000000a0e0e9221 */ /* 0x008fe20000010000 */
[----:B------:R-:W-:-:S07]  /*1840*/  @!P1 FADD.FTZ R15, R15, R11 ;  /* 0x0000000b0f0f9221 */ /* 0x000fce0000010000 */
.L_x_2447:
[----:B------:R-:W-:Y:S01]  /*1850*/  ULDC.64 UR10, c[0x0][0x218] ;  /* 0x00008600000a7ab9 */ /* 0x000fe20000000a00 */
[----:B------:R-:W-:Y:S01]  /*1860*/  LOP3.LUT P1, RZ, R0, UR7, RZ, 0xfc, !PT ;  /* 0x0000000700ff7c12 */ /* 0x000fe2000f82fcff */
[----:B------:R-:W2:Y:S01]  /*1870*/  S2UR UR6, SR_CgaCtaId ;  /* 0x00000000000679c3 */ /* 0x000ea20000008800 */
[----:B------:R-:W-:Y:S01]  /*1880*/  ISETP.EQ.U32.AND P3, PT, RZ, UR10, PT ;  /* 0x0000000aff007c0c */ /* 0x000fe2000bf62070 */
[----:B------:R-:W-:Y:S01]  /*1890*/  UMOV UR5, 0x400 ;  /* 0x0000040000057882 */ /* 0x000fe20000000000 */
[----:B-1----:R-:W-:Y:S02]  /*18a0*/  SHF.R.U32.HI R8, RZ, 0x1, R0 ;  /* 0x00000001ff087819 */ /* 0x002fe40000011600 */
[----:B------:R-:W-:Y:S01]  /*18b0*/  ISETP.EQ.OR.EX P1, PT, RZ, UR11, P1, P3 ;  /* 0x0000000bff007c0c */ /* 0x000fe20008f22730 */
[----:B------:R-:W-:Y:S02]  /*18c0*/  ULDC.64 UR10, c[0x0][0x278] ;  /* 0x00009e00000a7ab9 */ /* 0x000fe40000000a00 */
[----:B------:R-:W-:Y:S01]  /*18d0*/  IMAD.WIDE.U32 R8, R8, -0x6db6db6d, RZ ;  /* 0x9249249308087825 */ /* 0x000fe200078e00ff */
[----:B0-----:R-:W0:Y:S04]  /*18e0*/  LDC.64 R10, c[0x0][0x228] ;  /* 0x00008a00ff0a7b82 */ /* 0x001e280000000a00 */
[----:B------:R-:W-:-:S04]  /*18f0*/  SHF.R.U32.HI R23, RZ, 0x2, R9 ;  /* 0x00000002ff177819 */ /* 0x000fc80000011609 */
[----:B------:R-:W1:Y:S01]  /*1900*/  LDC.64 R8, c[0x0][0x230] ;  /* 0x00008c00ff087b82 */ /* 0x000e620000000a00 */
[----:B------:R-:W-:-:S05]  /*1910*/  IMAD R23, R23, -0xe, R0 ;  /* 0xfffffff217177824 */ /* 0x000fca00078e0200 */
[----:B------:R-:W-:Y:S01]  /*1920*/  SHF.L.U32 R23, R23, 0x1, RZ ;  /* 0x0000000117177819 */ /* 0x000fe200000006ff */
[----:B--2---:R-:W-:Y:S01]  /*1930*/  ULEA UR5, UR6, UR5, 0x18 ;  /* 0x0000000506057291 */ /* 0x004fe2000f8ec03f */
[----:B------:R-:W2:Y:S02]  /*1940*/  @!P1 LDC.64 R12, c[0x0][0x218] ;  /* 0x00008600ff0c9b82 */ /* 0x000ea40000000a00 */
[----:B------:R-:W-:Y:S01]  /*1950*/  ULDC UR6, c[0x0][0x2a4] ;  /* 0x0000a90000067ab9 */ /* 0x000fe20000000800 */
[----:B------:R-:W-:Y:S01]  /*1960*/  IADD3 R23, R23, R2, RZ ;  /* 0x0000000217177210 */ /* 0x000fe20007ffe0ff */
[----:B------:R-:W-:Y:S01]  /*1970*/  @!P1 FMUL.FTZ R25, R15, UR6 ;  /* 0x000000060f199c20 */ /* 0x000fe20008410000 */
[----:B------:R-:W-:-:S03]  /*1980*/  @!P1 FMUL.FTZ R24, R14, UR6 ;  /* 0x000000060e189c20 */ /* 0x000fc60008410000 */
[----:B------:R1:W-:Y:S01]  /*1990*/  @!P2 STS.64 [UR5+0x88], R14 ;  /* 0x0000880eff00a988 */ /* 0x0003e20008000a05 */
[----:B0-----:R-:W-:-:S04]  /*19a0*/  IMAD.WIDE R10, R23, 0x4, R10 ;  /* 0x00000004170a7825 */ /* 0x001fc800078e020a */
[----:B-1----:R-:W-:-:S04]  /*19b0*/  IMAD.WIDE R14, R23, 0x4, R8 ;  /* 0x00000004170e7825 */ /* 0x002fc800078e0208 */
[----:B--2---:R-:W-:-:S05]  /*19c0*/  @!P1 IMAD.WIDE R12, R20, 0x8, R12 ;  /* 0x00000008140c9825 */ /* 0x004fca00078e020c */
[----:B------:R0:W-:Y:S01]  /*19d0*/  @!P1 STG.E.64 desc[UR8][R12.64], R24 ;  /* 0x000000180c009986 */ /* 0x0001e2000c101b08 */
[----:B------:R-:W-:Y:S06]  /*19e0*/  BAR.SYNC.DEFER_BLOCKING 0x0 ;  /* 0x0000000000007b1d */ /* 0x000fec0000010000 */
[----:B------:R-:W2:Y:S04]  /*19f0*/  LDG.E.64 R8, desc[UR8][R10.64] ;  /* 0x000000080a087981 */ /* 0x000ea8000c1e1b00 */
[----:B------:R-:W1:Y:S01]  /*1a00*/  LDS.64 R12, [UR5+0x88] ;  /* 0x00008805ff0c7984 */ /* 0x000e620008000a00 */
[----:B0-----:R-:W-:Y:S01]  /*1a10*/  HADD2.F32 R24, -RZ, R19.H0_H0 ;  /* 0x20000013ff187230 */ /* 0x001fe20000004100 */
[----:B------:R-:W-:-:S02]  /*1a20*/  ULDC.U8 UR5, c[0x0][0x28c] ;  /* 0x0000a30000057ab9 */ /* 0x000fc40000000000 */
[----:B------:R0:W2:Y:S01]  /*1a30*/  LDG.E.64 R10, desc[UR8][R14.64] ;  /* 0x000000080e0a7981 */ /* 0x0000a2000c1e1b00 */
[----:B------:R-:W-:Y:S02]  /*1a40*/  ISETP.NE.AND P4, PT, RZ, UR5, PT ;  /* 0x00000005ff007c0c */ /* 0x000fe4000bf85270 */
[----:B------:R-:W-:Y:S02]  /*1a50*/  ISETP.GE.U32.AND P2, PT, R16, UR10, PT ;  /* 0x0000000a10007c0c */ /* 0x000fe4000bf46070 */
[----:B------:R-:W-:Y:S02]  /*1a60*/  ISETP.GE.U32.AND P3, PT, R6, UR10, PT ;  /* 0x0000000a06007c0c */ /* 0x000fe4000bf66070 */
[----:B------:R-:W-:Y:S02]  /*1a70*/  ISETP.GE.AND.EX P2, PT, R5, UR11, PT, P2 ;  /* 0x0000000b05007c0c */ /* 0x000fe4000bf46320 */
[----:B------:R-:W-:Y:S01]  /*1a80*/  ISETP.GE.AND.EX P3, PT, R7, UR11, PT, P3 ;  /* 0x0000000b07007c0c */ /* 0x000fe2000bf66330 */
[----:B0-----:R-:W-:Y:S01]  /*1a90*/  HADD2.F32 R14, -RZ, R18.H0_H0 ;  /* 0x20000012ff0e7230 */ /* 0x001fe20000004100 */
[----:B------:R-:W-:-:S02]  /*1aa0*/  ISETP.GT.U32.OR P2, PT, R0, 0x1bf, P2 ;  /* 0x000001bf0000780c */ /* 0x000fc40001744470 */
[----:B------:R-:W-:Y:S01]  /*1ab0*/  ISETP.GT.U32.OR P3, PT, R0, 0x1bf, P3 ;  /* 0x000001bf0000780c */ /* 0x000fe20001f64470 */
[----:B-1----:R-:W-:Y:S01]  /*1ac0*/  FMUL.FTZ R15, R12, UR6 ;  /* 0x000000060c0f7c20 */ /* 0x002fe20008410000 */
[----:B------:R-:W-:-:S03]  /*1ad0*/  HADD2.F32 R12, -RZ, R21.H0_H0 ;  /* 0x20000015ff0c7230 */ /* 0x000fc60000004100 */
[----:B------:R-:W-:Y:S01]  /*1ae0*/  FMUL.FTZ R2, R15, R15 ;  /* 0x0000000f0f027220 */ /* 0x000fe20000410000 */
[--C-:B------:R-:W-:Y:S01]  /*1af0*/  FADD.FTZ R24, R24, -R15.reuse ;  /* 0x8000000f18187221 */ /* 0x100fe20000010000 */
[--C-:B------:R-:W-:Y:S01]  /*1b00*/  FADD.FTZ R12, R12, -R15.reuse ;  /* 0x8000000f0c0c7221 */ /* 0x100fe20000010000 */
[----:B------:R-:W-:Y:S01]  /*1b10*/  FADD.FTZ R14, R14, -R15 ;  /* 0x8000000f0e0e7221 */ /* 0x000fe20000010000 */
[----:B------:R-:W-:Y:S01]  /*1b20*/  FFMA.FTZ R2, R13, UR6, -R2 ;  /* 0x000000060d027c23 */ /* 0x000fe20008010802 */
[--C-:B------:R-:W-:Y:S02]  /*1b30*/  HADD2.F32 R13, -RZ, R22.reuse.H0_H0 ;  /* 0x20000016ff0d7230 */ /* 0x100fe40000004100 */
[----:B------:R-:W-:Y:S02]  /*1b40*/  HADD2.F32 R22, -RZ, R22.H1_H1 ;  /* 0x30000016ff167230 */ /* 0x000fe40000004100 */
[----:B------:R-:W-:-:S03]  /*1b50*/  FSETP.GTU.FTZ.AND P1, PT, R2, RZ, PT ;  /* 0x000000ff0200720b */ /* 0x000fc60003f3c000 */
[----:B------:R-:W-:-:S10]  /*1b60*/  FADD.FTZ R22, R22, -R15 ;  /* 0x8000000f16167221 */ /* 0x000fd40000010000 */
[----:B------:R-:W0:Y:S02]  /*1b70*/  @P1 LDC R23, c[0x0][0x238] ;  /* 0x00008e00ff171b82 */ /* 0x000e240000000800 */
[----:B0-----:R-:W-:Y:S01]  /*1b80*/  @P1 FADD.FTZ R2, R2, R23 ;  /* 0x0000001702021221 */ /* 0x001fe20000010000 */
[----:B------:R-:W-:-:S06]  /*1b90*/  MOV R23, 0x3f800000 ;  /* 0x3f80000000177802 */ /* 0x000fcc0000000f00 */
[----:B------:R0:W1:Y:S02]  /*1ba0*/  @P1 MUFU.RSQ R23, R2 ;  /* 0x0000000200171308 */ /* 0x0000640000001400 */
[----:B0-----:R-:W-:Y:S01]  /*1bb0*/  FADD.FTZ R2, R13, -R15 ;  /* 0x8000000f0d027221 */ /* 0x001fe20000010000 */
[-C--:B-1----:R-:W-:Y:S01]  /*1bc0*/  FMUL.FTZ R13, R12, R23.reuse ;  /* 0x000000170c0d7220 */ /* 0x082fe20000410000 */
[-C--:B------:R-:W-:Y:S02]  /*1bd0*/  FMUL.FTZ R25, R24, R23.reuse ;  /* 0x0000001718197220 */ /* 0x080fe40000410000 */
[-C--:B------:R-:W-:Y:S01]  /*1be0*/  FMUL.FTZ R2, R2, R23.reuse ;  /* 0x0000001702027220 */ /* 0x080fe20000410000 */
[-C--:B------:R-:W-:Y:S01]  /*1bf0*/  FMUL.FTZ R14, R14, R23.reuse ;  /* 0x000000170e0e7220 */ /* 0x080fe20000410000 */
[----:B------:R-:W-:Y:S02]  /*1c00*/  HADD2.F32 R24, -RZ, R18.H1_H1 ;  /* 0x30000012ff187230 */ /* 0x000fe40000004100 */
[----:B------:R-:W-:-:S03]  /*1c10*/  FMUL.FTZ R22, R22, R23 ;  /* 0x0000001716167220 */ /* 0x000fc60000410000 */
[----:B------:R-:W-:-:S04]  /*1c20*/  FADD.FTZ R24, R24, -R15 ;  /* 0x8000000f18187221 */ /* 0x000fc80000010000 */
[----:B------:R-:W-:Y:S01]  /*1c30*/  FMUL.FTZ R24, R24, R23 ;  /* 0x0000001718187220 */ /* 0x000fe20000410000 */
[C-C-:B--2---:R-:W-:Y:S01]  /*1c40*/  FFMA.FTZ R13, R8.reuse, R13, R10.reuse ;  /* 0x0000000d080d7223 */ /* 0x144fe2000001000a */
[C-C-:B------:R-:W-:Y:S01]  /*1c50*/  FFMA.FTZ R12, R8.reuse, R25, R10.reuse ;  /* 0x00000019080c7223 */ /* 0x140fe2000001000a */
[C-C-:B------:R-:W-:Y:S01]  /*1c60*/  FFMA.FTZ R2, R8.reuse, R2, R10.reuse ;  /* 0x0000000208027223 */ /* 0x140fe2000001000a */
[----:B------:R-:W-:Y:S01]  /*1c70*/  FFMA.FTZ R14, R8, R14, R10 ;  /* 0x0000000e080e7223 */ /* 0x000fe2000001000a */
[----:B------:R-:W-:Y:S02]  /*1c80*/  HADD2.F32 R8, -RZ, R21.H1_H1 ;  /* 0x30000015ff087230 */ /* 0x000fe40000004100 */
[----:B------:R-:W-:Y:S01]  /*1c90*/  FFMA.FTZ R21, R9, R22, R11 ;  /* 0x0000001609157223 */ /* 0x000fe2000001000b */
[----:B------:R-:W-:Y:S02]  /*1ca0*/  HADD2.F32 R10, -RZ, R19.H1_H1 ;  /* 0x30000013ff0a7230 */ /* 0x000fe40000004100 */
[----:B------:R-:W-:-:S03]  /*1cb0*/  FADD.FTZ R8, R8, -R15 ;  /* 0x8000000f08087221 */ /* 0x000fc60000010000 */
[----:B------:R-:W-:Y:S01]  /*1cc0*/  FADD.FTZ R10, R10, -R15 ;  /* 0x8000000f0a0a7221 */ /* 0x000fe20000010000 */
[----:B------:R-:W-:Y:S01]  /*1cd0*/  IADD3 R15, R17, 0x60, RZ ;  /* 0x00000060110f7810 */ /* 0x000fe20007ffe0ff */
[-C--:B------:R-:W-:Y:S02]  /*1ce0*/  FMUL.FTZ R8, R8, R23.reuse ;  /* 0x0000001708087220 */ /* 0x080fe40000410000 */
[----:B------:R-:W-:Y:S01]  /*1cf0*/  FMUL.FTZ R10, R10, R23 ;  /* 0x000000170a0a7220 */ /* 0x000fe20000410000 */
[----:B------:R-:W-:Y:S01]  /*1d00*/  ISETP.GE.U32.AND P1, PT, R15, UR10, PT ;  /* 0x0000000a0f007c0c */ /* 0x000fe2000bf26070 */
[C---:B------:R-:W-:Y:S01]  /*1d10*/  FFMA.FTZ R23, R9.reuse, R24, R11 ;  /* 0x0000001809177223 */ /* 0x040fe2000001000b */
[----:B------:R-:W-:Y:S01]  /*1d20*/  SHF.R.S32.HI R18, RZ, 0x1f, R15 ;  /* 0x0000001fff127819 */ /* 0x000fe2000001140f */
[C-C-:B------:R-:W-:Y:S01]  /*1d30*/  FFMA.FTZ R19, R9.reuse, R10, R11.reuse ;  /* 0x0000000a09137223 */ /* 0x140fe2000001000b */
[----:B------:R-:W-:Y:S02]  /*1d40*/  FFMA.FTZ R22, R9, R8, R11 ;  /* 0x0000000809167223 */ /* 0x000fe4000001000b */
[----:B------:R-:W-:-:S04]  /*1d50*/  ISETP.GE.AND.EX P1, PT, R18, UR11, PT, P1 ;  /* 0x0000000b12007c0c */ /* 0x000fc8000bf26310 */
        /* <DEDUP_REMOVED lines=12> */
.L_x_2454:
[----:B------:R-:W-:Y:S04]  /*1e20*/  BSSY B0, `(.L_x_2455) ;  /* 0x000000e000007945 */ /* 0x000fe80003800000 */
[----:B------:R-:W-:Y:S05]  /*1e30*/  @!P0 BRA `(.L_x_2456) ;  /* 0x0000000000308947 */ /* 0x000fea0003800000 */
[----:B------:R-:W-:Y:S01]  /*1e40*/  ULDC.64 UR10, c[0x0][0x270] ;  /* 0x00009c00000a7ab9 */ /* 0x000fe20000000a00 */
[----:B------:R-:W-:Y:S01]  /*1e50*/  MOV R8, R26 ;  /* 0x0000001a00087202 */ /* 0x000fe20000000f00 */
[----:B------:R-:W-:Y:S01]  /*1e60*/  IMAD R10, R3, UR10, RZ ;  /* 0x0000000a030a7c24 */ /* 0x000fe2000f8e02ff */
[----:B------:R-:W-:Y:S02]  /*1e70*/  MOV R9, R29 ;  /* 0x0000001d00097202 */ /* 0x000fe40000000f00 */
[----:B------:R-:W-:Y:S01]  /*1e80*/  F2FP.F16.F32.PACK_AB R13, R22, R13 ;  /* 0x0000000d160d723e */ /* 0x000fe200000000ff */
[C---:B------:R-:W-:Y:S02]  /*1e90*/  IMAD R11, R17.reuse, UR11, R10 ;  /* 0x0000000b110b7c24 */ /* 0x040fe4000f8e020a */
[----:B------:R-:W-:Y:S01]  /*1ea0*/  IMAD.WIDE.U32 R8, R17, UR10, R8 ;  /* 0x0000000a11087c25 */ /* 0x000fe2000f8e0008 */
[----:B------:R-:W-:-:S04]  /*1eb0*/  ULDC.64 UR10, c[0x0][0x210] ;  /* 0x00008400000a7ab9 */ /* 0x000fc80000000a00 */
[----:B------:R-:W-:Y:S02]  /*1ec0*/  IADD3 R11, R9, R11, RZ ;  /* 0x0000000b090b7210 */ /* 0x000fe40007ffe0ff */
[----:B------:R-:W-:-:S04]  /*1ed0*/  LEA R10, P5, R8, UR10, 0x1 ;  /* 0x0000000a080a7c11 */ /* 0x000fc8000f8a08ff */
[----:B------:R-:W-:-:S05]  /*1ee0*/  LEA.HI.X R11, R8, UR11, R11, 0x1, P5 ;  /* 0x0000000b080b7c11 */ /* 0x000fca000a8f0c0b */
[----:B------:R0:W-:Y:S04]  /*1ef0*/  STG.E desc[UR8][R10.64], R13 ;  /* 0x0000000d0a007986 */ /* 0x0001e8000c101908 */
.L_x_2456:
[----:B------:R-:W-:Y:S05]  /*1f00*/  BSYNC B0 ;  /* 0x0000000000007941 */ /* 0x000fea0003800000 */
.L_x_2455:
        /* <DEDUP_REMOVED lines=11> */
.L_x_2457:
[----:B------:R-:W-:Y:S04]  /*1fc0*/  BSSY B0, `(.L_x_2458) ;  /* 0x000000e000007945 */ /* 0x000fe80003800000 */
        /* <DEDUP_REMOVED lines=9> */
[----:B0-----:R-:W-:-:S02]  /*2060*/  LEA R10, P2, R8, UR10, 0x1 ;  /* 0x0000000a080a7c11 */ /* 0x001fc4000f8408ff */
[----:B------:R-:W-:-:S04]  /*2070*/  IADD3 R5, R9, R5, RZ ;  /* 0x0000000509057210 */ /* 0x000fc80007ffe0ff */
[----:B------:R-:W-:-:S05]  /*2080*/  LEA.HI.X R11, R8, UR11, R5, 0x1, P2 ;  /* 0x0000000b080b7c11 */ /* 0x000fca00090f0c05 */
[----:B------:R1:W-:Y:S02]  /*2090*/  STG.E desc[UR8][R10.64], R19 ;  /* 0x000000130a007986 */ /* 0x0003e4000c101908 */
.L_x_2459:
[----:B------:R-:W-:Y:S05]  /*20a0*/  BSYNC B0 ;  /* 0x0000000000007941 */ /* 0x000fea0003800000 */
.L_x_2458:
[----:B------:R-:W-:Y:S05]  /*20b0*/  @!P4 BRA `(.L_x_2460) ;  /* 0x000000000028c947 */ /* 0x000fea0003800000 */
[----:B------:R-:W-:Y:S01]  /*20c0*/  FMUL.FTZ R5, R2, -1.4426950216293334961 ;  /* 0xbfb8aa3b02057820 */ /* 0x000fe20000410000 */
[----:B01----:R-:W-:-:S05]  /*20d0*/  FMUL.FTZ R10, R21, -1.4426950216293334961 ;  /* 0xbfb8aa3b150a7820 */ /* 0x003fca0000410000 */
        /* <DEDUP_REMOVED lines=8> */
.L_x_2460:
        /* <DEDUP_REMOVED lines=10> */
[----:B01----:R-:W-:-:S02]  /*2200*/  LEA R10, P2, R8, UR10, 0x1 ;  /* 0x0000000a080a7c11 */ /* 0x003fc4000f8408ff */
[----:B------:R-:W-:-:S04]  /*2210*/  IADD3 R7, R9, R7, RZ ;  /* 0x0000000709077210 */ /* 0x000fc80007ffe0ff */
[----:B------:R-:W-:-:S05]  /*2220*/  LEA.HI.X R11, R8, UR11, R7, 0x1, P2 ;  /* 0x0000000b080b7c11 */ /* 0x000fca00090f0c07 */
[----:B------:R2:W-:Y:S02]  /*2230*/  STG.E desc[UR8][R10.64], R21 ;  /* 0x000000150a007986 */ /* 0x0005e4000c101908 */
.L_x_2462:
[----:B------:R-:W-:Y:S05]  /*2240*/  BSYNC B0 ;  /* 0x0000000000007941 */ /* 0x000fea0003800000 */
.L_x_2461:
        /* <DEDUP_REMOVED lines=8> */
[----:B------:R-:W4:Y:S01]  /*22d0*/  MUFU.RCP R8, R8 ;  /* 0x0000000800087308 */ /* 0x000f220000001000 */
[----:B---3--:R-:W-:Y:S01]  /*22e0*/  FMUL.FTZ R14, R14, R5 ;  /* 0x000000050e0e7220 */ /* 0x008fe20000410000 */
[----:B----4-:R-:W-:-:S07]  /*22f0*/  FMUL.FTZ R23, R23, R8 ;  /* 0x0000000817177220 */ /* 0x010fce0000410000 */
.L_x_2463:
[----:B------:R-:W-:Y:S04]  /*2300*/  BSSY B0, `(.L_x_2464) ;  /* 0x000000e000007945 */ /* 0x000fe80003800000 */
[----:B------:R-:W-:Y:S05]  /*2310*/  @P1 BRA `(.L_x_2465) ;  /* 0x0000000000301947 */ /* 0x000fea0003800000 */
[----:B------:R-:W-:Y:S01]  /*2320*/  ULDC.64 UR10, c[0x0][0x270] ;  /* 0x00009c00000a7ab9 */ /* 0x000fe20000000a00 */
[----:B------:R-:W-:Y:S01]  /*2330*/  MOV R8, R26 ;  /* 0x0000001a00087202 */ /* 0x000fe20000000f00 */
[----:B------:R-:W-:Y:S01]  /*2340*/  IMAD R18, R18, UR10, RZ ;  /* 0x0000000a12127c24 */ /* 0x000fe2000f8e02ff */
[----:B------:R-:W-:Y:S02]  /*2350*/  MOV R9, R29 ;  /* 0x0000001d00097202 */ /* 0x000fe40000000f00 */
[----:B------:R-:W-:Y:S01]  /*2360*/  F2FP.F16.F32.PACK_AB R23, R23, R14 ;  /* 0x0000000e1717723e */ /* 0x000fe200000000ff */
[----:B------:R-:W-:-:S04]  /*2370*/  IMAD.WIDE.U32 R8, R15, UR10, R8 ;  /* 0x0000000a0f087c25 */ /* 0x000fc8000f8e0008 */
[----:B------:R-:W-:Y:S01]  /*2380*/  IMAD R15, R15, UR11, R18 ;  /* 0x0000000b0f0f7c24 */ /* 0x000fe2000f8e0212 */
[----:B------:R-:W-:Y:S02]  /*2390*/  ULDC.64 UR10, c[0x0][0x210] ;  /* 0x00008400000a7ab9 */ /* 0x000fe40000000a00 */
[----:B012---:R-:W-:Y:S02]  /*23a0*/  LEA R10, P1, R8, UR10, 0x1 ;  /* 0x0000000a080a7c11 */ /* 0x007fe4000f8208ff */
[----:B------:R-:W-:-:S04]  /*23b0*/  IADD3 R15, R9, R15, RZ ;  /* 0x0000000f090f7210 */ /* 0x000fc80007ffe0ff */
[----:B------:R-:W-:-:S05]  /*23c0*/  LEA.HI.X R11, R8, UR11, R15, 0x1, P1 ;  /* 0x0000000b080b7c11 */ /* 0x000fca00088f0c0f */
[----:B------:R3:W-:Y:S02]  /*23d0*/  STG.E desc[UR8][R10.64], R23 ;  /* 0x000000170a007986 */ /* 0x0007e4000c101908 */
.L_x_2465:
[----:B------:R-:W-:Y:S05]  /*23e0*/  BSYNC B0 ;  /* 0x0000000000007941 */ /* 0x000fea0003800000 */
.L_x_2464:
[----:B------:R-:W4:Y:S01]  /*23f0*/  LDC R5, c[0x0][0x10] ;  /* 0x00000400ff057b82 */ /* 0x000f220000000800 */
[----:B------:R-:W-:Y:S02]  /*2400*/  IADD3 R4, R4, 0x1, RZ ;  /* 0x0000000104047810 */ /* 0x000fe40007ffe0ff */
[----:B----4-:R-:W-:-:S04]  /*2410*/  IADD3 R20, R5, R20, RZ ;  /* 0x0000001405147210 */ /* 0x010fc80007ffe0ff */
[----:B------:R-:W-:-:S13]  /*2420*/  ISETP.GE.AND P1, PT, R20, UR4, PT ;  /* 0x0000000414007c0c */ /* 0x000fda000bf26270 */
[----:B------:R-:W-:Y:S05]  /*2430*/  @!P1 BRA `(.L_x_2466) ;  /* 0xffffffdc004c9947 */ /* 0x000fea000383ffff */
[----:B------:R-:W-:Y:S05]  /*2440*/  EXIT ;  /* 0x000000000000794d */ /* 0x000fea0003800000 */
.L_x_2467:
        /* <DEDUP_REMOVED lines=11> */
.L_x_3300:


//--------------------- .text._Z35group_norm_nhwc_fwd_one_pass_kernelI11Fp16IOFp32WLi256ELi28ELi448EEv26Group_norm_nhwc_fwd_params --------------------------
	.section	.text._Z35group_norm_nhwc_fwd_one_pass_kernelI11Fp16IOFp32WLi256ELi28ELi448EEv26Group_norm_nhwc_fwd_params,"ax",@progbits
	.align	128
        .global         _Z35group_norm_nhwc_fwd_one_pass_kernelI11Fp16IOFp32WLi256ELi28ELi448EEv26Group_norm_nhwc_fwd_params
        .type           _Z35group_norm_nhwc_fwd_one_pass_kernelI11Fp16IOFp32WLi256ELi28ELi448EEv26Group_norm_nhwc_fwd_params,@function
        .size           _Z35group_norm_nhwc_fwd_one_pass_kernelI11Fp16IOFp32WLi256ELi28ELi448EEv26Group_norm_nhwc_fwd_params,(.L_x_3301 - _Z35group_norm_nhwc_fwd_one_pass_kernelI11Fp16IOFp32WLi256ELi28ELi448EEv26Group_norm_nhwc_fwd_params)
        .other          _Z35group_norm_nhwc_fwd_one_pass_kernelI11Fp16IOFp32WLi256ELi28ELi448EEv26Group_norm_nhwc_fwd_params,@"STO_CUDA_ENTRY STV_DEFAULT"
_Z35group_norm_nhwc_fwd_one_pass_kernelI11Fp16IOFp32WLi256ELi28ELi448EEv26Group_norm_nhwc_fwd_params:
.text._Z35group_norm_nhwc_fwd_one_pass_kernelI11Fp16IOFp32WLi256ELi28ELi448EEv26Group_norm_nhwc_fwd_params:
        /* <DEDUP_REMOVED lines=10> */
[----:B------:R-:W-:Y:S01]  /*00a0*/  R2UR UR11, R0 ;  /* 0x00000000000b72ca */ /* 0x000fe200000e0000 */
[----:B------:R-:W-:Y:S01]  /*00b0*/  UMOV UR4, 0x400 ;  /* 0x0000040000047882 */ /* 0x000fe20000000000 */
[----:B------:R-:W1:Y:S01]  /*00c0*/  S2R R52, SR_LANEID ;  /* 0x0000000000347919 */ /* 0x000e620000000000 */
[----:B------:R-:W-:Y:S01]  /*00d0*/  ULDC.64 UR8, c[0x0][0x278] ;  /* 0x00009e0000087ab9 */ /* 0x000fe20000000a00 */
[----:B------:R-:W-:Y:S01]  /*00e0*/  ULDC UR12, c[0x0][0x10] ;  /* 0x00000400000c7ab9 */ /* 0x000fe20000000800 */
[----:B------:R-:W-:Y:S02]  /*00f0*/  ULDC.U8 UR13, c[0x0][0x28c] ;  /* 0x0000a300000d7ab9 */ /* 0x000fe40000000000 */
[----:B------:R-:W2:Y:S08]  /*0100*/  LDC R4, c[0x0][0x294] ;  /* 0x0000a500ff047b82 */ /* 0x000eb00000000800 */
[----:B------:R-:W3:Y:S01]  /*0110*/  S2UR UR6, SR_CgaCtaId ;  /* 0x00000000000679c3 */ /* 0x000ee20000008800 */
[----:B0-----:R-:W-:-:S02]  /*0120*/  SHF.R.U32.HI R2, RZ, 0x1, R30 ;  /* 0x00000001ff027819 */ /* 0x001fc4000001161e */
        /* <DEDUP_REMOVED lines=11> */
[----:B------:R-:W-:Y:S02]  /*01e0*/  ISETP.LT.U32.AND P1, PT, R11, UR8, PT ;  /* 0x000000080b007c0c */ /* 0x000fe4000bf21070 */
[----:B------:R-:W-:Y:S02]  /*01f0*/  SHF.R.S32.HI R35, RZ, 0x1f, R11 ;  /* 0x0000001fff237819 */ /* 0x000fe4000001140b */
[----:B------:R-:W-:-:S02]  /*0200*/  ISETP.LT.U32.AND P2, PT, R31, UR8, PT ;  /* 0x000000081f007c0c */ /* 0x000fc4000bf41070 */
[----:B------:R-:W-:Y:S02]  /*0210*/  ISETP.LT.U32.AND P3, PT, R32, UR8, PT ;  /* 0x0000000820007c0c */ /* 0x000fe4000bf61070 */
[----:B------:R-:W-:Y:S02]  /*0220*/  SHF.R.S32.HI R37, RZ, 0x1f, R31 ;  /* 0x0000001fff257819 */ /* 0x000fe4000001141f */
[----:B------:R-:W-:Y:S02]  /*0230*/  SHF.R.S32.HI R39, RZ, 0x1f, R32 ;  /* 0x0000001fff277819 */ /* 0x000fe40000011420 */
[----:B------:R-:W-:Y:S02]  /*0240*/  ISETP.LT.U32.AND P0, PT, R33, UR8, PT ;  /* 0x0000000821007c0c */ /* 0x000fe4000bf01070 */
[----:B------:R-:W-:Y:S02]  /*0250*/  SHF.R.S32.HI R41, RZ, 0x1f, R33 ;  /* 0x0000001fff297819 */ /* 0x000fe40000011421 */
[----:B------:R-:W-:-:S02]  /*0260*/  SHF.R.S32.HI R3, RZ, 0x5, R3 ;  /* 0x00000005ff037819 */ /* 0x000fc40000011403 */
[----:B------:R-:W-:Y:S02]  /*0270*/  SHF.L.U32 R36, R36, 0x1, RZ ;  /* 0x0000000124247819 */ /* 0x000fe400000006ff */
[----:B------:R-:W-:Y:S02]  /*0280*/  IADD3 R38, R11, 0xe0, RZ ;  /* 0x000000e00b267810 */ /* 0x000fe40007ffe0ff */
[----:B------:R-:W-:Y:S02]  /*0290*/  ISETP.LT.AND.EX P1, PT, R35, UR9, !P4, P1 ;  /* 0x0000000923007c0c */ /* 0x000fe4000e721310 */
[----:B------:R-:W-:Y:S02]  /*02a0*/  ISETP.LT.AND.EX P2, PT, R37, UR9, !P4, P2 ;  /* 0x0000000925007c0c */ /* 0x000fe4000e741320 */
[----:B------:R-:W-:Y:S02]  /*02b0*/  ISETP.LT.AND.EX P3, PT, R39, UR9, !P4, P3 ;  /* 0x0000000927007c0c */ /* 0x000fe4000e761330 */
[----:B------:R-:W-:Y:S01]  /*02c0*/  ISETP.LT.AND.EX P4, PT, R41, UR9, !P4, P0 ;  /* 0x0000000929007c0c */ /* 0x000fe2000e781300 */
[----:B------:R-:W-:Y:S01]  /*02d0*/  ULDC.64 UR8, c[0x0][0x208] ;  /* 0x0000820000087ab9 */ /* 0x000fe20000000a00 */
[----:B------:R-:W-:Y:S01]  /*02e0*/  LEA R34, R3, UR4, 0x3 ;  /* 0x0000000403227c11 */ /* 0x000fe2000f8e18ff */
[----:B-1----:R-:W-:-:S10]  /*02f0*/  UMOV UR4, URZ ;  /* 0x0000003f00047c82 */ /* 0x002fd40008000000 */
.L_x_2504:
[----:B0-----:R-:W0:Y:S01]  /*0300*/  LDC R8, c[0x0][0x288] ;  /* 0x0000a200ff087b82 */ /* 0x001e220000000800 */
[----:B------:R-:W-:Y:S01]  /*0310*/  ULDC.64 UR6, c[0x0][0x280] ;  /* 0x0000a00000067ab9 */ /* 0x000fe20000000a00 */
[----:B------:R-:W-:Y:S01]  /*0320*/  ULDC.64 UR14, c[0x0][0x278] ;  /* 0x00009e00000e7ab9 */ /* 0x000fe20000000a00 */
[----:B------:R-:W-:-:S05]  /*0330*/  HFMA2.MMA R42, -RZ, RZ, 0, 0 ;  /* 0x00000000ff2a7435 */ /* 0x000fca00000001ff */
[----:B-1----:R-:W1:Y:S08]  /*0340*/  @P2 LDC.64 R14, c[0x0][0x270] ;  /* 0x00009c00ff0e2b82 */ /* 0x002e700000000a00 */
[----:B------:R-:W2:Y:S01]  /*0350*/  @P3 LDC.64 R16, c[0x0][0x270] ;  /* 0x00009c00ff103b82 */ /* 0x000ea20000000a00 */
[----:B0-----:R-:W-:-:S07]  /*0360*/  IABS R5, R8 ;  /* 0x0000000800057213 */ /* 0x001fce0000000000 */
[----:B------:R-:W0:Y:S01]  /*0370*/  @P4 LDC.64 R12, c[0x0][0x270] ;  /* 0x00009c00ff0c4b82 */ /* 0x000e220000000a00 */
[----:B------:R-:W3:Y:S01]  /*0380*/  I2F.RP R4, R5 ;  /* 0x0000000500047306 */ /* 0x000ee20000209400 */
[----:B-1----:R-:W-:-:S07]  /*0390*/  @P2 IMAD R22, R37, R14, RZ ;  /* 0x0000000e25162224 */ /* 0x002fce00078e02ff */
[----:B---3--:R-:W1:Y:S02]  /*03a0*/  MUFU.RCP R4, R4 ;  /* 0x0000000400047308 */ /* 0x008e640000001000 */
[----:B-1----:R-:W-:-:S06]  /*03b0*/  IADD3 R2, R4, 0xffffffe, RZ ;  /* 0x0ffffffe04027810 */ /* 0x002fcc0007ffe0ff */
[----:B------:R1:W3:Y:S02]  /*03c0*/  F2I.FTZ.U32.TRUNC.NTZ R3, R2 ;  /* 0x0000000200037305 */ /* 0x0002e4000021f000 */
[----:B-1----:R-:W-:Y:S01]  /*03d0*/  HFMA2.MMA R2, -RZ, RZ, 0, 0 ;  /* 0x00000000ff027435 */ /* 0x002fe200000001ff */
[----:B---3--:R-:W-:-:S05]  /*03e0*/  IADD3 R6, RZ, -R3, RZ ;  /* 0x80000003ff067210 */ /* 0x008fca0007ffe0ff */
[----:B------:R-:W-:Y:S01]  /*03f0*/  IMAD R7, R6, R5, RZ ;  /* 0x0000000506077224 */ /* 0x000fe200078e02ff */
[----:B------:R-:W-:-:S03]  /*0400*/  IABS R6, UR11 ;  /* 0x0000000b00067c13 */ /* 0x000fc60008000000 */
[----:B------:R-:W-:Y:S01]  /*0410*/  IMAD.HI.U32 R3, R3, R7, R2 ;  /* 0x0000000703037227 */ /* 0x000fe200078e0002 */
[----:B------:R-:W-:-:S04]  /*0420*/  LOP3.LUT R2, R8, UR11, RZ, 0x3c, !PT ;  /* 0x0000000b08027c12 */ /* 0x000fc8000f8e3cff */
[----:B------:R-:W-:Y:S01]  /*0430*/  ISETP.GE.AND P5, PT, R2, RZ, PT ;  /* 0x000000ff0200720c */ /* 0x000fe20003fa6270 */
[----:B------:R-:W-:Y:S01]  /*0440*/  IMAD.HI.U32 R3, R3, R6, RZ ;  /* 0x0000000603037227 */ /* 0x000fe200078e00ff */
[----:B------:R-:W-:-:S04]  /*0450*/  SHF.R.U32.HI R2, RZ, 0x1, R30 ;  /* 0x00000001ff027819 */ /* 0x000fc8000001161e */
[----:B------:R-:W-:-:S05]  /*0460*/  IADD3 R4, -R3, RZ, RZ ;  /* 0x000000ff03047210 */ /* 0x000fca0007ffe1ff */
[C---:B------:R-:W-:Y:S02]  /*0470*/  IMAD R4, R5.reuse, R4, R6 ;  /* 0x0000000405047224 */ /* 0x040fe400078e0206 */
[----:B------:R-:W1:Y:S03]  /*0480*/  @P1 LDC.64 R6, c[0x0][0x270] ;  /* 0x00009c00ff061b82 */ /* 0x000e660000000a00 */
[----:B------:R-:W-:-:S13]  /*0490*/  ISETP.GT.U32.AND P6, PT, R5, R4, PT ;  /* 0x000000040500720c */ /* 0x000fda0003fc4070 */
[-C--:B------:R-:W-:Y:S02]  /*04a0*/  @!P6 IADD3 R4, R4, -R5.reuse, RZ ;  /* 0x800000050404e210 */ /* 0x080fe40007ffe0ff */
[----:B------:R-:W-:Y:S02]  /*04b0*/  @!P6 IADD3 R3, R3, 0x1, RZ ;  /* 0x000000010303e810 */ /* 0x000fe40007ffe0ff */
[----:B------:R-:W-:Y:S02]  /*04c0*/  ISETP.GE.U32.AND P0, PT, R4, R5, PT ;  /* 0x000000050400720c */ /* 0x000fe40003f06070 */
[----:B------:R-:W-:Y:S01]  /*04d0*/  ISETP.NE.AND P6, PT, R8, RZ, PT ;  /* 0x000000ff0800720c */ /* 0x000fe20003fc5270 */
[----:B------:R-:W3:Y:S10]  /*04e0*/  LDC R5, c[0x0][0x294] ;  /* 0x0000a500ff057b82 */ /* 0x000ef40000000800 */
[----:B------:R-:W-:-:S04]  /*04f0*/  @P0 IADD3 R3, R3, 0x1, RZ ;  /* 0x0000000103030810 */ /* 0x000fc80007ffe0ff */
[----:B------:R-:W-:Y:S01]  /*0500*/  MOV R9, R3 ;  /* 0x0000000300097202 */ /* 0x000fe20000000f00 */
[----:B------:R-:W-:-:S03]  /*0510*/  IMAD.WIDE.U32 R2, R2, -0x6db6db6d, RZ ;  /* 0x9249249302027825 */ /* 0x000fc600078e00ff */
[----:B------:R-:W-:Y:S02]  /*0520*/  @!P5 IADD3 R9, -R9, RZ, RZ ;  /* 0x000000ff0909d210 */ /* 0x000fe40007ffe1ff */
[----:B------:R-:W-:Y:S02]  /*0530*/  @!P6 LOP3.LUT R9, RZ, R8, RZ, 0x33, !PT ;  /* 0x00000008ff09e212 */ /* 0x000fe400078e33ff */
[----:B------:R-:W-:Y:S02]  /*0540*/  SHF.R.U32.HI R2, RZ, 0x2, R3 ;  /* 0x00000002ff027819 */ /* 0x000fe40000011603 */
[----:B------:R-:W-:-:S03]  /*0550*/  IADD3 R43, -R9, RZ, RZ ;  /* 0x000000ff092b7210 */ /* 0x000fc60007ffe1ff */
[----:B---3--:R-:W-:Y:S01]  /*0560*/  IMAD R40, R5, UR10, R2 ;  /* 0x0000000a05287c24 */ /* 0x008fe2000f8e0202 */
[----:B------:R-:W-:Y:S01]  /*0570*/  SHF.R.S32.HI R2, RZ, 0x1f, R9 ;  /* 0x0000001fff027819 */ /* 0x000fe20000011409 */
[----:B------:R-:W-:Y:S01]  /*0580*/  IMAD R43, R8, R43, UR11 ;  /* 0x0000000b082b7e24 */ /* 0x000fe2000f8e022b */
[----:B------:R-:W-:Y:S01]  /*0590*/  SHF.R.S32.HI R8, RZ, 0x1f, R36 ;  /* 0x0000001fff087819 */ /* 0x000fe20000011424 */
[----:B------:R-:W3:Y:S01]  /*05a0*/  @P1 LDC.64 R4, c[0x0][0x220] ;  /* 0x00008800ff041b82 */ /* 0x000ee20000000a00 */
[C---:B------:R-:W-:Y:S01]  /*05b0*/  IADD3 R21, R40.reuse, 0x80, RZ ;  /* 0x0000008028157810 */ /* 0x040fe20007ffe0ff */
[----:B------:R-:W-:Y:S01]  /*05c0*/  IMAD R43, R43, 0x1c, RZ ;  /* 0x0000001c2b2b7824 */ /* 0x000fe200078e02ff */
[----:B------:R-:W-:Y:S01]  /*05d0*/  IADD3 R20, R40, 0xa0, RZ ;  /* 0x000000a028147810 */ /* 0x000fe20007ffe0ff */
[----:B------:R-:W-:Y:S01]  /*05e0*/  IMAD R2, R2, UR6, RZ ;  /* 0x0000000602027c24 */ /* 0x000fe2000f8e02ff */
[----:B------:R-:W-:Y:S02]  /*05f0*/  ISETP.GE.U32.AND P5, PT, R21, UR14, PT ;  /* 0x0000000e15007c0c */ /* 0x000fe4000bfa6070 */
[----:B------:R-:W-:Y:S01]  /*0600*/  IADD3 R28, P0, R36, R43, RZ ;  /* 0x0000002b241c7210 */ /* 0x000fe20007f1e0ff */
[----:B------:R-:W-:Y:S01]  /*0610*/  IMAD R3, R9, UR7, R2 ;  /* 0x0000000709037c24 */ /* 0x000fe2000f8e0202 */
[----:B------:R-:W-:Y:S01]  /*0620*/  SHF.R.S32.HI R45, RZ, 0x1f, R21 ;  /* 0x0000001fff2d7819 */ /* 0x000fe20000011415 */
[----:B-1----:R-:W-:Y:S01]  /*0630*/  @P1 IMAD R2, R35, R6, RZ ;  /* 0x0000000623021224 */ /* 0x002fe200078e02ff */
[----:B------:R-:W-:-:S02]  /*0640*/  LEA.HI.X.SX32 R29, R43, R8, 0x1, P0 ;  /* 0x000000082b1d7211 */ /* 0x000fc400000f0eff */
[----:B------:R-:W-:Y:S01]  /*0650*/  ISETP.GE.AND.EX P5, PT, R45, UR15, PT, P5 ;  /* 0x0000000f2d007c0c */ /* 0x000fe2000bfa6350 */
[----:B------:R-:W-:Y:S01]  /*0660*/  @P1 IMAD R25, R11, R7, R2 ;  /* 0x000000070b191224 */ /* 0x000fe200078e0202 */
[----:B------:R-:W-:Y:S01]  /*0670*/  ISETP.GE.U32.AND P0, PT, R20, UR14, PT ;  /* 0x0000000e14007c0c */ /* 0x000fe2000bf06070 */
[----:B------:R-:W-:Y:S01]  /*0680*/  IMAD.WIDE.U32 R28, R9, UR6, R28 ;  /* 0x00000006091c7c25 */ /* 0x000fe2000f8e001c */
[----:B------:R-:W-:Y:S01]  /*0690*/  ISETP.LT.U32.AND P5, PT, R30, 0x1c0, !P5 ;  /* 0x000001c01e00780c */ /* 0x000fe20006fa1070 */
[----:B------:R-:W1:Y:S01]  /*06a0*/  @P2 LDC.64 R8, c[0x0][0x220] ;  /* 0x00008800ff082b82 */ /* 0x000e620000000a00 */
[----:B------:R-:W-:Y:S02]  /*06b0*/  SHF.R.S32.HI R23, RZ, 0x1f, R20 ;  /* 0x0000001fff177819 */ /* 0x000fe40000011414 */
[----:B------:R-:W-:Y:S02]  /*06c0*/  IADD3 R3, R29, R3, RZ ;  /* 0x000000031d037210 */ /* 0x000fe40007ffe0ff */
[----:B------:R-:W-:-:S02]  /*06d0*/  @P1 MOV R2, R28 ;  /* 0x0000001c00021202 */ /* 0x000fc40000000f00 */
[----:B------:R-:W-:Y:S02]  /*06e0*/  ISETP.GE.AND.EX P0, PT, R23, UR15, PT, P0 ;  /* 0x0000000f17007c0c */ /* 0x000fe4000bf06300 */
[----:B------:R-:W-:Y:S01]  /*06f0*/  @P2 MOV R26, R28 ;  /* 0x0000001c001a2202 */ /* 0x000fe20000000f00 */
[----:B------:R-:W-:Y:S01]  /*0700*/  @P1 IMAD.WIDE.U32 R18, R11, R6, R2 ;  /* 0x000000060b121225 */ /* 0x000fe200078e0002 */
[----:B------:R-:W-:Y:S01]  /*0710*/  @P2 MOV R27, R3 ;  /* 0x00000003001b2202 */ /* 0x000fe20000000f00 */
[----:B------:R-:W4:Y:S01]  /*0720*/  @P3 LDC.64 R6, c[0x0][0x220] ;  /* 0x00008800ff063b82 */ /* 0x000f220000000a00 */
[----:B------:R-:W-:Y:S02]  /*0730*/  ISETP.LT.U32.AND P0, PT, R30, 0x1c0, !P0 ;  /* 0x000001c01e00780c */ /* 0x000fe40004701070 */
[----:B------:R-:W-:Y:S01]  /*0740*/  @P1 IADD3 R19, R19, R25, RZ ;  /* 0x0000001913131210 */ /* 0x000fe20007ffe0ff */
[----:B------:R-:W-:Y:S01]  /*0750*/  @P2 IMAD.WIDE.U32 R26, R31, R14, R26 ;  /* 0x0000000e1f1a2225 */ /* 0x000fe200078e001a */
[----:B---3--:R-:W-:-:S02]  /*0760*/  @P1 LEA R4, P6, R18, R4, 0x1 ;  /* 0x0000000412041211 */ /* 0x008fc400078c08ff */
[----:B------:R-:W-:Y:S01]  /*0770*/  @P3 MOV R24, R28 ;  /* 0x0000001c00183202 */ /* 0x000fe20000000f00 */
[----:B------:R-:W3:Y:S01]  /*0780*/  @P5 LDC.64 R10, c[0x0][0x270] ;  /* 0x00009c00ff0a5b82 */ /* 0x000ee20000000a00 */
[----:B------:R-:W-:Y:S01]  /*0790*/  @P1 LEA.HI.X R5, R18, R5, R19, 0x1, P6 ;  /* 0x0000000512051211 */ /* 0x000fe200030f0c13 */
[----:B--2---:R-:W-:Y:S01]  /*07a0*/  @P3 IMAD R18, R39, R16, RZ ;  /* 0x0000001027123224 */ /* 0x004fe200078e02ff */
[----:B------:R-:W-:Y:S01]  /*07b0*/  @P3 MOV R25, R3 ;  /* 0x0000000300193202 */ /* 0x000fe20000000f00 */
[----:B------:R-:W-:Y:S01]  /*07c0*/  @P2 IMAD R19, R31, R15, R22 ;  /* 0x0000000f1f132224 */ /* 0x000fe200078e0216 */
[----:B-1----:R-:W-:Y:S01]  /*07d0*/  @P2 LEA R8, P6, R26, R8, 0x1 ;  /* 0x000000081a082211 */ /* 0x002fe200078c08ff */
[C---:B------:R-:W-:Y:S02]  /*07e0*/  @P3 IMAD R47, R32.reuse, R17, R18 ;  /* 0x00000011202f3224 */ /* 0x040fe400078e0212 */
[----:B------:R-:W1:Y:S01]  /*07f0*/  @P4 LDC.64 R14, c[0x0][0x220] ;  /* 0x00008800ff0e4b82 */ /* 0x000e620000000a00 */
[----:B------:R-:W-:Y:S01]  /*0800*/  @P3 IMAD.WIDE.U32 R24, R32, R16, R24 ;  /* 0x0000001020183225 */ /* 0x000fe200078e0018 */
[----:B------:R-:W-:-:S02]  /*0810*/  @P2 IADD3 R22, R27, R19, RZ ;  /* 0x000000131b162210 */ /* 0x000fc40007ffe0ff */
[----:B------:R-:W-:Y:S02]  /*0820*/  @P5 MOV R27, R3 ;  /* 0x00000003001b5202 */ /* 0x000fe40000000f00 */
[----:B------:R-:W-:Y:S01]  /*0830*/  @P2 LEA.HI.X R9, R26, R9, R22, 0x1, P6 ;  /* 0x000000091a092211 */ /* 0x000fe200030f0c16 */
[----:B0-----:R-:W-:Y:S01]  /*0840*/  @P4 IMAD R26, R41, R12, RZ ;  /* 0x0000000c291a4224 */ /* 0x001fe200078e02ff */
[----:B------:R-:W0:Y:S01]  /*0850*/  @P5 LDC.64 R18, c[0x0][0x220] ;  /* 0x00008800ff125b82 */ /* 0x000e220000000a00 */
[----:B------:R-:W-:Y:S02]  /*0860*/  @P3 IADD3 R22, R25, R47, RZ ;  /* 0x0000002f19163210 */ /* 0x000fe40007ffe0ff */
[C---:B----4-:R-:W-:Y:S02]  /*0870*/  @P3 LEA R6, P6, R24.reuse, R6, 0x1 ;  /* 0x0000000618063211 */ /* 0x050fe400078c08ff */
[----:B------:R-:W-:Y:S02]  /*0880*/  @P4 MOV R25, R3 ;  /* 0x0000000300194202 */ /* 0x000fe40000000f00 */
[----:B------:R-:W-:Y:S01]  /*0890*/  @P3 LEA.HI.X R7, R24, R7, R22, 0x1, P6 ;  /* 0x0000000718073211 */ /* 0x000fe200030f0c16 */
[----:B------:R-:W2:Y:S01]  /*08a0*/  @P0 LDC.64 R16, c[0x0][0x270] ;  /* 0x00009c00ff100b82 */ /* 0x000ea20000000a00 */
[----:B------:R-:W-:Y:S01]  /*08b0*/  @P4 MOV R24, R28 ;  /* 0x0000001c00184202 */ /* 0x000fe20000000f00 */
[----:B---3--:R-:W-:-:S02]  /*08c0*/  @P5 IMAD R22, R45, R10, RZ ;  /* 0x0000000a2d165224 */ /* 0x008fc400078e02ff */
[C---:B------:R-:W-:Y:S01]  /*08d0*/  @P4 IMAD R45, R33.reuse, R13, R26 ;  /* 0x0000000d212d4224 */ /* 0x040fe200078e021a */
[----:B------:R-:W-:Y:S01]  /*08e0*/  @P5 MOV R26, R28 ;  /* 0x0000001c001a5202 */ /* 0x000fe20000000f00 */
[----:B------:R-:W-:Y:S02]  /*08f0*/  @P4 IMAD.WIDE.U32 R24, R33, R12, R24 ;  /* 0x0000000c21184225 */ /* 0x000fe400078e0018 */
[----:B------:R-:W3:Y:S02]  /*0900*/  @P0 LDC.64 R12, c[0x0][0x220] ;  /* 0x00008800ff0c0b82 */ /* 0x000ee40000000a00 */
[----:B------:R-:W-:Y:S01]  /*0910*/  @P5 IMAD R47, R21, R11, R22 ;  /* 0x0000000b152f5224 */ /* 0x000fe200078e0216 */
[----:B------:R-:W-:Y:S01]  /*0920*/  @P4 IADD3 R11, R25, R45, RZ ;  /* 0x0000002d190b4210 */ /* 0x000fe20007ffe0ff */
[----:B------:R-:W-:Y:S01]  /*0930*/  @P5 IMAD.WIDE.U32 R26, R21, R10, R26 ;  /* 0x0000000a151a5225 */ /* 0x000fe200078e001a */
[----:B-1----:R-:W-:Y:S02]  /*0940*/  @P4 LEA R10, P6, R24, R14, 0x1 ;  /* 0x0000000e180a4211 */ /* 0x002fe400078c08ff */
[----:B------:R-:W-:-:S02]  /*0950*/  IADD3 R25, R40, 0xc0, RZ ;  /* 0x000000c028197810 */ /* 0x000fc40007ffe0ff */
[----:B------:R-:W-:Y:S02]  /*0960*/  @P4 LEA.HI.X R11, R24, R15, R11, 0x1, P6 ;  /* 0x0000000f180b4211 */ /* 0x000fe400030f0c0b */
[----:B------:R-:W-:Y:S02]  /*0970*/  @P5 IADD3 R14, R27, R47, RZ ;  /* 0x0000002f1b0e5210 */ /* 0x000fe40007ffe0ff */
[C---:B0-----:R-:W-:Y:S02]  /*0980*/  @P5 LEA R18, P6, R26.reuse, R18, 0x1 ;  /* 0x000000121a125211 */ /* 0x041fe400078c08ff */
[----:B------:R-:W-:Y:S01]  /*0990*/  @P0 MOV R15, R3 ;  /* 0x00000003000f0202 */ /* 0x000fe20000000f00 */
[----:B--2---:R-:W-:Y:S01]  /*09a0*/  @P0 IMAD R23, R23, R16, RZ ;  /* 0x0000001017170224 */ /* 0x004fe200078e02ff */
[----:B------:R-:W-:Y:S02]  /*09b0*/  @P5 LEA.HI.X R19, R26, R19, R14, 0x1, P6 ;  /* 0x000000131a135211 */ /* 0x000fe400030f0c0e */
[----:B------:R-:W-:Y:S01]  /*09c0*/  @P0 MOV R14, R28 ;  /* 0x0000001c000e0202 */ /* 0x000fe20000000f00 */
[C---:B------:R-:W-:Y:S01]  /*09d0*/  @P0 IMAD R21, R20.reuse, R17, R23 ;  /* 0x0000001114150224 */ /* 0x040fe200078e0217 */
[----:B------:R-:W-:Y:S01]  /*09e0*/  ISETP.GE.U32.AND P6, PT, R25, UR14, PT ;  /* 0x0000000e19007c0c */ /* 0x000fe2000bfc6070 */
[----:B------:R0:W2:Y:S02]  /*09f0*/  @P5 LDG.E R42, desc[UR8][R18.64] ;  /* 0x00000008122a5981 */ /* 0x0000a4000c1e1900 */
[----:B------:R-:W-:Y:S01]  /*0a00*/  @P0 IMAD.WIDE.U32 R16, R20, R16, R14 ;  /* 0x0000001014100225 */ /* 0x000fe200078e000e */
[----:B------:R-:W-:-:S04]  /*0a10*/  SHF.R.S32.HI R23, RZ, 0x1f, R25 ;  /* 0x0000001fff177819 */ /* 0x000fc80000011419 */
[----:B------:R-:W-:Y:S02]  /*0a20*/  @P0 IADD3 R14, R17, R21, RZ ;  /* 0x00000015110e0210 */ /* 0x000fe40007ffe0ff */
[C---:B---3--:R-:W-:Y:S02]  /*0a30*/  @P0 LEA R12, P5, R16.reuse, R12, 0x1 ;  /* 0x0000000c100c0211 */ /* 0x048fe400078a08ff */
[----:B------:R-:W-:Y:S02]  /*0a40*/  ISETP.GE.AND.EX P6, PT, R23, UR15, PT, P6 ;  /* 0x0000000f17007c0c */ /* 0x000fe4000bfc6360 */
[----:B------:R-:W-:Y:S02]  /*0a50*/  @P0 LEA.HI.X R13, R16, R13, R14, 0x1, P5 ;  /* 0x0000000d100d0211 */ /* 0x000fe400028f0c0e */
[----:B------:R-:W-:Y:S02]  /*0a60*/  SHF.R.S32.HI R45, RZ, 0x1f, R38 ;  /* 0x0000001fff2d7819 */ /* 0x000fe40000011426 */
[----:B------:R-:W-:-:S02]  /*0a70*/  ISETP.GE.U32.AND P5, PT, R38, UR14, PT ;  /* 0x0000000e26007c0c */ /* 0x000fc4000bfa6070 */
[----:B------:R-:W-:Y:S02]  /*0a80*/  ISETP.LT.U32.AND P6, PT, R30, 0x1c0, !P6 ;  /* 0x000001c01e00780c */ /* 0x000fe400077c1070 */
[----:B------:R-:W-:-:S04]  /*0a90*/  ISETP.GE.AND.EX P5, PT, R45, UR15, PT, P5 ;  /* 0x0000000f2d007c0c */ /* 0x000fc8000bfa6350 */
[----:B------:R-:W-:Y:S01]  /*0aa0*/  ISETP.GT.U32.OR P5, PT, R30, 0x1bf, P5 ;  /* 0x000001bf1e00780c */ /* 0x000fe20002fa4470 */
[----:B------:R-:W-:-:S06]  /*0ab0*/  HFMA2.MMA R44, -RZ, RZ, 0, 0 ;  /* 0x00000000ff2c7435 */ /* 0x000fcc00000001ff */
[----:B------:R-:W1:Y:S01]  /*0ac0*/  @P6 LDC.64 R20, c[0x0][0x270] ;  /* 0x00009c00ff146b82 */ /* 0x000e620000000a00 */
[----:B------:R-:W-:Y:S02]  /*0ad0*/  CS2R R46, SRZ ;  /* 0x00000000002e7805 */ /* 0x000fe4000001ff00 */
[----:B------:R-:W-:Y:S01]  /*0ae0*/  CS2R R48, SRZ ;  /* 0x0000000000307805 */ /* 0x000fe2000001ff00 */
[----:B------:R-:W3:Y:S04]  /*0af0*/  @P2 LDG.E R44, desc[UR8][R8.64] ;  /* 0x00000008082c2981 */ /* 0x000ee8000c1e1900 */
[----:B0-----:R-:W0:Y:S01]  /*0b00*/  @!P5 LDC.64 R18, c[0x0][0x270] ;  /* 0x00009c00ff12db82 */ /* 0x001e220000000a00 */
[----:B------:R4:W5:Y:S04]  /*0b10*/  @P1 LDG.E R46, desc[UR8][R4.64] ;  /* 0x00000008042e1981 */ /* 0x000968000c1e1900 */
[----:B------:R0:W2:Y:S03]  /*0b20*/  @P3 LDG.E R48, desc[UR8][R6.64] ;  /* 0x0000000806303981 */ /* 0x0000a6000c1e1900 */
[----:B------:R-:W0:Y:S01]  /*0b30*/  @P6 LDC.64 R16, c[0x0][0x220] ;  /* 0x00008800ff106b82 */ /* 0x000e220000000a00 */
[----:B------:R2:W2:Y:S01]  /*0b40*/  @P4 LDG.E R47, desc[UR8][R10.64] ;  /* 0x000000080a2f4981 */ /* 0x0004a2000c1e1900 */
[----:B----4-:R-:W-:-:S02]  /*0b50*/  @P6 MOV R4, R28 ;  /* 0x0000001c00046202 */ /* 0x010fc40000000f00 */
[----:B------:R-:W-:Y:S01]  /*0b60*/  @P6 MOV R5, R3 ;  /* 0x0000000300056202 */ /* 0x000fe20000000f00 */
[----:B------:R4:W4:Y:S03]  /*0b70*/  @P0 LDG.E R49, desc[UR8][R12.64] ;  /* 0x000000080c310981 */ /* 0x000926000c1e1900 */
[----:B------:R-:W0:Y:S01]  /*0b80*/  @!P5 LDC.64 R14, c[0x0][0x220] ;  /* 0x00008800ff0edb82 */ /* 0x000e220000000a00 */
[----:B-1----:R-:W-:-:S04]  /*0b90*/  @P6 IMAD R22, R23, R20, RZ ;  /* 0x0000001417166224 */ /* 0x002fc800078e02ff */
[C---:B------:R-:W-:Y:S02]  /*0ba0*/  @P6 IMAD R9, R25.reuse, R21, R22 ;  /* 0x0000001519096224 */ /* 0x040fe400078e0216 */
[----:B------:R-:W-:-:S04]  /*0bb0*/  @P6 IMAD.WIDE.U32 R20, R25, R20, R4 ;  /* 0x0000001419146225 */ /* 0x000fc800078e0004 */
[----:B0-----:R-:W-:Y:S01]  /*0bc0*/  @!P5 IMAD R4, R45, R18, RZ ;  /* 0x000000122d04d224 */ /* 0x001fe200078e02ff */
        /* <DEDUP_REMOVED lines=9> */
[C---:B------:R-:W-:Y:S01]  /*0c60*/  @!P5 LEA R14, P0, R18.reuse, R14, 0x1 ;  /* 0x0000000e120ed211 */ /* 0x040fe200078008ff */
[----:B------:R-:W4:Y:S03]  /*0c70*/  @P6 LDG.E R50, desc[UR8][R16.64] ;  /* 0x0000000810326981 */ /* 0x000f26000c1e1900 */
[----:B------:R-:W-:-:S05]  /*0c80*/  @!P5 LEA.HI.X R15, R18, R15, R4, 0x1, P0 ;  /* 0x0000000f120fd211 */ /* 0x000fca00000f0c04 */
[----:B------:R-:W4:Y:S01]  /*0c90*/  @!P5 LDG.E R51, desc[UR8][R14.64] ;  /* 0x000000080e33d981 */ /* 0x000f22000c1e1900 */
[C---:B------:R-:W-:Y:S02]  /*0ca0*/  ISETP.GT.AND P0, PT, R52.reuse, 0x1e, PT ;  /* 0x0000001e3400780c */ /* 0x040fe40003f04270 */
[----:B------:R-:W-:Y:S01]  /*0cb0*/  ISETP.NE.AND P5, PT, R52, RZ, PT ;  /* 0x000000ff3400720c */ /* 0x000fe20003fa5270 */
[----:B------:R-:W0:Y:S01]  /*0cc0*/  LDC R53, c[0x0][0xc] ;  /* 0x00000300ff357b82 */ /* 0x000e220000000800 */
[----:B------:R-:W-:Y:S01]  /*0cd0*/  BSSY B0, `(.L_x_2468) ;  /* 0x000007c000007945 */ /* 0x000fe20003800000 */
[--C-:B---3--:R-:W-:Y:S02]  /*0ce0*/  HADD2.F32 R7, -RZ, R44.reuse.H1_H1 ;  /* 0x3000002cff077230 */ /* 0x108fe40000004100 */
[----:B------:R-:W-:Y:S02]  /*0cf0*/  HADD2.F32 R6, -RZ, R44.H0_H0 ;  /* 0x2000002cff067230 */ /* 0x000fe40000004100 */
[----:B-----5:R-:W-:-:S02]  /*0d00*/  HADD2.F32 R5, -RZ, R46.H1_H1 ;  /* 0x3000002eff057230 */ /* 0x020fc40000004100 */
[----:B------:R-:W-:Y:S01]  /*0d10*/  FMUL.FTZ R9, R7, R7 ;  /* 0x0000000707097220 */ /* 0x000fe20000410000 */
[----:B------:R-:W-:Y:S02]  /*0d20*/  HADD2.F32 R4, -RZ, R46.H0_H0 ;  /* 0x2000002eff047230 */ /* 0x000fe40000004100 */
[C---:B------:R-:W-:Y:S01]  /*0d30*/  FADD.FTZ R8, R6.reuse, R7 ;  /* 0x0000000706087221 */ /* 0x040fe20000010000 */
[--C-:B--2---:R-:W-:Y:S02]  /*0d40*/  HADD2.F32 R10, -RZ, R48.reuse.H1_H1 ;  /* 0x30000030ff0a7230 */ /* 0x104fe40000004100 */
[----:B------:R-:W-:Y:S01]  /*0d50*/  FMUL.FTZ R7, R5, R5 ;  /* 0x0000000505077220 */ /* 0x000fe20000410000 */
[----:B------:R-:W-:Y:S01]  /*0d60*/  FFMA.FTZ R6, R6, R6, R9 ;  /* 0x0000000606067223 */ /* 0x000fe20000010009 */
[----:B------:R-:W-:Y:S02]  /*0d70*/  HADD2.F32 R9, -RZ, R48.H0_H0 ;  /* 0x20000030ff097230 */ /* 0x000fe40000004100 */
[C---:B------:R-:W-:Y:S01]  /*0d80*/  FADD.FTZ R5, R4.reuse, R5 ;  /* 0x0000000504057221 */ /* 0x040fe20000010000 */
[----:B------:R-:W-:Y:S01]  /*0d90*/  FFMA.FTZ R7, R4, R4, R7 ;  /* 0x0000000404077223 */ /* 0x000fe20000010007 */
[----:B----4-:R-:W-:-:S02]  /*0da0*/  HADD2.F32 R12, -RZ, R47.H1_H1 ;  /* 0x3000002fff0c7230 */ /* 0x010fc40000004100 */
[----:B------:R-:W-:Y:S01]  /*0db0*/  FMUL.FTZ R4, R10, R10 ;  /* 0x0000000a0a047220 */ /* 0x000fe20000410000 */
[----:B------:R-:W-:Y:S02]  /*0dc0*/  HADD2.F32 R11, -RZ, R47.H0_H0 ;  /* 0x2000002fff0b7230 */ /* 0x000fe40000004100 */
[C---:B------:R-:W-:Y:S01]  /*0dd0*/  FADD.FTZ R10, R9.reuse, R10 ;  /* 0x0000000a090a7221 */ /* 0x040fe20000010000 */
[----:B------:R-:W-:Y:S01]  /*0de0*/  FADD.FTZ R7, RZ, R7 ;  /* 0x00000007ff077221 */ /* 0x000fe20000010000 */
[----:B------:R-:W-:Y:S01]  /*0df0*/  FADD.FTZ R5, RZ, R5 ;  /* 0x00000005ff057221 */ /* 0x000fe20000010000 */
[----:B------:R-:W-:Y:S01]  /*0e00*/  FFMA.FTZ R9, R9, R9, R4 ;  /* 0x0000000909097223 */ /* 0x000fe20000010004 */
[----:B------:R-:W-:Y:S01]  /*0e10*/  FMUL.FTZ R4, R12, R12 ;  /* 0x0000000c0c047220 */ /* 0x000fe20000410000 */
[----:B------:R-:W-:Y:S01]  /*0e20*/  FADD.FTZ R6, R7, R6 ;  /* 0x0000000607067221 */ /* 0x000fe20000010000 */
[----:B------:R-:W-:Y:S01]  /*0e30*/  FADD.FTZ R5, R5, R8 ;  /* 0x0000000805057221 */ /* 0x000fe20000010000 */
[----:B------:R-:W-:Y:S01]  /*0e40*/  FADD.FTZ R12, R11, R12 ;  /* 0x0000000c0b0c7221 */ /* 0x000fe20000010000 */
[----:B------:R-:W-:-:S02]  /*0e50*/  HADD2.F32 R7, -RZ, R42.H1_H1 ;  /* 0x3000002aff077230 */ /* 0x000fc40000004100 */
[----:B------:R-:W-:Y:S01]  /*0e60*/  FFMA.FTZ R11, R11, R11, R4 ;  /* 0x0000000b0b0b7223 */ /* 0x000fe20000010004 */
[----:B------:R-:W-:Y:S02]  /*0e70*/  HADD2.F32 R4, -RZ, R42.H0_H0 ;  /* 0x2000002aff047230 */ /* 0x000fe40000004100 */
[----:B------:R-:W-:Y:S01]  /*0e80*/  FADD.FTZ R5, R5, R10 ;  /* 0x0000000a05057221 */ /* 0x000fe20000010000 */
[----:B------:R-:W-:Y:S01]  /*0e90*/  FADD.FTZ R6, R6, R9 ;  /* 0x0000000906067221 */ /* 0x000fe20000010000 */
[--C-:B------:R-:W-:Y:S02]  /*0ea0*/  HADD2.F32 R10, -RZ, R49.reuse.H1_H1 ;  /* 0x30000031ff0a7230 */ /* 0x100fe40000004100 */
[----:B------:R-:W-:Y:S01]  /*0eb0*/  FMUL.FTZ R9, R7, R7 ;  /* 0x0000000707097220 */ /* 0x000fe20000410000 */
[----:B------:R-:W-:Y:S01]  /*0ec0*/  FADD.FTZ R8, R4, R7 ;  /* 0x0000000704087221 */ /* 0x000fe20000010000 */
[----:B------:R-:W-:Y:S02]  /*0ed0*/  HADD2.F32 R7, -RZ, R49.H0_H0 ;  /* 0x20000031ff077230 */ /* 0x000fe40000004100 */
[----:B------:R-:W-:Y:S01]  /*0ee0*/  FADD.FTZ R6, R6, R11 ;  /* 0x0000000b06067221 */ /* 0x000fe20000010000 */
[----:B------:R-:W-:Y:S01]  /*0ef0*/  FFMA.FTZ R9, R4, R4, R9 ;  /* 0x0000000404097223 */ /* 0x000fe20000010009 */
[----:B------:R-:W-:Y:S01]  /*0f00*/  FMUL.FTZ R4, R10, R10 ;  /* 0x0000000a0a047220 */ /* 0x000fe20000410000 */
[----:B------:R-:W-:-:S02]  /*0f10*/  FADD.FTZ R10, R7, R10 ;  /* 0x0000000a070a7221 */ /* 0x000fc40000010000 */
[----:B------:R-:W-:Y:S01]  /*0f20*/  FADD.FTZ R6, R6, R9 ;  /* 0x0000000906067221 */ /* 0x000fe20000010000 */
[----:B------:R-:W-:Y:S01]  /*0f30*/  FFMA.FTZ R7, R7, R7, R4 ;  /* 0x0000000707077223 */ /* 0x000fe20000010004 */
[----:B------:R-:W-:Y:S01]  /*0f40*/  FADD.FTZ R5, R5, R12 ;  /* 0x0000000c05057221 */ /* 0x000fe20000010000 */
[--C-:B------:R-:W-:Y:S02]  /*0f50*/  HADD2.F32 R11, -RZ, R50.reuse.H1_H1 ;  /* 0x30000032ff0b7230 */ /* 0x100fe40000004100 */
[----:B------:R-:W-:Y:S01]  /*0f60*/  FADD.FTZ R6, R6, R7 ;  /* 0x0000000706067221 */ /* 0x000fe20000010000 */
[----:B------:R-:W-:Y:S02]  /*0f70*/  HADD2.F32 R4, -RZ, R50.H0_H0 ;  /* 0x20000032ff047230 */ /* 0x000fe40000004100 */
[----:B------:R-:W-:Y:S01]  /*0f80*/  FADD.FTZ R5, R5, R8 ;  /* 0x0000000805057221 */ /* 0x000fe20000010000 */
[----:B------:R-:W-:Y:S01]  /*0f90*/  FMUL.FTZ R9, R11, R11 ;  /* 0x0000000b0b097220 */ /* 0x000fe20000410000 */
[----:B------:R-:W-:-:S02]  /*0fa0*/  HADD2.F32 R7, -RZ, R51.H1_H1 ;  /* 0x30000033ff077230 */ /* 0x000fc40000004100 */
[C---:B------:R-:W-:Y:S01]  /*0fb0*/  FADD.FTZ R8, R4.reuse, R11 ;  /* 0x0000000b04087221 */ /* 0x040fe20000010000 */
[----:B------:R-:W-:Y:S01]  /*0fc0*/  FFMA.FTZ R9, R4, R4, R9 ;  /* 0x0000000404097223 */ /* 0x000fe20000010009 */
[----:B------:R-:W-:Y:S01]  /*0fd0*/  FADD.FTZ R5, R5, R10 ;  /* 0x0000000a05057221 */ /* 0x000fe20000010000 */
[----:B------:R-:W-:Y:S02]  /*0fe0*/  HADD2.F32 R4, -RZ, R51.H0_H0 ;  /* 0x20000033ff047230 */ /* 0x000fe40000004100 */
[----:B------:R-:W-:Y:S01]  /*0ff0*/  FMUL.FTZ R11, R7, R7 ;  /* 0x00000007070b7220 */ /* 0x000fe20000410000 */
[----:B------:R-:W-:Y:S01]  /*1000*/  FADD.FTZ R6, R6, R9 ;  /* 0x0000000906067221 */ /* 0x000fe20000010000 */
[----:B------:R-:W-:Y:S01]  /*1010*/  FADD.FTZ R5, R5, R8 ;  /* 0x0000000805057221 */ /* 0x000fe20000010000 */
        /* <DEDUP_REMOVED lines=28> */
[----:B------:R-:W-:Y:S02]  /*11e0*/  MOV R26, R5 ;  /* 0x00000005001a7202 */ /* 0x000fe40000000f00 */
[----:B------:R-:W-:-:S05]  /*11f0*/  MOV R27, R6 ;  /* 0x00000006001b7202 */ /* 0x000fca0000000f00 */
[----:B------:R1:W-:Y:S01]  /*1200*/  @!P5 STS.64 [R34+0x10], R26 ;  /* 0x0000101a2200d388 */ /* 0x0003e20000000a00 */
[----:B------:R-:W-:Y:S01]  /*1210*/  BAR.SYNC.DEFER_BLOCKING 0x0 ;  /* 0x0000000000007b1d */ /* 0x000fe20000010000 */
[----:B------:R-:W-:Y:S02]  /*1220*/  ISETP.NE.AND P5, PT, R30, RZ, PT ;  /* 0x000000ff1e00720c */ /* 0x000fe40003fa5270 */
[----:B0-----:R-:W-:-:S11]  /*1230*/  ISETP.GE.U32.AND P0, PT, R53, 0x2, PT ;  /* 0x000000023500780c */ /* 0x001fd60003f06070 */
[----:B-1----:R-:W-:Y:S05]  /*1240*/  @P5 BRA `(.L_x_2469) ;  /* 0x0000000000905947 */ /* 0x002fea0003800000 */
[----:B------:R-:W0:Y:S01]  /*1250*/  S2UR UR7, SR_CgaCtaId ;  /* 0x00000000000779c3 */ /* 0x000e220000008800 */
[----:B------:R-:W-:Y:S02]  /*1260*/  UMOV UR6, 0x400 ;  /* 0x0000040000067882 */ /* 0x000fe40000000000 */
[----:B0-----:R-:W-:-:S09]  /*1270*/  ULEA UR6, UR7, UR6, 0x18 ;  /* 0x0000000607067291 */ /* 0x001fd2000f8ec03f */
[----:B------:R-:W0:Y:S04]  /*1280*/  LDS.64 R24, [UR6+0x18] ;  /* 0x00001806ff187984 */ /* 0x000e280008000a00 */
[----:B------:R-:W1:Y:S04]  /*1290*/  LDS.128 R4, [UR6+0x20] ;  /* 0x00002006ff047984 */ /* 0x000e680008000c00 */
[----:B------:R-:W2:Y:S04]  /*12a0*/  LDS.128 R8, [UR6+0x30] ;  /* 0x00003006ff087984 */ /* 0x000ea80008000c00 */
[----:B------:R-:W3:Y:S04]  /*12b0*/  LDS.128 R12, [UR6+0x40] ;  /* 0x00004006ff0c7984 */ /* 0x000ee80008000c00 */
[----:B------:R-:W4:Y:S04]  /*12c0*/  LDS.128 R16, [UR6+0x50] ;  /* 0x00005006ff107984 */ /* 0x000f280008000c00 */
[----:B------:R-:W5:Y:S01]  /*12d0*/  LDS.128 R20, [UR6+0x60] ;  /* 0x00006006ff147984 */ /* 0x000f620008000c00 */
[----:B0-----:R-:W-:Y:S01]  /*12e0*/  FADD.FTZ R55, R26, R24 ;  /* 0x000000181a377221 */ /* 0x001fe20000010000 */
[----:B------:R-:W-:-:S02]  /*12f0*/  FADD.FTZ R54, R27, R25 ;  /* 0x000000191b367221 */ /* 0x000fc40000010000 */
        /* <DEDUP_REMOVED lines=25> */
.L_x_2469:
[----:B------:R-:W-:Y:S05]  /*1490*/  BSYNC B0 ;  /* 0x0000000000007941 */ /* 0x000fea0003800000 */
.L_x_2468:
[----:B------:R-:W-:Y:S05]  /*14a0*/  @!P0 BRA `(.L_x_2470) ;  /* 0x00000010007c8947 */ /* 0x000fea0003800000 */
[----:B------:R-:W0:Y:S01]  /*14b0*/  LDC.64 R6, c[0x0][0x240] ;  /* 0x00009000ff067b82 */ /* 0x000e220000000a00 */
[----:B------:R-:W-:-:S04]  /*14c0*/  ULOP3.LUT UR6, UR4, 0x1, URZ, 0xc0, !UPT ;  /* 0x0000000104067892 */ /* 0x000fc8000f8ec03f */
[----:B------:R-:W-:-:S03]  /*14d0*/  UIMAD UR6, UR6, UR12, URZ ;  /* 0x0000000c060672a4 */ /* 0x000fc6000f8e023f */
[----:B------:R-:W1:Y:S03]  /*14e0*/  LDC.64 R4, c[0x0][0x248] ;  /* 0x00009200ff047b82 */ /* 0x000e660000000a00 */
[----:B------:R-:W-:Y:S01]  /*14f0*/  IMAD R8, R53, UR6, RZ ;  /* 0x0000000635087c24 */ /* 0x000fe2000f8e02ff */
[----:B------:R-:W-:-:S04]  /*1500*/  IADD3 R9, R0, UR6, RZ ;  /* 0x0000000600097c10 */ /* 0x000fc8000fffe0ff */
[----:B------:R-:W-:Y:S01]  /*1510*/  SHF.L.U32 R11, R8, 0x1, RZ ;  /* 0x00000001080b7819 */ /* 0x000fe200000006ff */
[----:B0-----:R-:W-:-:S04]  /*1520*/  IMAD.WIDE.U32 R6, R9, 0x4, R6 ;  /* 0x0000000409067825 */ /* 0x001fc800078e0006 */
[----:B-1----:R-:W-:Y:S01]  /*1530*/  IMAD.WIDE R4, R11, 0x4, R4 ;  /* 0x000000040b047825 */ /* 0x002fe200078e0204 */
[----:B------:R-:W-:Y:S06]  /*1540*/  @P5 BRA `(.L_x_2471) ;  /* 0x00000000005c5947 */ /* 0x000fec0003800000 */
[----:B------:R-:W0:Y:S01]  /*1550*/  S2R R9, SR_CTAID.X ;  /* 0x0000000000097919 */ /* 0x000e220000002500 */
[----:B------:R-:W1:Y:S01]  /*1560*/  S2UR UR6, SR_CTAID.Y ;  /* 0x00000000000679c3 */ /* 0x000e620000002600 */
[----:B------:R-:W-:-:S06]  /*1570*/  ULOP3.LUT UP0, URZ, UR4, 0x2, URZ, 0xc0, !UPT ;  /* 0x00000002043f7892 */ /* 0x000fcc000f80c03f */
[----:B------:R-:W-:-:S04]  /*1580*/  PLOP3.LUT P0, PT, PT, PT, UP0, 0x80, 0x0 ;  /* 0x000000000000781c */ /* 0x000fc80003f0f008 */
[----:B------:R-:W-:-:S04]  /*1590*/  SEL R11, R53, RZ, !P0 ;  /* 0x000000ff350b7207 */ /* 0x000fc80004000000 */
[----:B------:R-:W-:Y:S02]  /*15a0*/  ISETP.NE.AND P0, PT, R11, -0x1, PT ;  /* 0xffffffff0b00780c */ /* 0x000fe40003f05270 */
[----:B-1----:R-:W-:Y:S01]  /*15b0*/  MOV R0, UR6 ;  /* 0x0000000600007c02 */ /* 0x002fe20008000f00 */
[----:B------:R-:W-:Y:S02]  /*15c0*/  UMOV UR6, 0xffffffff ;  /* 0xffffffff00067882 */ /* 0x000fe40000000000 */
[----:B------:R-:W-:Y:S02]  /*15d0*/  USEL UR6, UR6, 0x1, UP0 ;  /* 0x0000000106067887 */ /* 0x000fe40008000000 */
[----:B0-----:R-:W-:-:S04]  /*15e0*/  IMAD R9, R9, UR12, R0 ;  /* 0x0000000c09097c24 */ /* 0x001fc8000f8e0200 */
[----:B------:R-:W-:Y:S01]  /*15f0*/  MOV R13, UR6 ;  /* 0x00000006000d7c02 */ /* 0x000fe20008000f00 */
[----:B------:R-:W-:-:S05]  /*1600*/  IMAD.WIDE.U32 R8, R9, 0x8, R4 ;  /* 0x0000000809087825 */ /* 0x000fca00078e0004 */
[----:B------:R0:W-:Y:S01]  /*1610*/  STG.E.64 desc[UR8][R8.64], R26 ;  /* 0x0000001a08007986 */ /* 0x0001e2000c101b08 */
[----:B------:R-:W-:Y:S06]  /*1620*/  MEMBAR.ALL.GPU ;  /* 0x0000000000007992 */ /* 0x000fec000000a000 */
[----:B------:R-:W-:-:S00]  /*1630*/  ERRBAR ;  /* 0x00000000000079ab */ /* 0x000fc00000000000 */
[----:B------:R-:W-:Y:S06]  /*1640*/  CGAERRBAR ;  /* 0x00000000000075ab */ /* 0x000fec0000000000 */
[----:B------:R0:W-:Y:S01]  /*1650*/  REDG.E.ADD.S32.STRONG.GPU desc[UR8][R6.64], R13 ;  /* 0x0000000d0600798e */ /* 0x0001e2000c10e388 */
[----:B------:R-:W-:Y:S05]  /*1660*/  @!P0 BRA `(.L_x_2471) ;  /* 0x0000000000148947 */ /* 0x000fea0003800000 */
.L_x_2472:
[----:B0-----:R-:W2:Y:S04]  /*1670*/  LDG.E.STRONG.GPU R8, desc[UR8][R6.64] ;  /* 0x0000000806087981 */ /* 0x001ea8000c1ef900 */
[----:B--2---:R-:W-:Y:S01]  /*1680*/  CCTL.IVALL ;  /* 0x00000000ff00798f */ /* 0x004fe20002000000 */
[----:B------:R-:W-:Y:S05]  /*1690*/  YIELD ;  /* 0x0000000000007946 */ /* 0x000fea0003800000 */
[----:B------:R-:W-:-:S13]  /*16a0*/  ISETP.NE.AND P0, PT, R8, R11, PT ;  /* 0x0000000b0800720c */ /* 0x000fda0003f05270 */
[----:B------:R-:W-:Y:S05]  /*16b0*/  @P0 BRA `(.L_x_2472) ;  /* 0xfffffffc00ec0947 */ /* 0x000fea000383ffff */
.L_x_2471:
        /* <DEDUP_REMOVED lines=17> */
.L_x_2476:
[----:B------:R-:W-:-:S13]  /*17d0*/  ISETP.EQ.OR P6, PT, R7, UR10, P5 ;  /* 0x0000000a07007c0c */ /* 0x000fda000afc2670 */
[----:B------:R-:W-:-:S04]  /*17e0*/  @!P6 IMAD R9, R7, UR12, R0 ;  /* 0x0000000c0709ec24 */ /* 0x000fc8000f8e0200 */
[----:B------:R-:W-:-:S06]  /*17f0*/  @!P6 IMAD.WIDE.U32 R8, R9, 0x8, R4 ;  /* 0x000000080908e825 */ /* 0x000fcc00078e0004 */
[----:B------:R-:W2:Y:S01]  /*1800*/  @!P6 LDG.E.64 R8, desc[UR8][R8.64] ;  /* 0x000000080808e981 */ /* 0x000ea2000c1e1b00 */
[----:B------:R-:W-:Y:S01]  /*1810*/  IADD3 R11, R7, 0x1, RZ ;  /* 0x00000001070b7810 */ /* 0x000fe20007ffe0ff */
[----:B--2---:R-:W-:Y:S01]  /*1820*/  @!P6 FADD.FTZ R26, R26, R8 ;  /* 0x000000081a1ae221 */ /* 0x004fe20000010000 */
[----:B------:R-:W-:Y:S02]  /*1830*/  @!P6 FADD.FTZ R27, R27, R9 ;  /* 0x000000091b1be221 */ /* 0x000fe40000010000 */
        /* <DEDUP_REMOVED lines=108> */
.L_x_2475:
[----:B------:R-:W-:-:S13]  /*1f00*/  ISETP.GT.AND P6, PT, R6, 0x4, PT ;  /* 0x000000040600780c */ /* 0x000fda0003fc4270 */
[----:B------:R-:W-:Y:S05]  /*1f10*/  @!P6 BRA `(.L_x_2477) ;  /* 0x0000000000ece947 */ /* 0x000fea0003800000 */
[C---:B------:R-:W-:Y:S02]  /*1f20*/  IADD3 R11, R7.reuse, 0x1, RZ ;  /* 0x00000001070b7810 */ /* 0x040fe40007ffe0ff */
[----:B------:R-:W-:Y:S02]  /*1f30*/  ISETP.EQ.OR P0, PT, R7, UR10, P5 ;  /* 0x0000000a07007c0c */ /* 0x000fe4000af02670 */
[----:B------:R-:W-:-:S11]  /*1f40*/  ISETP.EQ.OR P6, PT, R11, UR10, P5 ;  /* 0x0000000a0b007c0c */ /* 0x000fd6000afc2670 */
[--C-:B------:R-:W-:Y:S02]  /*1f50*/  @!P0 IMAD R9, R7, UR12, R0.reuse ;  /* 0x0000000c07098c24 */ /* 0x100fe4000f8e0200 */
[----:B------:R-:W-:Y:S02]  /*1f60*/  @!P6 IMAD R11, R11, UR12, R0 ;  /* 0x0000000c0b0bec24 */ /* 0x000fe4000f8e0200 */
[----:B------:R-:W-:-:S04]  /*1f70*/  @!P0 IMAD.WIDE.U32 R8, R9, 0x8, R4 ;  /* 0x0000000809088825 */ /* 0x000fc800078e0004 */
[----:B------:R-:W-:Y:S02]  /*1f80*/  @!P6 IMAD.WIDE.U32 R10, R11, 0x8, R4 ;  /* 0x000000080b0ae825 */ /* 0x000fe400078e0004 */
[----:B------:R-:W2:Y:S04]  /*1f90*/  @!P0 LDG.E.64 R8, desc[UR8][R8.64] ;  /* 0x0000000808088981 */ /* 0x000ea8000c1e1b00 */
[----:B------:R-:W3:Y:S01]  /*1fa0*/  @!P6 LDG.E.64 R10, desc[UR8][R10.64] ;  /* 0x000000080a0ae981 */ /* 0x000ee2000c1e1b00 */
[C---:B------:R-:W-:Y:S02]  /*1fb0*/  IADD3 R13, R7.reuse, 0x2, RZ ;  /* 0x00000002070d7810 */ /* 0x040fe40007ffe0ff */
[----:B------:R-:W-:Y:S01]  /*1fc0*/  IADD3 R15, R7, 0x3, RZ ;  /* 0x00000003070f7810 */ /* 0x000fe20007ffe0ff */
[----:B--2---:R-:W-:Y:S01]  /*1fd0*/  @!P0 FADD.FTZ R26, R26, R8 ;  /* 0x000000081a1a8221 */ /* 0x004fe20000010000 */
[----:B------:R-:W-:Y:S01]  /*1fe0*/  @!P0 FADD.FTZ R27, R27, R9 ;  /* 0x000000091b1b8221 */ /* 0x000fe20000010000 */
[----:B------:R-:W-:-:S02]  /*1ff0*/  ISETP.EQ.OR P0, PT, R13, UR10, P5 ;  /* 0x0000000a0d007c0c */ /* 0x000fc4000af02670 */
[----:B---3--:R-:W-:Y:S01]  /*2000*/  @!P6 FADD.FTZ R26, R26, R10 ;  /* 0x0000000a1a1ae221 */ /* 0x008fe20000010000 */
[----:B------:R-:W-:Y:S01]  /*2010*/  @!P6 FADD.FTZ R27, R27, R11 ;  /* 0x0000000b1b1be221 */ /* 0x000fe20000010000 */
[----:B------:R-:W-:-:S09]  /*2020*/  ISETP.EQ.OR P6, PT, R15, UR10, P5 ;  /* 0x0000000a0f007c0c */ /* 0x000fd2000afc2670 */
[----:B------:R-:W-:-:S04]  /*2030*/  @!P0 IMAD R13, R13, UR12, R0 ;  /* 0x0000000c0d0d8c24 */ /* 0x000fc8000f8e0200 */
[----:B------:R-:W-:Y:S02]  /*2040*/  @!P6 IMAD R15, R15, UR12, R0 ;  /* 0x0000000c0f0fec24 */ /* 0x000fe4000f8e0200 */
        /* <DEDUP_REMOVED lines=40> */
.L_x_2477:
[----:B------:R-:W-:-:S13]  /*22d0*/  ISETP.NE.OR P0, PT, R6, RZ, P0 ;  /* 0x000000ff0600720c */ /* 0x000fda0000705670 */
[----:B------:R-:W-:Y:S05]  /*22e0*/  @!P0 BRA `(.L_x_2473) ;  /* 0x00000000007c8947 */ /* 0x000fea0003800000 */
.L_x_2474:
[C---:B------:R-:W-:Y:S02]  /*22f0*/  ISETP.EQ.OR P0, PT, R7.reuse, UR10, P5 ;  /* 0x0000000a07007c0c */ /* 0x040fe4000af02670 */
[----:B------:R-:W-:-:S04]  /*2300*/  IADD3 R11, R7, 0x1, RZ ;  /* 0x00000001070b7810 */ /* 0x000fc80007ffe0ff */
[----:B------:R-:W-:-:S07]  /*2310*/  ISETP.EQ.OR P6, PT, R11, UR10, P5 ;  /* 0x0000000a0b007c0c */ /* 0x000fce000afc2670 */
[----:B------:R-:W-:-:S04]  /*2320*/  @!P0 IMAD R9, R7, UR12, R0 ;  /* 0x0000000c07098c24 */ /* 0x000fc8000f8e0200 */
[----:B------:R-:W-:-:S04]  /*2330*/  @!P0 IMAD.WIDE.U32 R8, R9, 0x8, R4 ;  /* 0x0000000809088825 */ /* 0x000fc800078e0004 */
[----:B------:R-:W-:Y:S02]  /*2340*/  @!P6 IMAD R11, R11, UR12, R0 ;  /* 0x0000000c0b0bec24 */ /* 0x000fe4000f8e0200 */
        /* <DEDUP_REMOVED lines=12> */
[----:B------:R-:W-:-:S04]  /*2410*/  @!P0 IMAD.WIDE.U32 R8, R9, 0x8, R4 ;  /* 0x0000000809088825 */ /* 0x000fc800078e0004 */
[----:B------:R-:W-:Y:S02]  /*2420*/  @!P6 IMAD R11, R15, UR12, R0 ;  /* 0x0000000c0f0bec24 */ /* 0x000fe4000f8e0200 */
        /* <DEDUP_REMOVED lines=11> */
.L_x_2473:
[----:B------:R-:W-:-:S13]  /*24e0*/  LOP3.LUT P0, R53, R53, 0x3, RZ, 0xc0, !PT ;  /* 0x0000000335357812 */ /* 0x000fda000780c0ff */
[----:B------:R-:W-:Y:S05]  /*24f0*/  @!P0 BRA `(.L_x_2470) ;  /* 0x0000000000688947 */ /* 0x000fea0003800000 */
[----:B------:R-:W-:Y:S01]  /*2500*/  ISETP.EQ.OR P0, PT, R7, UR10, P5 ;  /* 0x0000000a07007c0c */ /* 0x000fe2000af02670 */
[----:B------:R-:W-:Y:S01]  /*2510*/  BSSY B0, `(.L_x_2478) ;  /* 0x0000008000007945 */ /* 0x000fe20003800000 */
[----:B------:R-:W-:-:S11]  /*2520*/  ISETP.NE.AND P6, PT, R53, 0x1, PT ;  /* 0x000000013500780c */ /* 0x000fd60003fc5270 */
[----:B------:R-:W-:Y:S05]  /*2530*/  @P0 BRA `(.L_x_2479) ;  /* 0x0000000000140947 */ /* 0x000fea0003800000 */
[----:B------:R-:W-:-:S04]  /*2540*/  IMAD R9, R7, UR12, R0 ;  /* 0x0000000c07097c24 */ /* 0x000fc8000f8e0200 */
[----:B------:R-:W-:-:S06]  /*2550*/  IMAD.WIDE.U32 R8, R9, 0x8, R4 ;  /* 0x0000000809087825 */ /* 0x000fcc00078e0004 */
[----:B------:R-:W2:Y:S02]  /*2560*/  LDG.E.64 R8, desc[UR8][R8.64] ;  /* 0x0000000808087981 */ /* 0x000ea4000c1e1b00 */
[----:B--2---:R-:W-:Y:S01]  /*2570*/  FADD.FTZ R26, R26, R8 ;  /* 0x000000081a1a7221 */ /* 0x004fe20000010000 */
[----:B------:R-:W-:-:S07]  /*2580*/  FADD.FTZ R27, R27, R9 ;  /* 0x000000091b1b7221 */ /* 0x000fce0000010000 */
.L_x_2479:
[----:B------:R-:W-:Y:S05]  /*2590*/  BSYNC B0 ;  /* 0x0000000000007941 */ /* 0x000fea0003800000 */
.L_x_2478:
[----:B------:R-:W-:Y:S05]  /*25a0*/  @!P6 BRA `(.L_x_2470) ;  /* 0x00000000003ce947 */ /* 0x000fea0003800000 */
[C---:B------:R-:W-:Y:S02]  /*25b0*/  IADD3 R9, R7.reuse, 0x2, RZ ;  /* 0x0000000207097810 */ /* 0x040fe40007ffe0ff */
[----:B------:R-:W-:Y:S02]  /*25c0*/  IADD3 R7, R7, 0x1, RZ ;  /* 0x0000000107077810 */ /* 0x000fe40007ffe0ff */
[----:B------:R-:W-:Y:S02]  /*25d0*/  ISETP.EQ.OR P0, PT, R9, UR10, P5 ;  /* 0x0000000a09007c0c */ /* 0x000fe4000af02670 */
[----:B------:R-:W-:Y:S02]  /*25e0*/  ISETP.EQ.OR P6, PT, R7, UR10, P5 ;  /* 0x0000000a07007c0c */ /* 0x000fe4000afc2670 */
[----:B------:R-:W-:-:S11]  /*25f0*/  ISETP.EQ.OR P0, PT, R53, 0x2, P0 ;  /* 0x000000023500780c */ /* 0x000fd60000702670 */
[--C-:B------:R-:W-:Y:S02]  /*2600*/  @!P6 IMAD R7, R7, UR12, R0.reuse ;  /* 0x0000000c0707ec24 */ /* 0x100fe4000f8e0200 */
[----:B------:R-:W-:Y:S02]  /*2610*/  @!P0 IMAD R9, R9, UR12, R0 ;  /* 0x0000000c09098c24 */ /* 0x000fe4000f8e0200 */
        /* <DEDUP_REMOVED lines=8> */
.L_x_2470:
[----:B------:R-:W-:Y:S01]  /*26a0*/  ULDC.64 UR6, c[0x0][0x218] ;  /* 0x0000860000067ab9 */ /* 0x000fe20000000a00 */
[----:B------:R-:W-:Y:S01]  /*26b0*/  LOP3.LUT P0, RZ, R30, UR10, RZ, 0xfc, !PT ;  /* 0x0000000a1eff7c12 */ /* 0x000fe2000f80fcff */
[----:B0-----:R-:W0:Y:S01]  /*26c0*/  LDC.64 R12, c[0x0][0x228] ;  /* 0x00008a00ff0c7b82 */ /* 0x001e220000000a00 */
[----:B------:R-:W-:Y:S01]  /*26d0*/  ISETP.EQ.U32.AND P6, PT, RZ, UR6, PT ;  /* 0x00000006ff007c0c */ /* 0x000fe2000bfc2070 */
[----:B------:R-:W-:Y:S01]  /*26e0*/  UMOV UR6, 0x400 ;  /* 0x0000040000067882 */ /* 0x000fe20000000000 */
[----:B------:R-:W-:Y:S02]  /*26f0*/  MOV R9, UR11 ;  /* 0x0000000b00097c02 */ /* 0x000fe40008000f00 */
[----:B------:R-:W-:Y:S02]  /*2700*/  ISETP.EQ.OR.EX P0, PT, RZ, UR7, P0, P6 ;  /* 0x00000007ff007c0c */ /* 0x000fe40008702760 */
[----:B------:R-:W-:Y:S01]  /*2710*/  IADD3 R7, R36, R43, RZ ;  /* 0x0000002b24077210 */ /* 0x000fe20007ffe0ff */
[----:B------:R-:W1:Y:S08]  /*2720*/  S2UR UR7, SR_CgaCtaId ;  /* 0x00000000000779c3 */ /* 0x000e700000008800 */
[----:B------:R-:W2:Y:S08]  /*2730*/  LDC.64 R4, c[0x0][0x230] ;  /* 0x00008c00ff047b82 */ /* 0x000eb00000000a00 */
[----:B------:R-:W3:Y:S01]  /*2740*/  @!P0 LDC.64 R10, c[0x0][0x218] ;  /* 0x00008600ff0a8b82 */ /* 0x000ee20000000a00 */
[----:B0-----:R-:W-:Y:S01]  /*2750*/  IMAD.WIDE R12, R7, 0x4, R12 ;  /* 0x00000004070c7825 */ /* 0x001fe200078e020c */
[----:B-1----:R-:W-:-:S03]  /*2760*/  ULEA UR6, UR7, UR6, 0x18 ;  /* 0x0000000607067291 */ /* 0x002fc6000f8ec03f */
[----:B------:R-:W-:Y:S02]  /*2770*/  ULDC UR7, c[0x0][0x2a4] ;  /* 0x0000a90000077ab9 */ /* 0x000fe40000000800 */
[----:B------:R-:W-:Y:S01]  /*2780*/  @!P0 FMUL.FTZ R15, R27, UR7 ;  /* 0x000000071b0f8c20 */ /* 0x000fe20008410000 */
[----:B------:R-:W-:Y:S01]  /*2790*/  @!P0 FMUL.FTZ R14, R26, UR7 ;  /* 0x000000071a0e8c20 */ /* 0x000fe20008410000 */
[----:B--2---:R-:W-:Y:S02]  /*27a0*/  IMAD.WIDE R6, R7, 0x4, R4 ;  /* 0x0000000407067825 */ /* 0x004fe400078e0204 */
[----:B------:R-:W-:Y:S02]  /*27b0*/  @!P5 STS.64 [UR6+0x88], R26 ;  /* 0x0000881aff00d988 */ /* 0x000fe40008000a06 */
[----:B---3--:R-:W-:-:S05]  /*27c0*/  @!P0 IMAD.WIDE R10, R9, 0x8, R10 ;  /* 0x00000008090a8825 */ /* 0x008fca00078e020a */
[----:B------:R0:W-:Y:S01]  /*27d0*/  @!P0 STG.E.64 desc[UR8][R10.64], R14 ;  /* 0x0000000e0a008986 */ /* 0x0001e2000c101b08 */
[----:B------:R-:W-:Y:S01]  /*27e0*/  BAR.SYNC.DEFER_BLOCKING 0x0 ;  /* 0x0000000000007b1d */ /* 0x000fe20000010000 */
[----:B------:R-:W-:Y:S01]  /*27f0*/  ISETP.NE.AND P6, PT, RZ, UR13, PT ;  /* 0x0000000dff007c0c */ /* 0x000fe2000bfc5270 */
[----:B------:R-:W-:-:S06]  /*2800*/  HADD2.F32 R17, -RZ, R46.H1_H1 ;  /* 0x3000002eff117230 */ /* 0x000fcc0000004100 */
[----:B0-----:R-:W0:Y:S01]  /*2810*/  LDC R11, c[0x0][0x294] ;  /* 0x0000a500ff0b7b82 */ /* 0x001e220000000800 */
[----:B------:R1:W2:Y:S04]  /*2820*/  LDG.E.64 R4, desc[UR8][R12.64] ;  /* 0x000000080c047981 */ /* 0x0002a8000c1e1b00 */
[----:B------:R-:W2:Y:S01]  /*2830*/  LDG.E.64 R6, desc[UR8][R6.64] ;  /* 0x0000000806067981 */ /* 0x000ea2000c1e1b00 */
[----:B------:R-:W-:Y:S02]  /*2840*/  HADD2.F32 R15, -RZ, R46.H0_H0 ;  /* 0x2000002eff0f7230 */ /* 0x000fe40000004100 */
[--C-:B------:R-:W-:Y:S01]  /*2850*/  HADD2.F32 R19, -RZ, R44.reuse.H0_H0 ;  /* 0x2000002cff137230 */ /* 0x100fe20000004100 */
[----:B------:R-:W3:Y:S01]  /*2860*/  LDS.64 R8, [UR6+0x88] ;  /* 0x00008806ff087984 */ /* 0x000ee20008000a00 */
[----:B------:R-:W-:Y:S01]  /*2870*/  HADD2.F32 R21, -RZ, R44.H1_H1 ;  /* 0x3000002cff157230 */ /* 0x000fe20000004100 */
[----:B-1----:R-:W-:-:S05]  /*2880*/  SHF.R.U32.HI R12, RZ, 0x1, R30 ;  /* 0x00000001ff0c7819 */ /* 0x002fca000001161e */
[----:B------:R-:W-:-:S05]  /*2890*/  IMAD.WIDE.U32 R12, R12, -0x6db6db6d, RZ ;  /* 0x924924930c0c7825 */ /* 0x000fca00078e00ff */
[----:B------:R-:W-:Y:S01]  /*28a0*/  SHF.R.U32.HI R10, RZ, 0x2, R13 ;  /* 0x00000002ff0a7819 */ /* 0x000fe2000001160d */
[----:B---3--:R-:W-:-:S04]  /*28b0*/  FMUL.FTZ R8, R8, UR7 ;  /* 0x0000000708087c20 */ /* 0x008fc80008410000 */
[----:B------:R-:W-:Y:S01]  /*28c0*/  FMUL.FTZ R16, R8, R8 ;  /* 0x0000000808107220 */ /* 0x000fe20000410000 */
[--C-:B------:R-:W-:Y:S01]  /*28d0*/  FADD.FTZ R12, R17, -R8.reuse ;  /* 0x80000008110c7221 */ /* 0x100fe20000010000 */
[--C-:B------:R-:W-:Y:S01]  /*28e0*/  FADD.FTZ R18, R19, -R8.reuse ;  /* 0x8000000813127221 */ /* 0x100fe20000010000 */
[----:B------:R-:W-:Y:S01]  /*28f0*/  FADD.FTZ R19, R21, -R8 ;  /* 0x8000000815137221 */ /* 0x000fe20000010000 */
[----:B------:R-:W-:-:S05]  /*2900*/  FFMA.FTZ R9, R9, UR7, -R16 ;  /* 0x0000000709097c23 */ /* 0x000fca0008010810 */
[----:B------:R-:W-:-:S13]  /*2910*/  FSETP.GTU.FTZ.AND P0, PT, R9, RZ, PT ;  /* 0x000000ff0900720b */ /* 0x000fda0003f1c000 */
[----:B------:R-:W-:Y:S01]  /*2920*/  VOTEU.ANY UP0, P0 ;  /* 0x00000000003f7886 */ /* 0x000fe20000000100 */
[----:B------:R-:W-:-:S04]  /*2930*/  PLOP3.LUT P0, PT, PT, PT, UP0, 0x80, 0x0 ;  /* 0x000000000000781c */ /* 0x000fc80003f0f008 */
[----:B------:R-:W-:-:S09]  /*2940*/  @UP0 ULDC UR6, c[0x0][0x238] ;  /* 0x00008e0000060ab9 */ /* 0x000fd20000000800 */
[----:B------:R-:W-:Y:S01]  /*2950*/  @P0 FADD.FTZ R9, R9, UR6 ;  /* 0x0000000609090e21 */ /* 0x000fe20008010000 */
[----:B------:R-:W-:-:S05]  /*2960*/  UMOV UR6, 0x3f800000 ;  /* 0x3f80000000067882 */ /* 0x000fca0000000000 */
[----:B------:R-:W1:Y:S02]  /*2970*/  @P0 MUFU.RSQ R9, R9 ;  /* 0x0000000900090308 */ /* 0x000e640000001400 */
[----:B-1----:R-:W-:Y:S01]  /*2980*/  @P0 R2UR UR7, R9 ;  /* 0x00000000090702ca */ /* 0x002fe200000e0000 */
[----:B------:R-:W-:-:S12]  /*2990*/  FADD.FTZ R9, R15, -R8 ;  /* 0x800000080f097221 */ /* 0x000fd80000010000 */
[----:B------:R-:W-:Y:S02]  /*29a0*/  @UP0 UMOV UR6, UR7 ;  /* 0x0000000700060c82 */ /* 0x000fe40008000000 */
[----:B------:R-:W-:Y:S01]  /*29b0*/  FMUL.FTZ R9, R9, UR6 ;  /* 0x0000000609097c20 */ /* 0x000fe20008410000 */
[----:B------:R-:W-:-:S03]  /*29c0*/  FMUL.FTZ R12, R12, UR6 ;  /* 0x000000060c0c7c20 */ /* 0x000fc60008410000 */
[----:B--2---:R-:W-:Y:S01]  /*29d0*/  FFMA.FTZ R9, R4, R9, R6 ;  /* 0x0000000904097223 */ /* 0x004fe20000010006 */
[----:B------:R-:W-:Y:S01]  /*29e0*/  FFMA.FTZ R16, R5, R12, R7 ;  /* 0x0000000c05107223 */ /* 0x000fe20000010007 */
[----:B0-----:R-:W-:Y:S06]  /*29f0*/  @!P6 BRA `(.L_x_2480) ;  /* 0x000000000028e947 */ /* 0x001fec0003800000 */
        /* <DEDUP_REMOVED lines=10> */
.L_x_2480:
        /* <DEDUP_REMOVED lines=14> */
.L_x_2482:
[----:B------:R-:W-:Y:S05]  /*2b80*/  BSYNC B0 ;  /* 0x0000000000007941 */ /* 0x000fea0003800000 */
.L_x_2481:
[----:B0-----:R-:W-:Y:S01]  /*2b90*/  FMUL.FTZ R9, R18, UR6 ;  /* 0x0000000612097c20 */ /* 0x001fe20008410000 */
[----:B------:R-:W-:Y:S01]  /*2ba0*/  FMUL.FTZ R12, R19, UR6 ;  /* 0x00000006130c7c20 */ /* 0x000fe20008410000 */
[--C-:B------:R-:W-:Y:S02]  /*2bb0*/  HADD2.F32 R19, -RZ, R48.reuse.H0_H0 ;  /* 0x20000030ff137230 */ /* 0x100fe40000004100 */
[----:B------:R-:W-:Y:S02]  /*2bc0*/  HADD2.F32 R21, -RZ, R48.H1_H1 ;  /* 0x30000030ff157230 */ /* 0x000fe40000004100 */
        /* <DEDUP_REMOVED lines=13> */
.L_x_2483:
        /* <DEDUP_REMOVED lines=14> */
.L_x_2485:
[----:B------:R-:W-:Y:S05]  /*2d80*/  BSYNC B0 ;  /* 0x0000000000007941 */ /* 0x000fea0003800000 */
.L_x_2484:
[--C-:B0-----:R-:W-:Y:S01]  /*2d90*/  FADD.FTZ R9, R19, -R8.reuse ;  /* 0x8000000813097221 */ /* 0x101fe20000010000 */
[----:B------:R-:W-:Y:S01]  /*2da0*/  FADD.FTZ R12, R21, -R8 ;  /* 0x80000008150c7221 */ /* 0x000fe20000010000 */
[--C-:B------:R-:W-:Y:S02]  /*2db0*/  HADD2.F32 R13, -RZ, R47.reuse.H0_H0 ;  /* 0x2000002fff0d7230 */ /* 0x100fe40000004100 */
[----:B------:R-:W-:Y:S02]  /*2dc0*/  HADD2.F32 R19, -RZ, R47.H1_H1 ;  /* 0x3000002fff137230 */ /* 0x000fe40000004100 */
[----:B------:R-:W-:Y:S01]  /*2dd0*/  FMUL.FTZ R9, R9, UR6 ;  /* 0x0000000609097c20 */ /* 0x000fe20008410000 */
[----:B------:R-:W-:Y:S01]  /*2de0*/  FMUL.FTZ R12, R12, UR6 ;  /* 0x000000060c0c7c20 */ /* 0x000fe20008410000 */
[----:B------:R-:W-:Y:S02]  /*2df0*/  IMAD R11, R11, UR10, R10 ;  /* 0x0000000a0b0b7c24 */ /* 0x000fe4000f8e020a */
[--C-:B------:R-:W-:Y:S01]  /*2e00*/  FADD.FTZ R18, R13, -R8.reuse ;  /* 0x800000080d127221 */ /* 0x100fe20000010000 */
[----:B------:R-:W-:Y:S01]  /*2e10*/  FADD.FTZ R19, R19, -R8 ;  /* 0x8000000813137221 */ /* 0x000fe20000010000 */
        /* <DEDUP_REMOVED lines=13> */
.L_x_2486:
        /* <DEDUP_REMOVED lines=14> */
.L_x_2488:
[----:B------:R-:W-:Y:S05]  /*2fd0*/  BSYNC B0 ;  /* 0x0000000000007941 */ /* 0x000fea0003800000 */
.L_x_2487:
[----:B0-----:R-:W-:Y:S01]  /*2fe0*/  FMUL.FTZ R9, R18, UR6 ;  /* 0x0000000612097c20 */ /* 0x001fe20008410000 */
[----:B------:R-:W-:Y:S01]  /*2ff0*/  FMUL.FTZ R12, R19, UR6 ;  /* 0x00000006130c7c20 */ /* 0x000fe20008410000 */
[----:B------:R-:W-:Y:S01]  /*3000*/  HADD2.F32 R19, -RZ, R42.H0_H0 ;  /* 0x2000002aff137230 */ /* 0x000fe20000004100 */
        /* <DEDUP_REMOVED lines=14> */
.L_x_2489:
[----:B------:R-:W-:Y:S04]  /*30f0*/  BSSY B0, `(.L_x_2490) ;  /* 0x000000e000007945 */ /* 0x000fe80003800000 */
[----:B------:R-:W-:Y:S05]  /*3100*/  @!P4 BRA `(.L_x_2491) ;  /* 0x000000000030c947 */ /* 0x000fea0003800000 */
        /* <DEDUP_REMOVED lines=12> */
.L_x_2491:
[----:B------:R-:W-:Y:S05]  /*31d0*/  BSYNC B0 ;  /* 0x0000000000007941 */ /* 0x000fea0003800000 */
.L_x_2490:
[----:B------:R-:W-:Y:S01]  /*31e0*/  HADD2.F32 R15, -RZ, R42.H1_H1 ;  /* 0x3000002aff0f7230 */ /* 0x000fe20000004100 */
[----:B0-----:R-:W-:Y:S01]  /*31f0*/  IADD3 R9, R11, 0xa0, RZ ;  /* 0x000000a00b097810 */ /* 0x001fe20007ffe0ff */
[----:B------:R-:W-:Y:S01]  /*3200*/  ULDC.64 UR14, c[0x0][0x278] ;  /* 0x00009e00000e7ab9 */ /* 0x000fe20000000a00 */
[----:B------:R-:W-:Y:S01]  /*3210*/  SHF.R.S32.HI R22, RZ, 0x1f, R10 ;  /* 0x0000001fff167819 */ /* 0x000fe2000001140a */
[--C-:B------:R-:W-:Y:S01]  /*3220*/  FADD.FTZ R13, R19, -R8.reuse ;  /* 0x80000008130d7221 */ /* 0x100fe20000010000 */
[----:B------:R-:W-:Y:S01]  /*3230*/  ISETP.GE.U32.AND P5, PT, R10, UR14, PT ;  /* 0x0000000e0a007c0c */ /* 0x000fe2000bfa6070 */
[--C-:B------:R-:W-:Y:S01]  /*3240*/  FADD.FTZ R14, R15, -R8.reuse ;  /* 0x800000080f0e7221 */ /* 0x100fe20000010000 */
[----:B------:R-:W-:Y:S01]  /*3250*/  ISETP.GE.U32.AND P0, PT, R9, UR14, PT ;  /* 0x0000000e09007c0c */ /* 0x000fe2000bf06070 */
[--C-:B------:R-:W-:Y:S01]  /*3260*/  HADD2.F32 R17, -RZ, R49.reuse.H0_H0 ;  /* 0x20000031ff117230 */ /* 0x100fe20000004100 */
[----:B------:R-:W-:Y:S01]  /*3270*/  SHF.R.S32.HI R12, RZ, 0x1f, R9 ;  /* 0x0000001fff0c7819 */ /* 0x000fe20000011409 */
[----:B------:R-:W-:Y:S01]  /*3280*/  HADD2.F32 R21, -RZ, R49.H1_H1 ;  /* 0x30000031ff157230 */ /* 0x000fe20000004100 */
[----:B------:R-:W-:Y:S01]  /*3290*/  ISETP.GE.AND.EX P5, PT, R22, UR15, PT, P5 ;  /* 0x0000000f16007c0c */ /* 0x000fe2000bfa6350 */
[----:B------:R-:W-:Y:S01]  /*32a0*/  FMUL.FTZ R13, R13, UR6 ;  /* 0x000000060d0d7c20 */ /* 0x000fe20008410000 */
[----:B------:R-:W-:Y:S01]  /*32b0*/  ISETP.GE.AND.EX P0, PT, R12, UR15, PT, P0 ;  /* 0x0000000f0c007c0c */ /* 0x000fe2000bf06300 */
[----:B------:R-:W-:Y:S01]  /*32c0*/  FMUL.FTZ R14, R14, UR6 ;  /* 0x000000060e0e7c20 */ /* 0x000fe20008410000 */
[C---:B------:R-:W-:Y:S01]  /*32d0*/  ISETP.LT.U32.AND P5, PT, R30.reuse, 0x1c0, !P5 ;  /* 0x000001c01e00780c */ /* 0x040fe20006fa1070 */
[--C-:B------:R-:W-:Y:S01]  /*32e0*/  FADD.FTZ R20, R17, -R8.reuse ;  /* 0x8000000811147221 */ /* 0x100fe20000010000 */
[----:B------:R-:W-:Y:S01]  /*32f0*/  ISETP.LT.U32.AND P0, PT, R30, 0x1c0, !P0 ;  /* 0x000001c01e00780c */ /* 0x000fe20004701070 */
[----:B------:R-:W-:Y:S01]  /*3300*/  FADD.FTZ R21, R21, -R8 ;  /* 0x8000000815157221 */ /* 0x000fe20000010000 */
        /* <DEDUP_REMOVED lines=13> */
.L_x_2492:
        /* <DEDUP_REMOVED lines=14> */
.L_x_2494:
[----:B------:R-:W-:Y:S05]  /*34c0*/  BSYNC B0 ;  /* 0x0000000000007941 */ /* 0x000fea0003800000 */
.L_x_2493:
        /* <DEDUP_REMOVED lines=17> */
.L_x_2495:
[----:B------:R-:W-:Y:S04]  /*35e0*/  BSSY B0, `(.L_x_2496) ;  /* 0x000000e000007945 */ /* 0x000fe80003800000 */
[----:B------:R-:W-:Y:S05]  /*35f0*/  @!P0 BRA `(.L_x_2497) ;  /* 0x0000000000308947 */ /* 0x000fea0003800000 */
[----:B------:R-:W-:Y:S01]  /*3600*/  ULDC.64 UR16, c[0x0][0x270] ;  /* 0x00009c0000107ab9 */ /* 0x000fe20000000a00 */
[----:B------:R-:W-:Y:S01]  /*3610*/  MOV R13, R3 ;  /* 0x00000003000d7202 */ /* 0x000fe20000000f00 */
[----:B------:R-:W-:Y:S01]  /*3620*/  IMAD R18, R12, UR16, RZ ;  /* 0x000000100c127c24 */ /* 0x000fe2000f8e02ff */
[----:B------:R-:W-:Y:S02]  /*3630*/  MOV R12, R28 ;  /* 0x0000001c000c7202 */ /* 0x000fe40000000f00 */
[----:B------:R-:W-:-:S03]  /*3640*/  F2FP.F16.F32.PACK_AB R17, R17, R16 ;  /* 0x000000101111723e */ /* 0x000fc600000000ff */
[----:B------:R-:W-:-:S04]  /*3650*/  IMAD.WIDE.U32 R14, R9, UR16, R12 ;  /* 0x00000010090e7c25 */ /* 0x000fc8000f8e000c */
[----:B------:R-:W-:Y:S01]  /*3660*/  IMAD R9, R9, UR17, R18 ;  /* 0x0000001109097c24 */ /* 0x000fe2000f8e0212 */
[----:B------:R-:W-:Y:S02]  /*3670*/  ULDC.64 UR16, c[0x0][0x210] ;  /* 0x0000840000107ab9 */ /* 0x000fe40000000a00 */
[----:B------:R-:W-:Y:S02]  /*3680*/  LEA R12, P0, R14, UR16, 0x1 ;  /* 0x000000100e0c7c11 */ /* 0x000fe4000f8008ff */
[----:B------:R-:W-:-:S04]  /*3690*/  IADD3 R9, R15, R9, RZ ;  /* 0x000000090f097210 */ /* 0x000fc80007ffe0ff */
[----:B------:R-:W-:-:S05]  /*36a0*/  LEA.HI.X R13, R14, UR17, R9, 0x1, P0 ;  /* 0x000000110e0d7c11 */ /* 0x000fca00080f0c09 */
[----:B------:R0:W-:Y:S02]  /*36b0*/  STG.E desc[UR8][R12.64], R17 ;  /* 0x000000110c007986 */ /* 0x0001e4000c101908 */
.L_x_2497:
[----:B------:R-:W-:Y:S05]  /*36c0*/  BSYNC B0 ;  /* 0x0000000000007941 */ /* 0x000fea0003800000 */
.L_x_2496:
[----:B0-----:R-:W-:Y:S02]  /*36d0*/  HADD2.F32 R13, -RZ, R50.H1_H1 ;  /* 0x30000032ff0d7230 */ /* 0x001fe40000004100 */
[--C-:B------:R-:W-:Y:S01]  /*36e0*/  FADD.FTZ R9, R21, -R8.reuse ;  /* 0x8000000815097221 */ /* 0x100fe20000010000 */
[--C-:B------:R-:W-:Y:S01]  /*36f0*/  HADD2.F32 R15, -RZ, R51.reuse.H0_H0 ;  /* 0x20000033ff0f7230 */ /* 0x100fe20000004100 */
[----:B------:R-:W-:Y:S01]  /*3700*/  ISETP.GE.U32.AND P5, PT, R38, UR14, PT ;  /* 0x0000000e26007c0c */ /* 0x000fe2000bfa6070 */
[----:B------:R-:W-:Y:S02]  /*3710*/  HADD2.F32 R51, -RZ, R51.H1_H1 ;  /* 0x30000033ff337230 */ /* 0x000fe40000004100 */
[--C-:B------:R-:W-:Y:S01]  /*3720*/  FADD.FTZ R12, R13, -R8.reuse ;  /* 0x800000080d0c7221 */ /* 0x100fe20000010000 */
[----:B------:R-:W-:Y:S01]  /*3730*/  ISETP.GE.U32.AND P0, PT, R10, UR14, PT ;  /* 0x0000000e0a007c0c */ /* 0x000fe2000bf06070 */
[----:B------:R-:W-:Y:S01]  /*3740*/  FADD.FTZ R13, R15, -R8 ;  /* 0x800000080f0d7221 */ /* 0x000fe20000010000 */
[----:B------:R-:W-:Y:S01]  /*3750*/  SHF.R.S32.HI R16, RZ, 0x1f, R10 ;  /* 0x0000001fff107819 */ /* 0x000fe2000001140a */
[----:B------:R-:W-:Y:S01]  /*3760*/  FADD.FTZ R8, R51, -R8 ;  /* 0x8000000833087221 */ /* 0x000fe20000010000 */
[----:B------:R-:W-:Y:S01]  /*3770*/  ISETP.GE.AND.EX P5, PT, R45, UR15, PT, P5 ;  /* 0x0000000f2d007c0c */ /* 0x000fe2000bfa6350 */
[----:B------:R-:W-:Y:S01]  /*3780*/  FMUL.FTZ R9, R9, UR6 ;  /* 0x0000000609097c20 */ /* 0x000fe20008410000 */
[----:B------:R-:W-:Y:S01]  /*3790*/  ISETP.GE.AND.EX P0, PT, R16, UR15, PT, P0 ;  /* 0x0000000f10007c0c */ /* 0x000fe2000bf06300 */
[----:B------:R-:W-:Y:S01]  /*37a0*/  FMUL.FTZ R13, R13, UR6 ;  /* 0x000000060d0d7c20 */ /* 0x000fe20008410000 */
[----:B------:R-:W-:Y:S01]  /*37b0*/  FMUL.FTZ R8, R8, UR6 ;  /* 0x0000000608087c20 */ /* 0x000fe20008410000 */
[----:B------:R-:W-:Y:S01]  /*37c0*/  FMUL.FTZ R12, R12, UR6 ;  /* 0x000000060c0c7c20 */ /* 0x000fe20008410000 */
[----:B------:R-:W-:Y:S01]  /*37d0*/  ISETP.GT.U32.OR P5, PT, R30, 0x1bf, P5 ;  /* 0x000001bf1e00780c */ /* 0x000fe20002fa4470 */
[--C-:B------:R-:W-:Y:S01]  /*37e0*/  FFMA.FTZ R9, R4, R9, R6.reuse ;  /* 0x0000000904097223 */ /* 0x100fe20000010006 */
[----:B------:R-:W-:Y:S01]  /*37f0*/  ISETP.LT.U32.AND P0, PT, R30, 0x1c0, !P0 ;  /* 0x000001c01e00780c */ /* 0x000fe20004701070 */
[----:B------:R-:W-:Y:S01]  /*3800*/  FFMA.FTZ R14, R4, R13, R6 ;  /* 0x0000000d040e7223 */ /* 0x000fe20000010006 */
[C-C-:B------:R-:W-:Y:S01]  /*3810*/  FFMA.FTZ R15, R5.reuse, R8, R7.reuse ;  /* 0x00000008050f7223 */ /* 0x140fe20000010007 */
        /* <DEDUP_REMOVED lines=12> */
.L_x_2498:
        /* <DEDUP_REMOVED lines=14> */
.L_x_2500:
[----:B------:R-:W-:Y:S05]  /*39c0*/  BSYNC B0 ;  /* 0x0000000000007941 */ /* 0x000fea0003800000 */
.L_x_2499:
        /* <DEDUP_REMOVED lines=11> */
.L_x_2501:
[----:B------:R-:W-:Y:S04]  /*3a80*/  BSSY B0, `(.L_x_2502) ;  /* 0x000000d000007945 */ /* 0x000fe80003800000 */
[----:B------:R-:W-:Y:S05]  /*3a90*/  @P5 BRA `(.L_x_2503) ;  /* 0x00000000002c5947 */ /* 0x000fea0003800000 */
[----:B------:R-:W-:Y:S01]  /*3aa0*/  ULDC.64 UR6, c[0x0][0x270] ;  /* 0x00009c0000067ab9 */ /* 0x000fe20000000a00 */
[----:B------:R-:W-:Y:S01]  /*3ab0*/  MOV R2, R28 ;  /* 0x0000001c00027202 */ /* 0x000fe20000000f00 */
[----:B------:R-:W-:Y:S01]  /*3ac0*/  IMAD R45, R45, UR6, RZ ;  /* 0x000000062d2d7c24 */ /* 0x000fe2000f8e02ff */
[----:B------:R-:W-:-:S03]  /*3ad0*/  F2FP.F16.F32.PACK_AB R15, R15, R14 ;  /* 0x0000000e0f0f723e */ /* 0x000fc600000000ff */
[----:B0-----:R-:W-:-:S04]  /*3ae0*/  IMAD.WIDE.U32 R4, R38, UR6, R2 ;  /* 0x0000000626047c25 */ /* 0x001fc8000f8e0002 */
[----:B------:R-:W-:Y:S01]  /*3af0*/  IMAD R45, R38, UR7, R45 ;  /* 0x00000007262d7c24 */ /* 0x000fe2000f8e022d */
[----:B------:R-:W-:Y:S02]  /*3b00*/  ULDC.64 UR6, c[0x0][0x210] ;  /* 0x0000840000067ab9 */ /* 0x000fe40000000a00 */
[----:B------:R-:W-:Y:S02]  /*3b10*/  LEA R2, P0, R4, UR6, 0x1 ;  /* 0x0000000604027c11 */ /* 0x000fe4000f8008ff */
[----:B------:R-:W-:-:S04]  /*3b20*/  IADD3 R45, R5, R45, RZ ;  /* 0x0000002d052d7210 */ /* 0x000fc80007ffe0ff */
[----:B------:R-:W-:-:S05]  /*3b30*/  LEA.HI.X R3, R4, UR7, R45, 0x1, P0 ;  /* 0x0000000704037c11 */ /* 0x000fca00080f0c2d */
[----:B------:R1:W-:Y:S02]  /*3b40*/  STG.E desc[UR8][R2.64], R15 ;  /* 0x0000000f02007986 */ /* 0x0003e4000c101908 */
.L_x_2503:
[----:B------:R-:W-:Y:S05]  /*3b50*/  BSYNC B0 ;  /* 0x0000000000007941 */ /* 0x000fea0003800000 */
.L_x_2502:
[----:B------:R-:W-:Y:S02]  /*3b60*/  UIADD3 UR11, UR12, UR11, URZ ;  /* 0x0000000b0c0b7290 */ /* 0x000fe4000fffe03f */
[----:B------:R-:W-:Y:S02]  /*3b70*/  UIADD3 UR4, UR4, 0x1, URZ ;  /* 0x0000000104047890 */ /* 0x000fe4000fffe03f */
[----:B------:R-:W-:-:S06]  /*3b80*/  UISETP.GE.AND UP0, UPT, UR11, UR5, UPT ;  /* 0x000000050b00728c */ /* 0x000fcc000bf06270 */
[----:B------:R-:W-:-:S13]  /*3b90*/  PLOP3.LUT P0, PT, PT, PT, UP0, 0x80, 0x0 ;  /* 0x000000000000781c */ /* 0x000fda0003f0f008 */
[----:B------:R-:W-:Y:S05]  /*3ba0*/  @!P0 BRA `(.L_x_2504) ;  /* 0xffffffc400d48947 */ /* 0x000fea000383ffff */
[----:B------:R-:W-:Y:S05]  /*3bb0*/  EXIT ;  /* 0x000000000000794d */ /* 0x000fea0003800000 */
.L_x_2505:
        /* <DEDUP_REMOVED lines=12> */
.L_x_3301:


//--------------------- .text._Z35group_norm_nhwc_fwd_one_pass_kernelI11Fp16IOFp32WLi512ELi28ELi448EEv26Group_norm_nhwc_fwd_params --------------------------
	.section	.text._Z35group_norm_nhwc_fwd_one_pass_kernelI11Fp16IOFp32WLi512ELi28ELi448EEv26Group_norm_nhwc_fwd_params,"ax",@progbits
	.align	128
        .global         _Z35group_norm_nhwc_fwd_one_pass_kernelI11Fp16IOFp32WLi512ELi28ELi448EEv26Group_norm_nhwc_fwd_params
        .type           _Z35group_norm_nhwc_fwd_one_pass_kernelI11Fp16IOFp32WLi512ELi28ELi448EEv26Group_norm_nhwc_fwd_params,@function
        .size           _Z35group_norm_nhwc_fwd_one_pass_kernelI11Fp16IOFp32WLi512ELi28ELi448EEv26Group_norm_nhwc_fwd_params,(.L_x_3302 - _Z35group_norm_nhwc_fwd_one_pass_kernelI11Fp16IOFp32WLi512ELi28ELi448EEv26Group_norm_nhwc_fwd_params)
        .other          _Z35group_norm_nhwc_fwd_one_pass_kernelI11Fp16IOFp32WLi512ELi28ELi448EEv26Group_norm_nhwc_fwd_params,@"STO_CUDA_ENTRY STV_DEFAULT"
_Z35group_norm_nhwc_fwd_one_pass_kernelI11Fp16IOFp32WLi512ELi28ELi448EEv26Group_norm_nhwc_fwd_params:
.text._Z35group_norm_nhwc_fwd_one_pass_kernelI11Fp16IOFp32WLi512ELi28ELi448EEv26Group_norm_nhwc_fwd_params:
        /* <DEDUP_REMOVED lines=59> */
.L_x_2563:
[----:B------:R-:W0:Y:S01]  /*03b0*/  LDC R23, c[0x0][0x288] ;  /* 0x0000a200ff177b82 */ /* 0x000e220000000800 */
[----:B------:R-:W-:Y:S01]  /*03c0*/  ULDC.64 UR12, c[0x0][0x280] ;  /* 0x0000a000000c7ab9 */ /* 0x000fe20000000a00 */
[----:B------:R-:W-:-:S06]  /*03d0*/  SHF.R.S32.HI R43, RZ, 0x1f, R24 ;  /* 0x0000001fff2b7819 */ /* 0x000fcc0000011418 */
[----:B------:R-:W1:Y:S08]  /*03e0*/  @P1 LDC.64 R38, c[0x0][0x270] ;  /* 0x00009c00ff261b82 */ /* 0x000e700000000a00 */
[----:B------:R-:W2:Y:S01]  /*03f0*/  @P0 LDC.64 R40, c[0x0][0x220] ;  /* 0x00008800ff280b82 */ /* 0x000ea20000000a00 */
[----:B0-----:R-:W-:-:S07]  /*0400*/  IABS R19, R23 ;  /* 0x0000001700137213 */ /* 0x001fce0000000000 */
        /* <DEDUP_REMOVED lines=27> */
[----:B------:R-:W3:Y:S01]  /*05c0*/  @P0 LDC.64 R22, c[0x0][0x270] ;  /* 0x00009c00ff160b82 */ /* 0x000ee20000000a00 */
[----:B------:R-:W-:Y:S02]  /*05d0*/  IMAD R16, R16, UR12, RZ ;  /* 0x0000000c10107c24 */ /* 0x000fe4000f8e02ff */
[----:B------:R-:W-:Y:S02]  /*05e0*/  IMAD R35, R35, 0x1c, RZ ;  /* 0x0000001c23237824 */ /* 0x000fe400078e02ff */
[----:B------:R-:W-:-:S03]  /*05f0*/  IMAD R57, R17, UR13, R16 ;  /* 0x0000000d11397c24 */ /* 0x000fc6000f8e0210 */
[----:B------:R-:W-:-:S04]  /*0600*/  IADD3 R54, P5, R42, R35, RZ ;  /* 0x000000232a367210 */ /* 0x000fc80007fbe0ff */
[----:B------:R-:W-:Y:S02]  /*0610*/  LEA.HI.X.SX32 R55, R35, R18, 0x1, P5 ;  /* 0x0000001223377211 */ /* 0x000fe400028f0eff */
[----:B------:R-:W4:Y:S01]  /*0620*/  @P2 LDC.64 R18, c[0x0][0x270] ;  /* 0x00009c00ff122b82 */ /* 0x000f220000000a00 */
[----:B------:R-:W-:Y:S01]  /*0630*/  IMAD.WIDE.U32 R54, R17, UR12, R54 ;  /* 0x0000000c11367c25 */ /* 0x000fe2000f8e0036 */
[----:B------:R-:W-:Y:S02]  /*0640*/  ULDC.64 UR12, c[0x0][0x278] ;  /* 0x00009e00000c7ab9 */ /* 0x000fe40000000a00 */
[----:B------:R-:W-:-:S04]  /*0650*/  ISETP.GE.U32.AND P5, PT, R24, UR12, PT ;  /* 0x0000000c18007c0c */ /* 0x000fc8000bfa6070 */
[----:B------:R-:W5:Y:S01]  /*0660*/  @P1 LDC.64 R16, c[0x0][0x220] ;  /* 0x00008800ff101b82 */ /* 0x000f620000000a00 */
[----:B------:R-:W-:Y:S01]  /*0670*/  IADD3 R57, R55, R57, RZ ;  /* 0x0000003937397210 */ /* 0x000fe20007ffe0ff */
[----:B---3--:R-:W-:Y:S01]  /*0680*/  @P0 IMAD R20, R5, R22, RZ ;  /* 0x0000001605140224 */ /* 0x008fe200078e02ff */
[-C--:B------:R-:W-:Y:S02]  /*0690*/  @P0 MOV R56, R54.reuse ;  /* 0x0000003600380202 */ /* 0x080fe40000000f00 */
[----:B------:R-:W-:Y:S01]  /*06a0*/  ISETP.GE.AND.EX P5, PT, R43, UR13, PT, P5 ;  /* 0x0000000d2b007c0c */ /* 0x000fe2000bfa6350 */
[----:B------:R-:W-:Y:S01]  /*06b0*/  @P0 IMAD R45, R3, R23, R20 ;  /* 0x00000017032d0224 */ /* 0x000fe200078e0214 */
[----:B------:R-:W-:Y:S01]  /*06c0*/  @P1 MOV R44, R54 ;  /* 0x00000036002c1202 */ /* 0x000fe20000000f00 */
[----:B------:R-:W3:Y:S01]  /*06d0*/  @P3 LDC.64 R20, c[0x0][0x270] ;  /* 0x00009c00ff143b82 */ /* 0x000ee20000000a00 */
[----:B-1----:R-:W-:Y:S01]  /*06e0*/  @P1 IMAD R23, R9, R38, RZ ;  /* 0x0000002609171224 */ /* 0x002fe200078e02ff */
[----:B------:R-:W-:Y:S01]  /*06f0*/  ISETP.GT.U32.OR P5, PT, R0, 0x1bf, P5 ;  /* 0x000001bf0000780c */ /* 0x000fe20002fa4470 */
[----:B------:R-:W-:Y:S01]  /*0700*/  @P0 IMAD.WIDE.U32 R46, R3, R22, R56 ;  /* 0x00000016032e0225 */ /* 0x000fe200078e0038 */
[----:B------:R-:W-:-:S03]  /*0710*/  @P2 MOV R48, R54 ;  /* 0x0000003600302202 */ /* 0x000fc60000000f00 */
[----:B------:R-:W-:Y:S01]  /*0720*/  @P1 IMAD R49, R4, R39, R23 ;  /* 0x0000002704311224 */ /* 0x000fe200078e0217 */
[----:B------:R-:W-:Y:S01]  /*0730*/  @P0 IADD3 R39, R47, R45, RZ ;  /* 0x0000002d2f270210 */ /* 0x000fe20007ffe0ff */
[----:B------:R-:W1:Y:S01]  /*0740*/  @P2 LDC.64 R22, c[0x0][0x220] ;  /* 0x00008800ff162b82 */ /* 0x000e620000000a00 */
[----:B------:R-:W-:Y:S02]  /*0750*/  @P1 MOV R45, R57 ;  /* 0x00000039002d1202 */ /* 0x000fe40000000f00 */
[----:B--2---:R-:W-:Y:S01]  /*0760*/  @P0 LEA R50, P6, R46, R40, 0x1 ;  /* 0x000000282e320211 */ /* 0x004fe200078c08ff */
[----:B------:R-:W-:-:S03]  /*0770*/  @P1 IMAD.WIDE.U32 R44, R4, R38, R44 ;  /* 0x00000026042c1225 */ /* 0x000fc600078e002c */
[----:B------:R-:W-:Y:S02]  /*0780*/  @P0 LEA.HI.X R51, R46, R41, R39, 0x1, P6 ;  /* 0x000000292e330211 */ /* 0x000fe400030f0c27 */
[----:B------:R-:W2:Y:S01]  /*0790*/  @!P5 LDC.64 R38, c[0x0][0x270] ;  /* 0x00009c00ff26db82 */ /* 0x000ea20000000a00 */
[----:B------:R-:W-:Y:S02]  /*07a0*/  @P1 IADD3 R45, R45, R49, RZ ;  /* 0x000000312d2d1210 */ /* 0x000fe40007ffe0ff */
[C---:B-----5:R-:W-:Y:S01]  /*07b0*/  @P1 LEA R46, P6, R44.reuse, R16, 0x1 ;  /* 0x000000102c2e1211 */ /* 0x060fe200078c08ff */
[----:B----4-:R-:W-:Y:S01]  /*07c0*/  @P2 IMAD R16, R11, R18, RZ ;  /* 0x000000120b102224 */ /* 0x010fe200078e02ff */
[----:B------:R-:W-:Y:S02]  /*07d0*/  @P2 MOV R49, R57 ;  /* 0x0000003900312202 */ /* 0x000fe40000000f00 */
[----:B------:R-:W-:Y:S01]  /*07e0*/  @P1 LEA.HI.X R47, R44, R17, R45, 0x1, P6 ;  /* 0x000000112c2f1211 */ /* 0x000fe200030f0c2d */
[----:B------:R-:W4:Y:S01]  /*07f0*/  @P3 LDC.64 R40, c[0x0][0x220] ;  /* 0x00008800ff283b82 */ /* 0x000f220000000a00 */
[----:B---3--:R-:W-:Y:S01]  /*0800*/  @P3 IMAD R44, R13, R20, RZ ;  /* 0x000000140d2c3224 */ /* 0x008fe200078e02ff */
[----:B------:R-:W-:Y:S01]  /*0810*/  @P3 MOV R45, R57 ;  /* 0x00000039002d3202 */ /* 0x000fe20000000f00 */
[----:B------:R-:W-:-:S02]  /*0820*/  @P2 IMAD R53, R6, R19, R16 ;  /* 0x0000001306352224 */ /* 0x000fc400078e0210 */
[C---:B------:R-:W-:Y:S01]  /*0830*/  @P3 IMAD R21, R7.reuse, R21, R44 ;  /* 0x0000001507153224 */ /* 0x040fe200078e022c */
[----:B------:R-:W-:Y:S01]  /*0840*/  @P3 MOV R44, R54 ;  /* 0x00000036002c3202 */ /* 0x000fe20000000f00 */
[----:B------:R-:W-:Y:S01]  /*0850*/  @P2 IMAD.WIDE.U32 R48, R6, R18, R48 ;  /* 0x0000001206302225 */ /* 0x000fe200078e0030 */
[----:B------:R-:W3:Y:S03]  /*0860*/  @P4 LDC.64 R16, c[0x0][0x220] ;  /* 0x00008800ff104b82 */ /* 0x000ee60000000a00 */
[----:B------:R-:W-:Y:S01]  /*0870*/  @P3 IMAD.WIDE.U32 R44, R7, R20, R44 ;  /* 0x00000014072c3225 */ /* 0x000fe200078e002c */
[----:B------:R-:W-:Y:S02]  /*0880*/  @P2 IADD3 R20, R49, R53, RZ ;  /* 0x0000003531142210 */ /* 0x000fe40007ffe0ff */
[C---:B-1----:R-:W-:Y:S01]  /*0890*/  @P2 LEA R22, P6, R48.reuse, R22, 0x1 ;  /* 0x0000001630162211 */ /* 0x042fe200078c08ff */
[----:B0-----:R-:W-:Y:S01]  /*08a0*/  @P4 IMAD R49, R15, R36, RZ ;  /* 0x000000240f314224 */ /* 0x001fe200078e02ff */
[----:B------:R-:W0:Y:S01]  /*08b0*/  @!P5 LDC.64 R18, c[0x0][0x220] ;  /* 0x00008800ff12db82 */ /* 0x000e220000000a00 */
[----:B--2---:R-:W-:Y:S01]  /*08c0*/  @!P5 IMAD R43, R43, R38, RZ ;  /* 0x000000262b2bd224 */ /* 0x004fe200078e02ff */
[----:B------:R-:W-:Y:S01]  /*08d0*/  @P2 LEA.HI.X R23, R48, R23, R20, 0x1, P6 ;  /* 0x0000001730172211 */ /* 0x000fe200030f0c14 */
[----:B------:R-:W-:Y:S01]  /*08e0*/  @P4 IMAD R53, R8, R37, R49 ;  /* 0x0000002508354224 */ /* 0x000fe200078e0231 */
[----:B------:R-:W-:Y:S01]  /*08f0*/  @P4 MOV R48, R54 ;  /* 0x0000003600304202 */ /* 0x000fe20000000f00 */
[----:B------:R-:W-:Y:S01]  /*0900*/  @!P5 IMAD R43, R24, R39, R43 ;  /* 0x00000027182bd224 */ /* 0x000fe200078e022b */
[----:B------:R-:W-:-:S02]  /*0910*/  @P4 MOV R49, R57 ;  /* 0x0000003900314202 */ /* 0x000fc40000000f00 */
[----:B------:R-:W-:Y:S02]  /*0920*/  @!P5 MOV R37, R57 ;  /* 0x000000390025d202 */ /* 0x000fe40000000f00 */
[----:B------:R-:W-:Y:S01]  /*0930*/  @P3 IADD3 R21, R45, R21, RZ ;  /* 0x000000152d153210 */ /* 0x000fe20007ffe0ff */
[----:B------:R-:W-:Y:S01]  /*0940*/  @P4 IMAD.WIDE.U32 R48, R8, R36, R48 ;  /* 0x0000002408304225 */ /* 0x000fe200078e0030 */
[----:B------:R-:W-:Y:S02]  /*0950*/  @!P5 MOV R36, R54 ;  /* 0x000000360024d202 */ /* 0x000fe40000000f00 */
[----:B----4-:R-:W-:-:S03]  /*0960*/  @P3 LEA R20, P6, R44, R40, 0x1 ;  /* 0x000000282c143211 */ /* 0x010fc600078c08ff */
[----:B------:R-:W-:Y:S01]  /*0970*/  @!P5 IMAD.WIDE.U32 R38, R24, R38, R36 ;  /* 0x000000261826d225 */ /* 0x000fe200078e0024 */
[----:B------:R-:W-:Y:S02]  /*0980*/  @P3 LEA.HI.X R21, R44, R41, R21, 0x1, P6 ;  /* 0x000000292c153211 */ /* 0x000fe400030f0c15 */
[----:B------:R-:W-:Y:S02]  /*0990*/  @P4 IADD3 R36, R49, R53, RZ ;  /* 0x0000003531244210 */ /* 0x000fe40007ffe0ff */
[C---:B---3--:R-:W-:Y:S02]  /*09a0*/  @P4 LEA R52, P6, R48.reuse, R16, 0x1 ;  /* 0x0000001030344211 */ /* 0x048fe400078c08ff */
[----:B------:R-:W-:Y:S02]  /*09b0*/  @!P5 IADD3 R16, R39, R43, RZ ;  /* 0x0000002b2710d210 */ /* 0x000fe40007ffe0ff */
[----:B------:R-:W-:Y:S02]  /*09c0*/  @P4 LEA.HI.X R53, R48, R17, R36, 0x1, P6 ;  /* 0x0000001130354211 */ /* 0x000fe400030f0c24 */
[----:B0-----:R-:W-:-:S02]  /*09d0*/  @!P5 LEA R40, P6, R38, R18, 0x1 ;  /* 0x000000122628d211 */ /* 0x001fc400078c08ff */
[----:B------:R-:W-:Y:S02]  /*09e0*/  SHF.R.S32.HI R37, RZ, 0x1f, R25 ;  /* 0x0000001fff257819 */ /* 0x000fe40000011419 */
[----:B------:R-:W-:Y:S02]  /*09f0*/  @!P5 LEA.HI.X R41, R38, R19, R16, 0x1, P6 ;  /* 0x000000132629d211 */ /* 0x000fe400030f0c10 */
[----:B------:R-:W-:-:S04]  /*0a00*/  ISETP.GE.U32.AND P6, PT, R25, UR12, PT ;  /* 0x0000000c19007c0c */ /* 0x000fc8000bfc6070 */
[----:B------:R-:W-:-:S04]  /*0a10*/  ISETP.GE.AND.EX P6, PT, R37, UR13, PT, P6 ;  /* 0x0000000d25007c0c */ /* 0x000fc8000bfc6360 */
[----:B------:R-:W-:-:S13]  /*0a20*/  ISETP.GT.U32.OR P6, PT, R0, 0x1bf, P6 ;  /* 0x000001bf0000780c */ /* 0x000fda00037c4470 */
[----:B------:R-:W0:Y:S01]  /*0a30*/  @!P6 LDC.64 R16, c[0x0][0x270] ;  /* 0x00009c00ff10eb82 */ /* 0x000e220000000a00 */
[----:B------:R-:W-:Y:S02]  /*0a40*/  @!P6 MOV R38, R54 ;  /* 0x000000360026e202 */ /* 0x000fe40000000f00 */
[----:B------:R-:W-:-:S05]  /*0a50*/  @!P6 MOV R39, R57 ;  /* 0x000000390027e202 */ /* 0x000fca0000000f00 */
[----:B------:R-:W1:Y:S01]  /*0a60*/  @!P6 LDC.64 R18, c[0x0][0x220] ;  /* 0x00008800ff12eb82 */ /* 0x000e620000000a00 */
[----:B0-----:R-:W-:-:S04]  /*0a70*/  @!P6 IMAD R36, R37, R16, RZ ;  /* 0x000000102524e224 */ /* 0x001fc800078e02ff */
[C---:B------:R-:W-:Y:S01]  /*0a80*/  @!P6 IMAD R37, R25.reuse, R17, R36 ;  /* 0x000000111925e224 */ /* 0x040fe200078e0224 */
[----:B------:R-:W-:Y:S01]  /*0a90*/  MOV R36, RZ ;  /* 0x000000ff00247202 */ /* 0x000fe20000000f00 */
[----:B------:R-:W-:-:S05]  /*0aa0*/  @!P6 IMAD.WIDE.U32 R16, R25, R16, R38 ;  /* 0x000000101910e225 */ /* 0x000fca00078e0026 */
[----:B------:R0:W2:Y:S01]  /*0ab0*/  @!P5 LDG.E R36, desc[UR8][R40.64] ;  /* 0x000000082824d981 */ /* 0x0000a2000c1e1900 */
[----:B------:R-:W-:Y:S02]  /*0ac0*/  @!P6 IADD3 R17, R17, R37, RZ ;  /* 0x000000251111e210 */ /* 0x000fe40007ffe0ff */
[C---:B-1----:R-:W-:Y:S02]  /*0ad0*/  @!P6 LEA R38, P5, R16.reuse, R18, 0x1 ;  /* 0x000000121026e211 */ /* 0x042fe400078a08ff */
[----:B------:R-:W-:Y:S02]  /*0ae0*/  SHF.R.S32.HI R37, RZ, 0x1f, R26 ;  /* 0x0000001fff257819 */ /* 0x000fe4000001141a */
[----:B------:R-:W-:Y:S02]  /*0af0*/  @!P6 LEA.HI.X R39, R16, R19, R17, 0x1, P5 ;  /* 0x000000131027e211 */ /* 0x000fe400028f0c11 */
[----:B------:R-:W-:-:S04]  /*0b00*/  ISETP.GE.U32.AND P5, PT, R26, UR12, PT ;  /* 0x0000000c1a007c0c */ /* 0x000fc8000bfa6070 */
[----:B------:R-:W-:-:S04]  /*0b10*/  ISETP.GE.AND.EX P5, PT, R37, UR13, PT, P5 ;  /* 0x0000000d25007c0c */ /* 0x000fc8000bfa6350 */
[----:B------:R-:W-:-:S13]  /*0b20*/  ISETP.GT.U32.OR P5, PT, R0, 0x1bf, P5 ;  /* 0x000001bf0000780c */ /* 0x000fda0002fa4470 */
[----:B------:R-:W1:Y:S01]  /*0b30*/  @!P5 LDC.64 R16, c[0x0][0x270] ;  /* 0x00009c00ff10db82 */ /* 0x000e620000000a00 */
[----:B0-----:R-:W-:Y:S02]  /*0b40*/  @!P5 MOV R40, R54 ;  /* 0x000000360028d202 */ /* 0x001fe40000000f00 */
[----:B------:R-:W-:-:S05]  /*0b50*/  @!P5 MOV R41, R57 ;  /* 0x000000390029d202 */ /* 0x000fca0000000f00 */
[----:B------:R-:W0:Y:S01]  /*0b60*/  @!P5 LDC.64 R18, c[0x0][0x220] ;  /* 0x00008800ff12db82 */ /* 0x000e220000000a00 */
[-C--:B-1----:R-:W-:Y:S02]  /*0b70*/  @!P5 IMAD R37, R37, R16.reuse, RZ ;  /* 0x000000102525d224 */ /* 0x082fe400078e02ff */
[----:B------:R-:W-:-:S04]  /*0b80*/  @!P5 IMAD.WIDE.U32 R40, R26, R16, R40 ;  /* 0x000000101a28d225 */ /* 0x000fc800078e0028 */
[----:B------:R-:W-:Y:S01]  /*0b90*/  @!P5 IMAD R17, R26, R17, R37 ;  /* 0x000000111a11d224 */ /* 0x000fe200078e0225 */
[----:B------:R-:W-:-:S04]  /*0ba0*/  MOV R37, RZ ;  /* 0x000000ff00257202 */ /* 0x000fc80000000f00 */
[----:B------:R-:W-:Y:S02]  /*0bb0*/  @!P5 IADD3 R16, R41, R17, RZ ;  /* 0x000000112910d210 */ /* 0x000fe40007ffe0ff */
[----:B------:R1:W3:Y:S01]  /*0bc0*/  @!P6 LDG.E R37, desc[UR8][R38.64] ;  /* 0x000000082625e981 */ /* 0x0002e2000c1e1900 */
[C---:B0-----:R-:W-:Y:S02]  /*0bd0*/  @!P5 LEA R44, P6, R40.reuse, R18, 0x1 ;  /* 0x00000012282cd211 */ /* 0x041fe400078c08ff */
[----:B------:R-:W-:Y:S02]  /*0be0*/  SHF.R.S32.HI R41, RZ, 0x1f, R27 ;  /* 0x0000001fff297819 */ /* 0x000fe4000001141b */
[----:B------:R-:W-:Y:S02]  /*0bf0*/  @!P5 LEA.HI.X R45, R40, R19, R16, 0x1, P6 ;  /* 0x00000013282dd211 */ /* 0x000fe400030f0c10 */
[----:B------:R-:W-:Y:S02]  /*0c00*/  ISETP.GE.U32.AND P6, PT, R27, UR12, PT ;  /* 0x0000000c1b007c0c */ /* 0x000fe4000bfc6070 */
[----:B-1----:R-:W-:-:S02]  /*0c10*/  MOV R38, RZ ;  /* 0x000000ff00267202 */ /* 0x002fc40000000f00 */
[----:B------:R-:W-:-:S04]  /*0c20*/  ISETP.GE.AND.EX P6, PT, R41, UR13, PT, P6 ;  /* 0x0000000d29007c0c */ /* 0x000fc8000bfc6360 */
[----:B------:R-:W-:Y:S01]  /*0c30*/  ISETP.GT.U32.OR P6, PT, R0, 0x1bf, P6 ;  /* 0x000001bf0000780c */ /* 0x000fe200037c4470 */
[----:B------:R0:W4:-:S12]  /*0c40*/  @!P5 LDG.E R38, desc[UR8][R44.64] ;  /* 0x000000082c26d981 */ /* 0x000118000c1e1900 */
[----:B------:R-:W1:Y:S08]  /*0c50*/  @!P6 LDC.64 R16, c[0x0][0x270] ;  /* 0x00009c00ff10eb82 */ /* 0x000e700000000a00 */
[----:B------:R-:W5:Y:S01]  /*0c60*/  @!P6 LDC.64 R18, c[0x0][0x220] ;  /* 0x00008800ff12eb82 */ /* 0x000f620000000a00 */
[----:B-1----:R-:W-:Y:S01]  /*0c70*/  @!P6 IMAD R40, R41, R16, RZ ;  /* 0x000000102928e224 */ /* 0x002fe200078e02ff */
[----:B------:R-:W-:-:S03]  /*0c80*/  @!P6 MOV R41, R57 ;  /* 0x000000390029e202 */ /* 0x000fc60000000f00 */
[----:B------:R-:W-:Y:S01]  /*0c90*/  @!P6 IMAD R39, R27, R17, R40 ;  /* 0x000000111b27e224 */ /* 0x000fe200078e0228 */
[----:B------:R-:W-:-:S05]  /*0ca0*/  @!P6 MOV R40, R54 ;  /* 0x000000360028e202 */ /* 0x000fca0000000f00 */
[----:B------:R-:W-:-:S05]  /*0cb0*/  @!P6 IMAD.WIDE.U32 R16, R27, R16, R40 ;  /* 0x000000101b10e225 */ /* 0x000fca00078e0028 */
[----:B------:R-:W-:Y:S02]  /*0cc0*/  @!P6 IADD3 R17, R17, R39, RZ ;  /* 0x000000271111e210 */ /* 0x000fe40007ffe0ff */
[C---:B-----5:R-:W-:Y:S02]  /*0cd0*/  @!P6 LEA R40, P5, R16.reuse, R18, 0x1 ;  /* 0x000000121028e211 */ /* 0x060fe400078a08ff */
[----:B------:R-:W-:Y:S02]  /*0ce0*/  SHF.R.S32.HI R39, RZ, 0x1f, R28 ;  /* 0x0000001fff277819 */ /* 0x000fe4000001141c */
[----:B------:R-:W-:Y:S02]  /*0cf0*/  @!P6 LEA.HI.X R41, R16, R19, R17, 0x1, P5 ;  /* 0x000000131029e211 */ /* 0x000fe400028f0c11 */
[----:B------:R-:W-:-:S04]  /*0d00*/  ISETP.GE.U32.AND P5, PT, R28, UR12, PT ;  /* 0x0000000c1c007c0c */ /* 0x000fc8000bfa6070 */
[----:B------:R-:W-:-:S04]  /*0d10*/  ISETP.GE.AND.EX P5, PT, R39, UR13, PT, P5 ;  /* 0x0000000d27007c0c */ /* 0x000fc8000bfa6350 */
[----:B------:R-:W-:-:S13]  /*0d20*/  ISETP.GT.U32.OR P5, PT, R0, 0x1bf, P5 ;  /* 0x000001bf0000780c */ /* 0x000fda0002fa4470 */
[----:B------:R-:W1:Y:S08]  /*0d30*/  @!P5 LDC.64 R16, c[0x0][0x270] ;  /* 0x00009c00ff10db82 */ /* 0x000e700000000a00 */
[----:B------:R-:W5:Y:S01]  /*0d40*/  @!P5 LDC.64 R18, c[0x0][0x220] ;  /* 0x00008800ff12db82 */ /* 0x000f620000000a00 */
[----:B0-----:R-:W-:Y:S02]  /*0d50*/  @!P5 MOV R44, R54 ;  /* 0x00000036002cd202 */ /* 0x001fe40000000f00 */
[----:B------:R-:W-:Y:S01]  /*0d60*/  @!P5 MOV R45, R57 ;  /* 0x00000039002dd202 */ /* 0x000fe20000000f00 */
[----:B-1----:R-:W-:-:S04]  /*0d70*/  @!P5 IMAD R39, R39, R16, RZ ;  /* 0x000000102727d224 */ /* 0x002fc800078e02ff */
[C---:B------:R-:W-:Y:S01]  /*0d80*/  @!P5 IMAD R43, R28.reuse, R17, R39 ;  /* 0x000000111c2bd224 */ /* 0x040fe200078e0227 */
[----:B------:R-:W-:Y:S01]  /*0d90*/  MOV R39, RZ ;  /* 0x000000ff00277202 */ /* 0x000fe20000000f00 */
[----:B------:R-:W-:-:S05]  /*0da0*/  @!P5 IMAD.WIDE.U32 R16, R28, R16, R44 ;  /* 0x000000101c10d225 */ /* 0x000fca00078e002c */
[----:B------:R0:W4:Y:S01]  /*0db0*/  @!P6 LDG.E R39, desc[UR8][R40.64] ;  /* 0x000000082827e981 */ /* 0x000122000c1e1900 */
        /* <DEDUP_REMOVED lines=9> */
[----:B------:R-:W-:Y:S02]  /*0e50*/  @!P6 MOV R49, R57 ;  /* 0x000000390031e202 */ /* 0x000fe40000000f00 */
[----:B0-----:R-:W-:-:S06]  /*0e60*/  MOV R40, RZ ;  /* 0x000000ff00287202 */ /* 0x001fcc0000000f00 */
[----:B------:R0:W4:Y:S01]  /*0e70*/  @!P5 LDG.E R40, desc[UR8][R44.64] ;  /* 0x000000082c28d981 */ /* 0x000122000c1e1900 */
[----:B-1----:R-:W-:-:S04]  /*0e80*/  @!P6 IMAD R48, R43, R16, RZ ;  /* 0x000000102b30e224 */ /* 0x002fc800078e02ff */
        /* <DEDUP_REMOVED lines=10> */
[----:B------:R-:W1:Y:S01]  /*0f30*/  @!P5 LDC.64 R16, c[0x0][0x270] ;  /* 0x00009c00ff10db82 */ /* 0x000e620000000a00 */
[----:B------:R-:W-:Y:S02]  /*0f40*/  MOV R43, RZ ;  /* 0x000000ff002b7202 */ /* 0x000fe40000000f00 */
[----:B0-----:R-:W-:-:S04]  /*0f50*/  @!P5 MOV R45, R57 ;  /* 0x00000039002dd202 */ /* 0x001fc80000000f00 */
[----:B------:R0:W5:Y:S01]  /*0f60*/  @P1 LDG.E R43, desc[UR8][R46.64] ;  /* 0x000000082e2b1981 */ /* 0x000162000c1e1900 */
[----:B------:R-:W2:Y:S01]  /*0f70*/  @!P5 LDC.64 R18, c[0x0][0x220] ;  /* 0x00008800ff12db82 */ /* 0x000ea20000000a00 */
[----:B-1----:R-:W-:-:S04]  /*0f80*/  @!P5 IMAD R44, R41, R16, RZ ;  /* 0x00000010292cd224 */ /* 0x002fc800078e02ff */
[----:B------:R-:W-:Y:S01]  /*0f90*/  @!P5 IMAD R59, R30, R17, R44 ;  /* 0x000000111e3bd224 */ /* 0x000fe200078e022c */
[----:B------:R-:W-:-:S05]  /*0fa0*/  @!P5 MOV R44, R54 ;  /* 0x00000036002cd202 */ /* 0x000fca0000000f00 */
[----:B------:R-:W-:Y:S01]  /*0fb0*/  @!P5 IMAD.WIDE.U32 R16, R30, R16, R44 ;  /* 0x000000101e10d225 */ /* 0x000fe200078e002c */
[----:B------:R-:W-:Y:S02]  /*0fc0*/  CS2R R44, SRZ ;  /* 0x00000000002c7805 */ /* 0x000fe4000001ff00 */
[----:B0-----:R-:W-:-:S04]  /*0fd0*/  CS2R R46, SRZ ;  /* 0x00000000002e7805 */ /* 0x001fc8000001ff00 */
[----:B------:R-:W3:Y:S04]  /*0fe0*/  @P3 LDG.E R44, desc[UR8][R20.64] ;  /* 0x00000008142c3981 */ /* 0x000ee8000c1e1900 */
[----:B------:R-:W4:Y:S04]  /*0ff0*/  @P2 LDG.E R45, desc[UR8][R22.64] ;  /* 0x00000008162d2981 */ /* 0x000f28000c1e1900 */
[----:B------:R-:W4:Y:S04]  /*1000*/  @P4 LDG.E R46, desc[UR8][R52.64] ;  /* 0x00000008342e4981 */ /* 0x000f28000c1e1900 */
[----:B------:R-:W4:Y:S01]  /*1010*/  @P0 LDG.E R47, desc[UR8][R50.64] ;  /* 0x00000008322f0981 */ /* 0x000f22000c1e1900 */
[----:B------:R-:W-:-:S02]  /*1020*/  MOV R41, RZ ;  /* 0x000000ff00297202 */ /* 0x000fc40000000f00 */
[----:B------:R-:W-:-:S04]  /*1030*/  @!P5 IADD3 R17, R17, R59, RZ ;  /* 0x0000003b1111d210 */ /* 0x000fc80007ffe0ff */
[----:B------:R0:W4:Y:S01]  /*1040*/  @!P6 LDG.E R41, desc[UR8][R48.64] ;  /* 0x000000083029e981 */ /* 0x000122000c1e1900 */
[C---:B--2---:R-:W-:Y:S02]  /*1050*/  @!P5 LEA R58, P6, R16.reuse, R18, 0x1 ;  /* 0x00000012103ad211 */ /* 0x044fe400078c08ff */
[----:B------:R-:W-:Y:S02]  /*1060*/  SHF.R.S32.HI R61, RZ, 0x1f, R31 ;  /* 0x0000001fff3d7819 */ /* 0x000fe4000001141f */
[----:B------:R-:W-:Y:S02]  /*1070*/  @!P5 LEA.HI.X R59, R16, R19, R17, 0x1, P6 ;  /* 0x00000013103bd211 */ /* 0x000fe400030f0c11 */
[----:B------:R-:W-:-:S04]  /*1080*/  ISETP.GE.U32.AND P6, PT, R31, UR12, PT ;  /* 0x0000000c1f007c0c */ /* 0x000fc8000bfc6070 */
[----:B------:R-:W-:-:S04]  /*1090*/  ISETP.GE.AND.EX P6, PT, R61, UR13, PT, P6 ;  /* 0x0000000d3d007c0c */ /* 0x000fc8000bfc6360 */
[----:B------:R-:W-:-:S13]  /*10a0*/  ISETP.GT.U32.OR P6, PT, R0, 0x1bf, P6 ;  /* 0x000001bf0000780c */ /* 0x000fda00037c4470 */
[----:B------:R-:W1:Y:S01]  /*10b0*/  @!P6 LDC.64 R16, c[0x0][0x270] ;  /* 0x00009c00ff10eb82 */ /* 0x000e620000000a00 */
[----:B0-----:R-:W-:-:S06]  /*10c0*/  CS2R R48, SRZ ;  /* 0x0000000000307805 */ /* 0x001fcc000001ff00 */
[----:B------:R-:W2:Y:S01]  /*10d0*/  @!P5 LDG.E R48, desc[UR8][R58.64] ;  /* 0x000000083a30d981 */ /* 0x000ea2000c1e1900 */
[----:B------:R-:W0:Y:S01]  /*10e0*/  @!P6 LDC.64 R18, c[0x0][0x220] ;  /* 0x00008800ff12eb82 */ /* 0x000e220000000a00 */
[----:B------:R-:W-:Y:S01]  /*10f0*/  @!P6 MOV R21, R57 ;  /* 0x000000390015e202 */ /* 0x000fe20000000f00 */
[----:B-1----:R-:W-:-:S04]  /*1100*/  @!P6 IMAD R20, R61, R16, RZ ;  /* 0x000000103d14e224 */ /* 0x002fc800078e02ff */
[----:B------:R-:W-:Y:S01]  /*1110*/  @!P6 IMAD R23, R31, R17, R20 ;  /* 0x000000111f17e224 */ /* 0x000fe200078e0214 */
[----:B------:R-:W-:-:S05]  /*1120*/  @!P6 MOV R20, R54 ;  /* 0x000000360014e202 */ /* 0x000fca0000000f00 */
[----:B------:R-:W-:-:S05]  /*1130*/  @!P6 IMAD.WIDE.U32 R16, R31, R16, R20 ;  /* 0x000000101f10e225 */ /* 0x000fca00078e0014 */
[----:B------:R-:W-:Y:S02]  /*1140*/  @!P6 IADD3 R17, R17, R23, RZ ;  /* 0x000000171111e210 */ /* 0x000fe40007ffe0ff */
[----:B0-----:R-:W-:-:S04]  /*1150*/  @!P6 LEA R20, P5, R16, R18, 0x1 ;  /* 0x000000121014e211 */ /* 0x001fc800078a08ff */
[----:B------:R-:W-:-:S05]  /*1160*/  @!P6 LEA.HI.X R21, R16, R19, R17, 0x1, P5 ;  /* 0x000000131015e211 */ /* 0x000fca00028f0c11 */
[----:B------:R0:W2:Y:S01]  /*1170*/  @!P6 LDG.E R49, desc[UR8][R20.64] ;  /* 0x000000081431e981 */ /* 0x0000a2000c1e1900 */
[----:B------:R-:W-:Y:S02]  /*1180*/  SHF.R.S32.HI R23, RZ, 0x1f, R32 ;  /* 0x0000001fff177819 */ /* 0x000fe40000011420 */
[----:B------:R-:W-:-:S04]  /*1190*/  ISETP.GE.U32.AND P5, PT, R32, UR12, PT ;  /* 0x0000000c20007c0c */ /* 0x000fc8000bfa6070 */
[----:B------:R-:W-:-:S04]  /*11a0*/  ISETP.GE.AND.EX P5, PT, R23, UR13, PT, P5 ;  /* 0x0000000d17007c0c */ /* 0x000fc8000bfa6350 */
[----:B------:R-:W-:-:S13]  /*11b0*/  ISETP.GT.U32.OR P5, PT, R0, 0x1bf, P5 ;  /* 0x000001bf0000780c */ /* 0x000fda0002fa4470 */
[----:B------:R-:W1:Y:S08]  /*11c0*/  @!P5 LDC.64 R16, c[0x0][0x270] ;  /* 0x00009c00ff10db82 */ /* 0x000e700000000a00 */
[----:B------:R-:W0:Y:S01]  /*11d0*/  @!P5 LDC.64 R18, c[0x0][0x220] ;  /* 0x00008800ff12db82 */ /* 0x000e220000000a00 */
[----:B------:R-:W-:Y:S01]  /*11e0*/  @!P5 MOV R22, R54 ;  /* 0x000000360016d202 */ /* 0x000fe20000000f00 */
[----:B-1----:R-:W-:-:S04]  /*11f0*/  @!P5 IMAD R23, R23, R16, RZ ;  /* 0x000000101717d224 */ /* 0x002fc800078e02ff */
[----:B------:R-:W-:Y:S01]  /*1200*/  @!P5 IMAD R17, R32, R17, R23 ;  /* 0x000000112011d224 */ /* 0x000fe200078e0217 */
[----:B------:R-:W-:-:S03]  /*1210*/  @!P5 MOV R23, R57 ;  /* 0x000000390017d202 */ /* 0x000fc60000000f00 */
[----:B------:R-:W-:Y:S01]  /*1220*/  @!P5 IMAD.WIDE.U32 R22, R32, R16, R22 ;  /* 0x000000102016d225 */ /* 0x000fe200078e0016 */
[----:B------:R-:W-:-:S04]  /*1230*/  MOV R50, RZ ;  /* 0x000000ff00327202 */ /* 0x000fc80000000f00 */
[----:B------:R-:W-:Y:S02]  /*1240*/  @!P5 IADD3 R16, R23, R17, RZ ;  /* 0x000000111710d210 */ /* 0x000fe40007ffe0ff */
[----:B0-----:R-:W-:-:S04]  /*1250*/  @!P5 LEA R18, P6, R22, R18, 0x1 ;  /* 0x000000121612d211 */ /* 0x001fc800078c08ff */
[----:B------:R-:W-:-:S05]  /*1260*/  @!P5 LEA.HI.X R19, R22, R19, R16, 0x1, P6 ;  /* 0x000000131613d211 */ /* 0x000fca00030f0c10 */
[----:B------:R0:W2:Y:S01]  /*1270*/  @!P5 LDG.E R50, desc[UR8][R18.64] ;  /* 0x000000081232d981 */ /* 0x0000a2000c1e1900 */
[----:B------:R-:W-:Y:S01]  /*1280*/  ISETP.GE.U32.AND P5, PT, R33, UR12, PT ;  /* 0x0000000c21007c0c */ /* 0x000fe2000bfa6070 */
[--C-:B-----5:R-:W-:Y:S02]  /*1290*/  HADD2.F32 R23, -RZ, R43.reuse.H1_H1 ;  /* 0x3000002bff177230 */ /* 0x120fe40000004100 */
[----:B------:R-:W-:-:S03]  /*12a0*/  HADD2.F32 R16, -RZ, R43.H0_H0 ;  /* 0x2000002bff107230 */ /* 0x000fc60000004100 */
[----:B------:R-:W-:Y:S02]  /*12b0*/  FMUL.FTZ R17, R23, R23 ;  /* 0x0000001717117220 */ /* 0x000fe40000410000 */
[C---:B------:R-:W-:Y:S02]  /*12c0*/  FADD.FTZ R23, R16.reuse, R23 ;  /* 0x0000001710177221 */ /* 0x040fe40000010000 */
[----:B------:R-:W-:Y:S01]  /*12d0*/  FFMA.FTZ R21, R16, R16, R17 ;  /* 0x0000001010157223 */ /* 0x000fe20000010011 */
[--C-:B---3--:R-:W-:Y:S02]  /*12e0*/  HADD2.F32 R52, -RZ, R44.reuse.H1_H1 ;  /* 0x3000002cff347230 */ /* 0x108fe40000004100 */
[----:B------:R-:W-:Y:S02]  /*12f0*/  HADD2.F32 R17, -RZ, R44.H0_H0 ;  /* 0x2000002cff117230 */ /* 0x000fe40000004100 */
[--C-:B----4-:R-:W-:Y:S02]  /*1300*/  HADD2.F32 R22, -RZ, R45.reuse.H1_H1 ;  /* 0x3000002dff167230 */ /* 0x110fe40000004100 */
[----:B------:R-:W-:Y:S01]  /*1310*/  FMUL.FTZ R16, R52, R52 ;  /* 0x0000003434107220 */ /* 0x000fe20000410000 */
[----:B------:R-:W-:-:S02]  /*1320*/  HADD2.F32 R51, -RZ, R45.H0_H0 ;  /* 0x2000002dff337230 */ /* 0x000fc40000004100 */
[C---:B0-----:R-:W-:Y:S01]  /*1330*/  FADD.FTZ R19, R17.reuse, R52 ;  /* 0x0000003411137221 */ /* 0x041fe20000010000 */
[----:B------:R-:W-:Y:S01]  /*1340*/  FMUL.FTZ R20, R22, R22 ;  /* 0x0000001616147220 */ /* 0x000fe20000410000 */
[----:B------:R-:W-:Y:S01]  /*1350*/  FFMA.FTZ R17, R17, R17, R16 ;  /* 0x0000001111117223 */ /* 0x000fe20000010010 */
[C---:B------:R-:W-:Y:S01]  /*1360*/  FADD.FTZ R22, R51.reuse, R22 ;  /* 0x0000001633167221 */ /* 0x040fe20000010000 */
[--C-:B------:R-:W-:Y:S02]  /*1370*/  HADD2.F32 R53, -RZ, R46.reuse.H1_H1 ;  /* 0x3000002eff357230 */ /* 0x100fe40000004100 */
[----:B------:R-:W-:Y:S01]  /*1380*/  FFMA.FTZ R20, R51, R51, R20 ;  /* 0x0000003333147223 */ /* 0x000fe20000010014 */
[----:B------:R-:W-:Y:S02]  /*1390*/  HADD2.F32 R16, -RZ, R46.H0_H0 ;  /* 0x2000002eff107230 */ /* 0x000fe40000004100 */
[--C-:B------:R-:W-:Y:S02]  /*13a0*/  HADD2.F32 R51, -RZ, R47.reuse.H0_H0 ;  /* 0x2000002fff337230 */ /* 0x100fe40000004100 */
[----:B------:R-:W-:-:S02]  /*13b0*/  HADD2.F32 R52, -RZ, R47.H1_H1 ;  /* 0x3000002fff347230 */ /* 0x000fc40000004100 */
[----:B------:R-:W-:Y:S01]  /*13c0*/  FMUL.FTZ R59, R53, R53 ;  /* 0x00000035353b7220 */ /* 0x000fe20000410000 */
[----:B------:R-:W-:Y:S02]  /*13d0*/  FADD.FTZ R18, R16, R53 ;  /* 0x0000003510127221 */ /* 0x000fe40000010000 */
[----:B------:R-:W-:Y:S01]  /*13e0*/  FADD.FTZ R53, R51, R52 ;  /* 0x0000003433357221 */ /* 0x000fe20000010000 */
[----:B------:R-:W-:-:S03]  /*13f0*/  FMUL.FTZ R58, R52, R52 ;  /* 0x00000034343a7220 */ /* 0x000fc60000410000 */
[----:B------:R-:W-:Y:S01]  /*1400*/  FADD.FTZ R52, RZ, R53 ;  /* 0x00000035ff347221 */ /* 0x000fe20000010000 */
[----:B------:R-:W-:-:S03]  /*1410*/  FFMA.FTZ R58, R51, R51, R58 ;  /* 0x00000033333a7223 */ /* 0x000fc6000001003a */
[----:B------:R-:W-:Y:S01]  /*1420*/  FADD.FTZ R53, R52, R23 ;  /* 0x0000001734357221 */ /* 0x000fe20000010000 */
[--C-:B------:R-:W-:Y:S02]  /*1430*/  HADD2.F32 R52, -RZ, R36.reuse.H1_H1 ;  /* 0x30000024ff347230 */ /* 0x100fe40000004100 */
[----:B------:R-:W-:Y:S02]  /*1440*/  HADD2.F32 R23, -RZ, R36.H0_H0 ;  /* 0x20000024ff177230 */ /* 0x000fe40000004100 */
[----:B------:R-:W-:Y:S01]  /*1450*/  FADD.FTZ R58, RZ, R58 ;  /* 0x0000003aff3a7221 */ /* 0x000fe20000010000 */
[----:B------:R-:W-:Y:S02]  /*1460*/  FMUL.FTZ R60, R52, R52 ;  /* 0x00000034343c7220 */ /* 0x000fe40000410000 */
[----:B------:R-:W-:Y:S01]  /*1470*/  FADD.FTZ R51, R23, R52 ;  /* 0x0000003417337221 */ /* 0x000fe20000010000 */
[----:B------:R-:W-:Y:S01]  /*1480*/  FADD.FTZ R52, R53, R22 ;  /* 0x0000001635347221 */ /* 0x000fe20000010000 */
[----:B------:R-:W-:-:S02]  /*1490*/  HADD2.F32 R22, -RZ, R37.H1_H1 ;  /* 0x30000025ff167230 */ /* 0x000fc40000004100 */
[----:B------:R-:W-:Y:S01]  /*14a0*/  FFMA.FTZ R16, R16, R16, R59 ;  /* 0x0000001010107223 */ /* 0x000fe2000001003b */
[----:B------:R-:W-:Y:S01]  /*14b0*/  FADD.FTZ R59, R58, R21 ;  /* 0x000000153a3b7221 */ /* 0x000fe20000010000 */
[----:B------:R-:W-:Y:S02]  /*14c0*/  HADD2.F32 R21, -RZ, R37.H0_H0 ;  /* 0x20000025ff157230 */ /* 0x000fe40000004100 */
[----:B------:R-:W-:-:S03]  /*14d0*/  FMUL.FTZ R58, R22, R22 ;  /* 0x00000016163a7220 */ /* 0x000fc60000410000 */
[C---:B------:R-:W-:Y:S01]  /*14e0*/  FADD.FTZ R22, R21.reuse, R22 ;  /* 0x0000001615167221 */ /* 0x040fe20000010000 */
[----:B------:R-:W-:Y:S01]  /*14f0*/  FFMA.FTZ R21, R21, R21, R58 ;  /* 0x0000001515157223 */ /* 0x000fe2000001003a */
[----:B------:R-:W-:Y:S01]  /*1500*/  FADD.FTZ R58, R59, R20 ;  /* 0x000000143b3a7221 */ /* 0x000fe20000010000 */
[--C-:B------:R-:W-:Y:S02]  /*1510*/  HADD2.F32 R20, -RZ, R38.reuse.H1_H1 ;  /* 0x30000026ff147230 */ /* 0x100fe40000004100 */
[----:B------:R-:W-:Y:S01]  /*1520*/  FADD.FTZ R53, R52, R19 ;  /* 0x0000001334357221 */ /* 0x000fe20000010000 */
[----:B------:R-:W-:Y:S02]  /*1530*/  HADD2.F32 R19, -RZ, R38.H0_H0 ;  /* 0x20000026ff137230 */ /* 0x000fe40000004100 */
[----:B------:R-:W-:-:S03]  /*1540*/  FMUL.FTZ R52, R20, R20 ;  /* 0x0000001414347220 */ /* 0x000fc60000410000 */
[C---:B------:R-:W-:Y:S01]  /*1550*/  FADD.FTZ R20, R19.reuse, R20 ;  /* 0x0000001413147221 */ /* 0x040fe20000010000 */
[----:B------:R-:W-:Y:S01]  /*1560*/  FFMA.FTZ R19, R19, R19, R52 ;  /* 0x0000001313137223 */ /* 0x000fe20000010034 */
[--C-:B------:R-:W-:Y:S02]  /*1570*/  HADD2.F32 R52, -RZ, R39.reuse.H1_H1 ;  /* 0x30000027ff347230 */ /* 0x100fe40000004100 */
[----:B------:R-:W-:Y:S01]  /*1580*/  FADD.FTZ R59, R58, R17 ;  /* 0x000000113a3b7221 */ /* 0x000fe20000010000 */
[----:B------:R-:W-:Y:S02]  /*1590*/  HADD2.F32 R17, -RZ, R39.H0_H0 ;  /* 0x20000027ff117230 */ /* 0x000fe40000004100 */
[----:B------:R-:W-:Y:S01]  /*15a0*/  FADD.FTZ R18, R53, R18 ;  /* 0x0000001235127221 */ /* 0x000fe20000010000 */
[----:B------:R-:W-:Y:S02]  /*15b0*/  FMUL.FTZ R58, R52, R52 ;  /* 0x00000034343a7220 */ /* 0x000fe40000410000 */
[----:B------:R-:W-:Y:S01]  /*15c0*/  FADD.FTZ R52, R17, R52 ;  /* 0x0000003411347221 */ /* 0x000fe20000010000 */
[----:B------:R-:W-:Y:S01]  /*15d0*/  FFMA.FTZ R23, R23, R23, R60 ;  /* 0x0000001717177223 */ /* 0x000fe2000001003c */
[----:B------:R-:W-:Y:S01]  /*15e0*/  FFMA.FTZ R17, R17, R17, R58 ;  /* 0x0000001111117223 */ /* 0x000fe2000001003a */
[----:B------:R-:W-:Y:S01]  /*15f0*/  FADD.FTZ R58, R59, R16 ;  /* 0x000000103b3a7221 */ /* 0x000fe20000010000 */
[----:B------:R-:W-:-:S03]  /*1600*/  FADD.FTZ R51, R18, R51 ;  /* 0x0000003312337221 */ /* 0x000fc60000010000 */
[----:B------:R-:W-:Y:S01]  /*1610*/  FADD.FTZ R58, R58, R23 ;  /* 0x000000173a3a7221 */ /* 0x000fe20000010000 */
[----:B------:R-:W-:-:S03]  /*1620*/  FADD.FTZ R51, R51, R22 ;  /* 0x0000001633337221 */ /* 0x000fc60000010000 */
[----:B------:R-:W-:Y:S01]  /*1630*/  FADD.FTZ R58, R58, R21 ;  /* 0x000000153a3a7221 */ /* 0x000fe20000010000 */
[----:B------:R-:W-:Y:S01]  /*1640*/  FADD.FTZ R21, R51, R20 ;  /* 0x0000001433157221 */ /* 0x000fe20000010000 */
[----:B------:R-:W-:-:S04]  /*1650*/  SHF.R.S32.HI R51, RZ, 0x1f, R33 ;  /* 0x0000001fff337819 */ /* 0x000fc80000011421 */
[----:B------:R-:W-:Y:S01]  /*1660*/  ISETP.GE.AND.EX P5, PT, R51, UR13, PT, P5 ;  /* 0x0000000d33007c0c */ /* 0x000fe2000bfa6350 */
[----:B------:R-:W-:Y:S01]  /*1670*/  FADD.FTZ R20, R58, R19 ;  /* 0x000000133a147221 */ /* 0x000fe20000010000 */
[--C-:B------:R-:W-:Y:S02]  /*1680*/  HADD2.F32 R53, -RZ, R40.reuse.H1_H1 ;  /* 0x30000028ff357230 */ /* 0x100fe40000004100 */
[----:B------:R-:W-:Y:S01]  /*1690*/  ISETP.GT.U32.OR P5, PT, R0, 0x1bf, P5 ;  /* 0x000001bf0000780c */ /* 0x000fe20002fa4470 */
[----:B------:R-:W-:Y:S02]  /*16a0*/  HADD2.F32 R18, -RZ, R40.H0_H0 ;  /* 0x20000028ff127230 */ /* 0x000fe40000004100 */
[--C-:B--2---:R-:W-:Y:S02]  /*16b0*/  HADD2.F32 R19, -RZ, R48.reuse.H1_H1 ;  /* 0x30000030ff137230 */ /* 0x104fe40000004100 */
[----:B------:R-:W-:Y:S02]  /*16c0*/  HADD2.F32 R58, -RZ, R48.H0_H0 ;  /* 0x20000030ff3a7230 */ /* 0x000fe40000004100 */
[----:B------:R-:W-:Y:S01]  /*16d0*/  FADD.FTZ R16, R18, R53 ;  /* 0x0000003512107221 */ /* 0x000fe20000010000 */
[----:B------:R-:W-:Y:S01]  /*16e0*/  FADD.FTZ R21, R21, R52 ;  /* 0x0000003415157221 */ /* 0x000fe20000010000 */
[----:B------:R-:W-:Y:S01]  /*16f0*/  FMUL.FTZ R23, R19, R19 ;  /* 0x0000001313177220 */ /* 0x000fe20000410000 */
[----:B------:R-:W-:-:S02]  /*1700*/  FADD.FTZ R19, R58, R19 ;  /* 0x000000133a137221 */ /* 0x000fc40000010000 */
[----:B------:R-:W-:Y:S01]  /*1710*/  FADD.FTZ R21, R21, R16 ;  /* 0x0000001015157221 */ /* 0x000fe20000010000 */
[----:B------:R-:W-:Y:S01]  /*1720*/  FFMA.FTZ R58, R58, R58, R23 ;  /* 0x0000003a3a3a7223 */ /* 0x000fe20000010017 */
[----:B------:R-:W-:Y:S02]  /*1730*/  FADD.FTZ R23, R20, R17 ;  /* 0x0000001114177221 */ /* 0x000fe40000010000 */
[----:B------:R-:W0:Y:S01]  /*1740*/  @!P5 LDC.64 R16, c[0x0][0x270] ;  /* 0x00009c00ff10db82 */ /* 0x000e220000000a00 */
[--C-:B------:R-:W-:Y:S02]  /*1750*/  HADD2.F32 R22, -RZ, R41.reuse.H1_H1 ;  /* 0x30000029ff167230 */ /* 0x100fe40000004100 */
[----:B------:R-:W-:Y:S01]  /*1760*/  FMUL.FTZ R59, R53, R53 ;  /* 0x00000035353b7220 */ /* 0x000fe20000410000 */
[----:B------:R-:W-:Y:S02]  /*1770*/  HADD2.F32 R53, -RZ, R41.H0_H0 ;  /* 0x20000029ff357230 */ /* 0x000fe40000004100 */
[----:B------:R-:W-:-:S03]  /*1780*/  FMUL.FTZ R60, R22, R22 ;  /* 0x00000016163c7220 */ /* 0x000fc60000410000 */
[C---:B------:R-:W-:Y:S01]  /*1790*/  FADD.FTZ R22, R53.reuse, R22 ;  /* 0x0000001635167221 */ /* 0x040fe20000010000 */
[----:B------:R-:W-:Y:S01]  /*17a0*/  FFMA.FTZ R53, R53, R53, R60 ;  /* 0x0000003535357223 */ /* 0x000fe2000001003c */
[--C-:B------:R-:W-:Y:S02]  /*17b0*/  HADD2.F32 R60, -RZ, R49.reuse.H1_H1 ;  /* 0x30000031ff3c7230 */ /* 0x100fe40000004100 */
[----:B------:R-:W-:Y:S01]  /*17c0*/  FFMA.FTZ R18, R18, R18, R59 ;  /* 0x0000001212127223 */ /* 0x000fe2000001003b */
[----:B------:R-:W-:Y:S02]  /*17d0*/  HADD2.F32 R59, -RZ, R49.H0_H0 ;  /* 0x20000031ff3b7230 */ /* 0x000fe40000004100 */
[----:B------:R-:W-:Y:S01]  /*17e0*/  FMUL.FTZ R20, R60, R60 ;  /* 0x0000003c3c147220 */ /* 0x000fe20000410000 */
[----:B------:R-:W-:Y:S02]  /*17f0*/  FADD.FTZ R18, R23, R18 ;  /* 0x0000001217127221 */ /* 0x000fe40000010000 */
[C---:B------:R-:W-:Y:S01]  /*1800*/  FADD.FTZ R60, R59.reuse, R60 ;  /* 0x0000003c3b3c7221 */ /* 0x040fe20000010000 */
[----:B------:R-:W-:Y:S01]  /*1810*/  FFMA.FTZ R59, R59, R59, R20 ;  /* 0x0000003b3b3b7223 */ /* 0x000fe20000010014 */
[----:B------:R-:W-:Y:S01]  /*1820*/  FADD.FTZ R61, R18, R53 ;  /* 0x00000035123d7221 */ /* 0x000fe20000010000 */
[----:B------:R-:W-:Y:S01]  /*1830*/  FADD.FTZ R20, R21, R22 ;  /* 0x0000001615147221 */ /* 0x000fe20000010000 */
[----:B0-----:R-:W-:-:S03]  /*1840*/  @!P5 IMAD R18, R51, R16, RZ ;  /* 0x000000103312d224 */ /* 0x001fc600078e02ff */
[----:B------:R-:W-:Y:S01]  /*1850*/  FADD.FTZ R63, R20, R19 ;  /* 0x00000013143f7221 */ /* 0x000fe20000010000 */
[----:B------:R-:W-:Y:S01]  /*1860*/  @!P5 MOV R19, R57 ;  /* 0x000000390013d202 */ /* 0x000fe20000000f00 */
[----:B------:R-:W-:Y:S01]  /*1870*/  @!P5 IMAD R21, R33, R17, R18 ;  /* 0x000000112115d224 */ /* 0x000fe200078e0212 */
[----:B------:R-:W-:-:S05]  /*1880*/  @!P5 MOV R18, R54 ;  /* 0x000000360012d202 */ /* 0x000fca0000000f00 */
[----:B------:R-:W-:Y:S02]  /*1890*/  @!P5 IMAD.WIDE.U32 R18, R33, R16, R18 ;  /* 0x000000102112d225 */ /* 0x000fe400078e0012 */
[----:B------:R-:W0:Y:S03]  /*18a0*/  @!P5 LDC.64 R16, c[0x0][0x220] ;  /* 0x00008800ff10db82 */ /* 0x000e260000000a00 */
[----:B------:R-:W-:Y:S02]  /*18b0*/  @!P5 IADD3 R19, R19, R21, RZ ;  /* 0x000000151313d210 */ /* 0x000fe40007ffe0ff */
[----:B------:R-:W-:Y:S02]  /*18c0*/  SHF.R.S32.HI R53, RZ, 0x1f, R34 ;  /* 0x0000001fff357819 */ /* 0x000fe40000011422 */
[----:B0-----:R-:W-:-:S04]  /*18d0*/  @!P5 LEA R20, P6, R18, R16, 0x1 ;  /* 0x000000101214d211 */ /* 0x001fc800078c08ff */
[----:B------:R-:W-:Y:S02]  /*18e0*/  @!P5 LEA.HI.X R21, R18, R17, R19, 0x1, P6 ;  /* 0x000000111215d211 */ /* 0x000fe400030f0c13 */
[----:B------:R-:W-:-:S04]  /*18f0*/  ISETP.GE.U32.AND P6, PT, R34, UR12, PT ;  /* 0x0000000c22007c0c */ /* 0x000fc8000bfc6070 */
[----:B------:R-:W-:-:S04]  /*1900*/  ISETP.GE.AND.EX P6, PT, R53, UR13, PT, P6 ;  /* 0x0000000d35007c0c */ /* 0x000fc8000bfc6360 */
[----:B------:R-:W-:-:S13]  /*1910*/  ISETP.GT.U32.OR P6, PT, R0, 0x1bf, P6 ;  /* 0x000001bf0000780c */ /* 0x000fda00037c4470 */
[----:B------:R-:W0:Y:S01]  /*1920*/  @!P6 LDC.64 R16, c[0x0][0x270] ;  /* 0x00009c00ff10eb82 */ /* 0x000e220000000a00 */
[----:B------:R-:W-:Y:S01]  /*1930*/  FADD.FTZ R62, R61, R58 ;  /* 0x0000003a3d3e7221 */ /* 0x000fe20000010000 */
[----:B------:R-:W-:Y:S01]  /*1940*/  @!P6 MOV R19, R57 ;  /* 0x000000390013e202 */ /* 0x000fe20000000f00 */
[----:B------:R-:W-:Y:S02]  /*1950*/  HADD2.F32 R22, -RZ, R50.H1_H1 ;  /* 0x30000032ff167230 */ /* 0x000fe40000004100 */
[----:B0-----:R-:W-:-:S04]  /*1960*/  @!P6 IMAD R18, R53, R16, RZ ;  /* 0x000000103512e224 */ /* 0x001fc800078e02ff */
[----:B------:R-:W-:Y:S01]  /*1970*/  @!P6 IMAD R61, R34, R17, R18 ;  /* 0x00000011223de224 */ /* 0x000fe200078e0212 */
[----:B------:R-:W-:-:S05]  /*1980*/  @!P6 MOV R18, R54 ;  /* 0x000000360012e202 */ /* 0x000fca0000000f00 */
[----:B------:R-:W-:Y:S02]  /*1990*/  @!P6 IMAD.WIDE.U32 R18, R34, R16, R18 ;  /* 0x000000102212e225 */ /* 0x000fe400078e0012 */
[----:B------:R-:W0:Y:S02]  /*19a0*/  @!P6 LDC.64 R16, c[0x0][0x220] ;  /* 0x00008800ff10eb82 */ /* 0x000e240000000a00 */
[----:B------:R-:W-:Y:S02]  /*19b0*/  HADD2.F32 R23, -RZ, R50.H0_H0 ;  /* 0x20000032ff177230 */ /* 0x000fe40000004100 */
[----:B------:R-:W-:-:S03]  /*19c0*/  FMUL.FTZ R52, R22, R22 ;  /* 0x0000001616347220 */ /* 0x000fc60000410000 */
[C---:B------:R-:W-:Y:S01]  /*19d0*/  FADD.FTZ R22, R23.reuse, R22 ;  /* 0x0000001617167221 */ /* 0x040fe20000010000 */
[----:B------:R-:W-:Y:S01]  /*19e0*/  FFMA.FTZ R23, R23, R23, R52 ;  /* 0x0000001717177223 */ /* 0x000fe20000010034 */
[----:B------:R-:W-:Y:S02]  /*19f0*/  MOV R52, RZ ;  /* 0x000000ff00347202 */ /* 0x000fe40000000f00 */
[----:B------:R-:W-:-:S04]  /*1a00*/  @!P6 IADD3 R19, R19, R61, RZ ;  /* 0x0000003d1313e210 */ /* 0x000fc80007ffe0ff */
[----:B------:R-:W2:Y:S01]  /*1a10*/  @!P5 LDG.E R52, desc[UR8][R20.64] ;  /* 0x000000081434d981 */ /* 0x000ea2000c1e1900 */
[----:B------:R-:W-:Y:S02]  /*1a20*/  MOV R58, RZ ;  /* 0x000000ff003a7202 */ /* 0x000fe40000000f00 */
[----:B0-----:R-:W-:-:S04]  /*1a30*/  @!P6 LEA R16, P5, R18, R16, 0x1 ;  /* 0x000000101210e211 */ /* 0x001fc800078a08ff */
[----:B------:R-:W-:-:S05]  /*1a40*/  @!P6 LEA.HI.X R17, R18, R17, R19, 0x1, P5 ;  /* 0x000000111211e211 */ /* 0x000fca00028f0c13 */
[----:B------:R-:W3:Y:S01]  /*1a50*/  @!P6 LDG.E R58, desc[UR8][R16.64] ;  /* 0x00000008103ae981 */ /* 0x000ee2000c1e1900 */
[----:B------:R-:W-:Y:S01]  /*1a60*/  FADD.FTZ R63, R63, R60 ;  /* 0x0000003c3f3f7221 */ /* 0x000fe20000010000 */
[----:B------:R-:W-:-:S03]  /*1a70*/  FADD.FTZ R62, R62, R59 ;  /* 0x0000003b3e3e7221 */ /* 0x000fc60000010000 */
[----:B------:R-:W-:Y:S01]  /*1a80*/  FADD.FTZ R22, R63, R22 ;  /* 0x000000163f167221 */ /* 0x000fe20000010000 */
[----:B------:R-:W-:Y:S01]  /*1a90*/  FADD.FTZ R23, R62, R23 ;  /* 0x000000173e177221 */ /* 0x000fe20000010000 */
[C---:B------:R-:W-:Y:S02]  /*1aa0*/  ISETP.GT.AND P5, PT, R2.reuse, 0x1e, PT ;  /* 0x0000001e0200780c */ /* 0x040fe40003fa4270 */
[----:B------:R-:W-:Y:S01]  /*1ab0*/  ISETP.NE.AND P6, PT, R2, RZ, PT ;  /* 0x000000ff0200720c */ /* 0x000fe20003fc5270 */
[----:B------:R-:W-:Y:S01]  /*1ac0*/  BSSY B0, `(.L_x_2506) ;  /* 0x0000051000007945 */ /* 0x000fe20003800000 */
[--C-:B--2---:R-:W-:Y:S02]  /*1ad0*/  HADD2.F32 R19, -RZ, R52.reuse.H1_H1 ;  /* 0x30000034ff137230 */ /* 0x104fe40000004100 */
[----:B------:R-:W-:-:S03]  /*1ae0*/  HADD2.F32 R18, -RZ, R52.H0_H0 ;  /* 0x20000034ff127230 */ /* 0x000fc60000004100 */
[----:B------:R-:W-:Y:S02]  /*1af0*/  FMUL.FTZ R21, R19, R19 ;  /* 0x0000001313157220 */ /* 0x000fe40000410000 */
[C---:B------:R-:W-:Y:S02]  /*1b00*/  FADD.FTZ R19, R18.reuse, R19 ;  /* 0x0000001312137221 */ /* 0x040fe40000010000 */
[----:B------:R-:W-:Y:S01]  /*1b10*/  FFMA.FTZ R18, R18, R18, R21 ;  /* 0x0000001212127223 */ /* 0x000fe20000010015 */
[--C-:B---3--:R-:W-:Y:S02]  /*1b20*/  HADD2.F32 R21, -RZ, R58.reuse.H1_H1 ;  /* 0x3000003aff157230 */ /* 0x108fe40000004100 */
[----:B------:R-:W-:-:S03]  /*1b30*/  HADD2.F32 R16, -RZ, R58.H0_H0 ;  /* 0x2000003aff107230 */ /* 0x000fc60000004100 */
        /* <DEDUP_REMOVED lines=30> */
[----:B-1----:R-:W-:Y:S01]  /*1d20*/  @!P5 FADD.FTZ R17, R17, R18 ;  /* 0x000000121111d221 */ /* 0x002fe20000010000 */
        /* <DEDUP_REMOVED lines=42> */
.L_x_2507:
[----:B------:R-:W-:Y:S05]  /*1fd0*/  BSYNC B0 ;  /* 0x0000000000007941 */ /* 0x000fea0003800000 */
.L_x_2506:
        /* <DEDUP_REMOVED lines=11> */
[----:B------:R-:W-:Y:S02]  /*2090*/  SHF.L.U32 R21, R20, 0x1, RZ ;  /* 0x0000000114157819 */ /* 0x000fe400000006ff */
[----:B--2---:R-:W-:-:S03]  /*20a0*/  IADD3 R19, R19, R59, RZ ;  /* 0x0000003b13137210 */ /* 0x004fc60007ffe0ff */
[----:B---3--:R-:W-:-:S04]  /*20b0*/  IMAD.WIDE R16, R21, 0x4, R16 ;  /* 0x0000000415107825 */ /* 0x008fc800078e0210 */
[----:B------:R-:W-:Y:S01]  /*20c0*/  IMAD R21, R60, UR7, R59 ;  /* 0x000000073c157c24 */ /* 0x000fe2000f8e023b */
[----:B------:R-:W-:-:S03]  /*20d0*/  MOV R59, 0xffffffff ;  /* 0xffffffff003b7802 */ /* 0x000fc60000000f00 */
[----:B------:R-:W-:Y:S02]  /*20e0*/  IMAD.WIDE.U32 R20, R21, 0x8, R16 ;  /* 0x0000000815147825 */ /* 0x000fe400078e0010 */
[----:B------:R-:W1:Y:S01]  /*20f0*/  LDC.64 R16, c[0x0][0x240] ;  /* 0x00009000ff107b82 */ /* 0x000e620000000a00 */
[----:B------:R-:W-:Y:S02]  /*2100*/  SEL R60, R18, RZ, !P6 ;  /* 0x000000ff123c7207 */ /* 0x000fe40007000000 */
        /* <DEDUP_REMOVED lines=9> */
.L_x_2510:
[----:B--2---:R-:W2:Y:S04]  /*21a0*/  LDG.E.STRONG.GPU R19, desc[UR8][R16.64] ;  /* 0x0000000810137981 */ /* 0x004ea8000c1ef900 */
[----:B--2---:R-:W-:Y:S01]  /*21b0*/  CCTL.IVALL ;  /* 0x00000000ff00798f */ /* 0x004fe20002000000 */
[----:B------:R-:W-:Y:S05]  /*21c0*/  YIELD ;  /* 0x0000000000007946 */ /* 0x000fea0003800000 */
[----:B------:R-:W-:-:S13]  /*21d0*/  ISETP.NE.AND P6, PT, R19, R60, PT ;  /* 0x0000003c1300720c */ /* 0x000fda0003fc5270 */
[----:B------:R-:W-:Y:S05]  /*21e0*/  @P6 BRA `(.L_x_2510) ;  /* 0xfffffffc00ec6947 */ /* 0x000fea000383ffff */
.L_x_2509:
        /* <DEDUP_REMOVED lines=11> */
.L_x_2512:
        /* <DEDUP_REMOVED lines=10> */
[----:B------:R-:W-:-:S05]  /*2340*/  @!P6 IMAD.WIDE.U32 R60, R61, 0x8, R16 ;  /* 0x000000083d3ce825 */ /* 0x000fca00078e0010 */
[----:B------:R-:W0:Y:S02]  /*2350*/  @!P6 LDG.E.64 R16, desc[UR8][R60.64] ;  /* 0x000000083c10e981 */ /* 0x000e24000c1e1b00 */
[----:B0-----:R-:W-:Y:S01]  /*2360*/  @!P6 FADD.FTZ R22, R22, R16 ;  /* 0x000000101616e221 */ /* 0x001fe20000010000 */
[----:B------:R-:W-:Y:S01]  /*2370*/  IADD3 R16, R19, 0x1, RZ ;  /* 0x0000000113107810 */ /* 0x000fe20007ffe0ff */
[----:B------:R-:W-:-:S03]  /*2380*/  @!P6 FADD.FTZ R23, R23, R17 ;  /* 0x000000111717e221 */ /* 0x000fc60000010000 */
[----:B------:R-:W-:-:S13]  /*2390*/  ISETP.EQ.OR P6, PT, R16, UR7, P5 ;  /* 0x0000000710007c0c */ /* 0x000fda000afc2670 */
[----:B------:R-:W0:Y:S01]  /*23a0*/  @!P6 S2R R59, SR_CTAID.Y ;  /* 0x00000000003be919 */ /* 0x000e220000002600 */
[----:B------:R-:W0:Y:S01]  /*23b0*/  @!P6 LDC R21, c[0x0][0x10] ;  /* 0x00000400ff15eb82 */ /* 0x000e220000000800 */
[----:B------:R-:W-:Y:S01]  /*23c0*/  @!P6 LOP3.LUT R62, R12, 0x1, RZ, 0xc0, !PT ;  /* 0x000000010c3ee812 */ /* 0x000fe200078ec0ff */
[----:B0-----:R-:W-:-:S06]  /*23d0*/  @!P6 IMAD R59, R16, R21, R59 ;  /* 0x00000015103be224 */ /* 0x001fcc00078e023b */
[----:B------:R-:W0:Y:S01]  /*23e0*/  @!P6 LDC.64 R16, c[0x0][0x248] ;  /* 0x00009200ff10eb82 */ /* 0x000e220000000a00 */
[----:B------:R-:W-:-:S04]  /*23f0*/  @!P6 IMAD R21, R62, R21, RZ ;  /* 0x000000153e15e224 */ /* 0x000fc800078e02ff */
[----:B------:R-:W-:-:S05]  /*2400*/  @!P6 IMAD R21, R21, R18, RZ ;  /* 0x000000121515e224 */ /* 0x000fca00078e02ff */
[----:B------:R-:W-:-:S05]  /*2410*/  @!P6 SHF.L.U32 R21, R21, 0x1, RZ ;  /* 0x000000011515e819 */ /* 0x000fca00000006ff */
[----:B0-----:R-:W-:-:S04]  /*2420*/  @!P6 IMAD.WIDE R16, R21, 0x4, R16 ;  /* 0x000000041510e825 */ /* 0x001fc800078e0210 */
[----:B------:R-:W-:-:S05]  /*2430*/  @!P6 IMAD.WIDE.U32 R60, R59, 0x8, R16 ;  /* 0x000000083b3ce825 */ /* 0x000fca00078e0010 */
[----:B------:R-:W2:Y:S02]  /*2440*/  @!P6 LDG.E.64 R16, desc[UR8][R60.64] ;  /* 0x000000083c10e981 */ /* 0x000ea4000c1e1b00 */
[----:B--2---:R-:W-:Y:S01]  /*2450*/  @!P6 FADD.FTZ R22, R22, R16 ;  /* 0x000000101616e221 */ /* 0x004fe20000010000 */
        /* <DEDUP_REMOVED lines=35> */
.L_x_2511:
        /* <DEDUP_REMOVED lines=22> */
.L_x_2514:
[----:B------:R-:W-:Y:S05]  /*27f0*/  BSYNC B0 ;  /* 0x0000000000007941 */ /* 0x000fea0003800000 */
.L_x_2513:
[----:B------:R-:W-:-:S13]  /*2800*/  ISETP.NE.AND P6, PT, R20, 0x1, PT ;  /* 0x000000011400780c */ /* 0x000fda0003fc5270 */
[----:B------:R-:W-:Y:S05]  /*2810*/  @!P6 BRA `(.L_x_2508) ;  /* 0x00000000007ce947 */ /* 0x000fea0003800000 */
[----:B------:R-:W-:-:S04]  /*2820*/  IADD3 R16, R19, 0x1, RZ ;  /* 0x0000000113107810 */ /* 0x000fc80007ffe0ff */
[----:B------:R-:W-:-:S13]  /*2830*/  ISETP.EQ.OR P6, PT, R16, UR7, P5 ;  /* 0x0000000710007c0c */ /* 0x000fda000afc2670 */
[----:B------:R-:W1:Y:S01]  /*2840*/  @!P6 S2R R59, SR_CTAID.Y ;  /* 0x00000000003be919 */ /* 0x000e620000002600 */
[----:B------:R-:W1:Y:S01]  /*2850*/  @!P6 LDC R21, c[0x0][0x10] ;  /* 0x00000400ff15eb82 */ /* 0x000e620000000800 */
[----:B------:R-:W-:Y:S01]  /*2860*/  @!P6 LOP3.LUT R60, R12, 0x1, RZ, 0xc0, !PT ;  /* 0x000000010c3ce812 */ /* 0x000fe200078ec0ff */
[----:B-1----:R-:W-:-:S06]  /*2870*/  @!P6 IMAD R59, R16, R21, R59 ;  /* 0x00000015103be224 */ /* 0x002fcc00078e023b */
[----:B------:R-:W1:Y:S01]  /*2880*/  @!P6 LDC.64 R16, c[0x0][0x248] ;  /* 0x00009200ff10eb82 */ /* 0x000e620000000a00 */
[----:B------:R-:W-:-:S04]  /*2890*/  @!P6 IMAD R21, R60, R21, RZ ;  /* 0x000000153c15e224 */ /* 0x000fc800078e02ff */
[----:B------:R-:W-:-:S05]  /*28a0*/  @!P6 IMAD R21, R21, R18, RZ ;  /* 0x000000121515e224 */ /* 0x000fca00078e02ff */
[----:B------:R-:W-:-:S05]  /*28b0*/  @!P6 SHF.L.U32 R21, R21, 0x1, RZ ;  /* 0x000000011515e819 */ /* 0x000fca00000006ff */
[----:B-1----:R-:W-:-:S04]  /*28c0*/  @!P6 IMAD.WIDE R16, R21, 0x4, R16 ;  /* 0x000000041510e825 */ /* 0x002fc800078e0210 */
[----:B------:R-:W-:-:S06]  /*28d0*/  @!P6 IMAD.WIDE.U32 R16, R59, 0x8, R16 ;  /* 0x000000083b10e825 */ /* 0x000fcc00078e0010 */
[----:B------:R-:W0:Y:S01]  /*28e0*/  @!P6 LDG.E.64 R16, desc[UR8][R16.64] ;  /* 0x000000081010e981 */ /* 0x000e22000c1e1b00 */
[----:B------:R-:W-:Y:S01]  /*28f0*/  IADD3 R60, R19, 0x2, RZ ;  /* 0x00000002133c7810 */ /* 0x000fe20007ffe0ff */
[----:B0-----:R-:W-:Y:S01]  /*2900*/  @!P6 FADD.FTZ R22, R22, R16 ;  /* 0x000000101616e221 */ /* 0x001fe20000010000 */
        /* <DEDUP_REMOVED lines=13> */
[----:B------:R-:W2:Y:S02]  /*29e0*/  @!P6 LDG.E.64 R16, desc[UR8][R16.64] ;  /* 0x000000081010e981 */ /* 0x000ea4000c1e1b00 */
[----:B--2---:R-:W-:Y:S01]  /*29f0*/  @!P6 FADD.FTZ R22, R22, R16 ;  /* 0x000000101616e221 */ /* 0x004fe20000010000 */
[----:B------:R-:W-:-:S07]  /*2a00*/  @!P6 FADD.FTZ R23, R23, R17 ;  /* 0x000000111717e221 */ /* 0x000fce0000010000 */
.L_x_2508:
[----:B------:R-:W-:Y:S01]  /*2a10*/  ULDC.64 UR12, c[0x0][0x218] ;  /* 0x00008600000c7ab9 */ /* 0x000fe20000000a00 */
[----:B--2---:R-:W-:Y:S01]  /*2a20*/  P2R R16, PR, RZ, 0x1 ;  /* 0x00000001ff107803 */ /* 0x004fe20000000000 */
[----:B------:R-:W1:Y:S01]  /*2a30*/  S2UR UR6, SR_CgaCtaId ;  /* 0x00000000000679c3 */ /* 0x000e620000008800 */
[----:B------:R-:W-:Y:S01]  /*2a40*/  LOP3.LUT P0, RZ, R0, UR7, RZ, 0xfc, !PT ;  /* 0x0000000700ff7c12 */ /* 0x000fe2000f80fcff */
[----:B------:R-:W-:Y:S01]  /*2a50*/  UMOV UR5, 0x400 ;  /* 0x0000040000057882 */ /* 0x000fe20000000000 */
[----:B------:R-:W-:Y:S01]  /*2a60*/  ISETP.EQ.U32.AND P6, PT, RZ, UR12, PT ;  /* 0x0000000cff007c0c */ /* 0x000fe2000bfc2070 */
[----:B------:R-:W-:Y:S01]  /*2a70*/  ULDC UR11, c[0x0][0x2a4] ;  /* 0x0000a900000b7ab9 */ /* 0x000fe20000000800 */
[----:B------:R-:W-:Y:S02]  /*2a80*/  IADD3 R35, R42, R35, RZ ;  /* 0x000000232a237210 */ /* 0x000fe40007ffe0ff */
[----:B------:R-:W-:Y:S01]  /*2a90*/  ISETP.EQ.OR.EX P6, PT, RZ, UR13, P0, P6 ;  /* 0x0000000dff007c0c */ /* 0x000fe200087c2760 */
[----:B------:R-:W2:Y:S01]  /*2aa0*/  LDC.64 R20, c[0x0][0x228] ;  /* 0x00008a00ff147b82 */ /* 0x000ea20000000a00 */
[----:B------:R-:W-:-:S11]  /*2ab0*/  ISETP.NE.AND P0, PT, R16, RZ, PT ;  /* 0x000000ff1000720c */ /* 0x000fd60003f05270 */
[----:B------:R-:W3:Y:S01]  /*2ac0*/  @!P6 LDC.64 R18, c[0x0][0x218] ;  /* 0x00008600ff12eb82 */ /* 0x000ee20000000a00 */
[----:B------:R-:W-:Y:S01]  /*2ad0*/  @!P6 FMUL.FTZ R17, R23, UR11 ;  /* 0x0000000b1711ec20 */ /* 0x000fe20008410000 */
[----:B------:R-:W-:Y:S01]  /*2ae0*/  @!P6 FMUL.FTZ R16, R22, UR11 ;  /* 0x0000000b1610ec20 */ /* 0x000fe20008410000 */
[----:B-1----:R-:W-:Y:S01]  /*2af0*/  ULEA UR5, UR6, UR5, 0x18 ;  /* 0x0000000506057291 */ /* 0x002fe2000f8ec03f */
[----:B--2---:R-:W-:-:S08]  /*2b00*/  IMAD.WIDE R62, R35, 0x4, R20 ;  /* 0x00000004233e7825 */ /* 0x004fd000078e0214 */
[----:B------:R-:W-:Y:S01]  /*2b10*/  @!P5 STS.64 [UR5+0x88], R22 ;  /* 0x00008816ff00d988 */ /* 0x000fe20008000a05 */
[----:B---3--:R-:W-:Y:S02]  /*2b20*/  @!P6 IMAD.WIDE R64, R10, 0x8, R18 ;  /* 0x000000080a40e825 */ /* 0x008fe400078e0212 */
[----:B------:R-:W1:Y:S03]  /*2b30*/  LDC.64 R18, c[0x0][0x230] ;  /* 0x00008c00ff127b82 */ /* 0x000e660000000a00 */
[----:B------:R2:W-:Y:S05]  /*2b40*/  @!P6 STG.E.64 desc[UR8][R64.64], R16 ;  /* 0x000000104000e986 */ /* 0x0005ea000c101b08 */
[----:B------:R-:W-:Y:S01]  /*2b50*/  BAR.SYNC.DEFER_BLOCKING 0x0 ;  /* 0x0000000000007b1d */ /* 0x000fe20000010000 */
[----:B-1----:R-:W-:-:S05]  /*2b60*/  IMAD.WIDE R60, R35, 0x4, R18 ;  /* 0x00000004233c7825 */ /* 0x002fca00078e0212 */
[----:B------:R-:W3:Y:S04]  /*2b70*/  LDG.E.64 R18, desc[UR8][R62.64] ;  /* 0x000000083e127981 */ /* 0x000ee8000c1e1b00 */
[----:B--2---:R1:W3:Y:S01]  /*2b80*/  LDG.E.64 R16, desc[UR8][R60.64] ;  /* 0x000000083c107981 */ /* 0x0042e2000c1e1b00 */
[----:B------:R-:W-:Y:S01]  /*2b90*/  MOV R59, 0x3f800000 ;  /* 0x3f800000003b7802 */ /* 0x000fe20000000f00 */
[--C-:B0-----:R-:W-:Y:S01]  /*2ba0*/  HADD2.F32 R22, -RZ, R47.reuse.H0_H0 ;  /* 0x2000002fff167230 */ /* 0x101fe20000004100 */
[----:B------:R-:W-:Y:S01]  /*2bb0*/  ISETP.NE.AND P6, PT, RZ, UR10, PT ;  /* 0x0000000aff007c0c */ /* 0x000fe2000bfc5270 */
[----:B------:R-:W0:Y:S01]  /*2bc0*/  LDS.64 R20, [UR5+0x88] ;  /* 0x00008805ff147984 */ /* 0x000e220008000a00 */
[----:B-1----:R-:W-:Y:S02]  /*2bd0*/  HADD2.F32 R60, -RZ, R47.H1_H1 ;  /* 0x3000002fff3c7230 */ /* 0x002fe40000004100 */
[----:B0-----:R-:W-:-:S04]  /*2be0*/  FMUL.FTZ R35, R20, UR11 ;  /* 0x0000000b14237c20 */ /* 0x001fc80008410000 */
[----:B------:R-:W-:Y:S01]  /*2bf0*/  FMUL.FTZ R20, R35, R35 ;  /* 0x0000002323147220 */ /* 0x000fe20000410000 */
[--C-:B------:R-:W-:Y:S01]  /*2c00*/  FADD.FTZ R22, R22, -R35.reuse ;  /* 0x8000002316167221 */ /* 0x100fe20000010000 */
[----:B------:R-:W-:Y:S02]  /*2c10*/  FADD.FTZ R60, R60, -R35 ;  /* 0x800000233c3c7221 */ /* 0x000fe40000010000 */
[----:B------:R-:W-:-:S05]  /*2c20*/  FFMA.FTZ R20, R21, UR11, -R20 ;  /* 0x0000000b15147c23 */ /* 0x000fca0008010814 */
[----:B------:R-:W-:-:S13]  /*2c30*/  FSETP.GTU.FTZ.AND P5, PT, R20, RZ, PT ;  /* 0x000000ff1400720b */ /* 0x000fda0003fbc000 */
[----:B------:R-:W0:Y:S02]  /*2c40*/  @P5 LDC R21, c[0x0][0x238] ;  /* 0x00008e00ff155b82 */ /* 0x000e240000000800 */
[----:B0-----:R-:W-:-:S04]  /*2c50*/  @P5 FADD.FTZ R20, R20, R21 ;  /* 0x0000001514145221 */ /* 0x001fc80000010000 */
[----:B------:R-:W0:Y:S02]  /*2c60*/  @P5 MUFU.RSQ R59, R20 ;  /* 0x00000014003b5308 */ /* 0x000e240000001400 */
[-C--:B0-----:R-:W-:Y:S01]  /*2c70*/  FMUL.FTZ R47, R22, R59.reuse ;  /* 0x0000003b162f7220 */ /* 0x081fe20000410000 */
[----:B------:R-:W-:-:S03]  /*2c80*/  FMUL.FTZ R60, R60, R59 ;  /* 0x0000003b3c3c7220 */ /* 0x000fc60000410000 */
[----:B---3--:R-:W-:Y:S01]  /*2c90*/  FFMA.FTZ R47, R18, R47, R16 ;  /* 0x0000002f122f7223 */ /* 0x008fe20000010010 */
        /* <DEDUP_REMOVED lines=12> */
.L_x_2515:
        /* <DEDUP_REMOVED lines=14> */
.L_x_2517:
[----:B------:R-:W-:Y:S05]  /*2e40*/  BSYNC B0 ;  /* 0x0000000000007941 */ /* 0x000fea0003800000 */
.L_x_2516:
[--C-:B------:R-:W-:Y:S02]  /*2e50*/  HADD2.F32 R20, -RZ, R43.reuse.H0_H0 ;  /* 0x2000002bff147230 */ /* 0x100fe40000004100 */
[----:B0-----:R-:W-:Y:S02]  /*2e60*/  HADD2.F32 R22, -RZ, R43.H1_H1 ;  /* 0x3000002bff167230 */ /* 0x001fe40000004100 */
[--C-:B------:R-:W-:Y:S02]  /*2e70*/  HADD2.F32 R60, -RZ, R45.reuse.H0_H0 ;  /* 0x2000002dff3c7230 */ /* 0x100fe40000004100 */
[--C-:B------:R-:W-:Y:S01]  /*2e80*/  FADD.FTZ R20, R20, -R35.reuse ;  /* 0x8000002314147221 */ /* 0x100fe20000010000 */
[----:B------:R-:W-:Y:S02]  /*2e90*/  HADD2.F32 R62, -RZ, R45.H1_H1 ;  /* 0x3000002dff3e7230 */ /* 0x000fe40000004100 */
[--C-:B------:R-:W-:Y:S01]  /*2ea0*/  FADD.FTZ R22, R22, -R35.reuse ;  /* 0x8000002316167221 */ /* 0x100fe20000010000 */
[----:B------:R-:W-:Y:S01]  /*2eb0*/  FMUL.FTZ R43, R20, R59 ;  /* 0x0000003b142b7220 */ /* 0x000fe20000410000 */
[----:B------:R-:W-:-:S02]  /*2ec0*/  FADD.FTZ R60, R60, -R35 ;  /* 0x800000233c3c7221 */ /* 0x000fc40000010000 */
[----:B------:R-:W-:Y:S01]  /*2ed0*/  FMUL.FTZ R22, R22, R59 ;  /* 0x0000003b16167220 */ /* 0x000fe20000410000 */
[----:B------:R-:W-:Y:S01]  /*2ee0*/  FADD.FTZ R62, R62, -R35 ;  /* 0x800000233e3e7221 */ /* 0x000fe20000010000 */
        /* <DEDUP_REMOVED lines=13> */
.L_x_2518:
        /* <DEDUP_REMOVED lines=14> */
.L_x_2520:
[----:B------:R-:W-:Y:S05]  /*30a0*/  BSYNC B0 ;  /* 0x0000000000007941 */ /* 0x000fea0003800000 */
.L_x_2519:
[-C--:B0-----:R-:W-:Y:S01]  /*30b0*/  FMUL.FTZ R43, R60, R59.reuse ;  /* 0x0000003b3c2b7220 */ /* 0x081fe20000410000 */
[----:B------:R-:W-:Y:S01]  /*30c0*/  FMUL.FTZ R62, R62, R59 ;  /* 0x0000003b3e3e7220 */ /* 0x000fe20000410000 */
        /* <DEDUP_REMOVED lines=15> */
.L_x_2521:
        /* <DEDUP_REMOVED lines=14> */
.L_x_2523:
[----:B------:R-:W-:Y:S05]  /*32a0*/  BSYNC B0 ;  /* 0x0000000000007941 */ /* 0x000fea0003800000 */
.L_x_2522:
[--C-:B------:R-:W-:Y:S02]  /*32b0*/  HADD2.F32 R20, -RZ, R46.reuse.H0_H0 ;  /* 0x2000002eff147230 */ /* 0x100fe40000004100 */
[--C-:B------:R-:W-:Y:S01]  /*32c0*/  FADD.FTZ R60, R60, -R35.reuse ;  /* 0x800000233c3c7221 */ /* 0x100fe20000010000 */
[----:B0-----:R-:W-:Y:S02]  /*32d0*/  HADD2.F32 R22, -RZ, R46.H1_H1 ;  /* 0x3000002eff167230 */ /* 0x001fe40000004100 */
[--C-:B------:R-:W-:Y:S01]  /*32e0*/  FADD.FTZ R44, R44, -R35.reuse ;  /* 0x800000232c2c7221 */ /* 0x100fe20000010000 */
[--C-:B------:R-:W-:Y:S01]  /*32f0*/  FADD.FTZ R20, R20, -R35.reuse ;  /* 0x8000002314147221 */ /* 0x100fe20000010000 */
[-C--:B------:R-:W-:Y:S01]  /*3300*/  FMUL.FTZ R45, R60, R59.reuse ;  /* 0x0000003b3c2d7220 */ /* 0x080fe20000410000 */
[----:B------:R-:W-:Y:S01]  /*3310*/  FADD.FTZ R22, R22, -R35 ;  /* 0x8000002316167221 */ /* 0x000fe20000010000 */
[-C--:B------:R-:W-:Y:S01]  /*3320*/  FMUL.FTZ R46, R44, R59.reuse ;  /* 0x0000003b2c2e7220 */ /* 0x080fe20000410000 */
[----:B------:R-:W-:Y:S01]  /*3330*/  FMUL.FTZ R43, R20, R59 ;  /* 0x0000003b142b7220 */ /* 0x000fe20000410000 */
[----:B------:R-:W-:Y:S01]  /*3340*/  FFMA.FTZ R45, R18, R45, R16 ;  /* 0x0000002d122d7223 */ /* 0x000fe20000010010 */
[----:B------:R-:W-:Y:S01]  /*3350*/  FMUL.FTZ R44, R22, R59 ;  /* 0x0000003b162c7220 */ /* 0x000fe20000410000 */
        /* <DEDUP_REMOVED lines=12> */
.L_x_2524:
        /* <DEDUP_REMOVED lines=14> */
.L_x_2526:
[----:B------:R-:W-:Y:S05]  /*3500*/  BSYNC B0 ;  /* 0x0000000000007941 */ /* 0x000fea0003800000 */
.L_x_2525:
[----:B------:R-:W-:Y:S01]  /*3510*/  ULDC.64 UR14, c[0x0][0x278] ;  /* 0x00009e00000e7ab9 */ /* 0x000fe20000000a00 */
[----:B0-----:R-:W-:Y:S01]  /*3520*/  SHF.R.S32.HI R45, RZ, 0x1f, R24 ;  /* 0x0000001fff2d7819 */ /* 0x001fe20000011418 */
        /* <DEDUP_REMOVED lines=13> */
.L_x_2527:
        /* <DEDUP_REMOVED lines=14> */
.L_x_2529:
[----:B------:R-:W-:Y:S05]  /*36e0*/  BSYNC B0 ;  /* 0x0000000000007941 */ /* 0x000fea0003800000 */
.L_x_2528:
[--C-:B------:R-:W-:Y:S01]  /*36f0*/  HADD2.F32 R20, -RZ, R36.reuse.H0_H0 ;  /* 0x20000024ff147230 */ /* 0x100fe20000004100 */
[----:B------:R-:W-:Y:S01]  /*3700*/  ISETP.GE.U32.AND P5, PT, R24, UR14, PT ;  /* 0x0000000e18007c0c */ /* 0x000fe2000bfa6070 */
[----:B0-----:R-:W-:Y:S01]  /*3710*/  HADD2.F32 R22, -RZ, R36.H1_H1 ;  /* 0x30000024ff167230 */ /* 0x001fe20000004100 */
[----:B------:R-:W-:Y:S02]  /*3720*/  SHF.R.S32.HI R36, RZ, 0x1f, R25 ;  /* 0x0000001fff247819 */ /* 0x000fe40000011419 */
[--C-:B------:R-:W-:Y:S01]  /*3730*/  FADD.FTZ R20, R20, -R35.reuse ;  /* 0x8000002314147221 */ /* 0x100fe20000010000 */
[----:B------:R-:W-:Y:S01]  /*3740*/  ISETP.GE.AND.EX P5, PT, R45, UR15, PT, P5 ;  /* 0x0000000f2d007c0c */ /* 0x000fe2000bfa6350 */
[----:B------:R-:W-:Y:S02]  /*3750*/  FADD.FTZ R22, R22, -R35 ;  /* 0x8000002316167221 */ /* 0x000fe40000010000 */
[-C--:B------:R-:W-:Y:S01]  /*3760*/  FMUL.FTZ R43, R20, R59.reuse ;  /* 0x0000003b142b7220 */ /* 0x080fe20000410000 */
[----:B------:R-:W-:Y:S01]  /*3770*/  ISETP.GT.U32.OR P5, PT, R0, 0x1bf, P5 ;  /* 0x000001bf0000780c */ /* 0x000fe20002fa4470 */
[----:B------:R-:W-:-:S02]  /*3780*/  FMUL.FTZ R22, R22, R59 ;  /* 0x0000003b16167220 */ /* 0x000fc40000410000 */
[----:B------:R-:W-:Y:S02]  /*3790*/  FFMA.FTZ R43, R18, R43, R16 ;  /* 0x0000002b122b7223 */ /* 0x000fe40000010010 */
[----:B------:R-:W-:Y:S01]  /*37a0*/  FFMA.FTZ R44, R19, R22, R17 ;  /* 0x00000016132c7223 */ /* 0x000fe20000010011 */
[----:B------:R-:W-:Y:S07]  /*37b0*/  @!P6 BRA `(.L_x_2530) ;  /* 0x000000000028e947 */ /* 0x000fee0003800000 */
        /* <DEDUP_REMOVED lines=10> */
.L_x_2530:
        /* <DEDUP_REMOVED lines=14> */
.L_x_2532:
[----:B------:R-:W-:Y:S05]  /*3940*/  BSYNC B0 ;  /* 0x0000000000007941 */ /* 0x000fea0003800000 */
.L_x_2531:
        /* <DEDUP_REMOVED lines=23> */
.L_x_2533:
        /* <DEDUP_REMOVED lines=14> */
.L_x_2535:
[----:B------:R-:W-:Y:S05]  /*3ba0*/  BSYNC B0 ;  /* 0x0000000000007941 */ /* 0x000fea0003800000 */
.L_x_2534:
        /* <DEDUP_REMOVED lines=23> */
.L_x_2536:
        /* <DEDUP_REMOVED lines=14> */
.L_x_2538:
[----:B------:R-:W-:Y:S05]  /*3e00*/  BSYNC B0 ;  /* 0x0000000000007941 */ /* 0x000fea0003800000 */
.L_x_2537:
        /* <DEDUP_REMOVED lines=23> */
.L_x_2539:
        /* <DEDUP_REMOVED lines=14> */
.L_x_2541:
[----:B------:R-:W-:Y:S05]  /*4060*/  BSYNC B0 ;  /* 0x0000000000007941 */ /* 0x000fea0003800000 */
.L_x_2540:
        /* <DEDUP_REMOVED lines=23> */
.L_x_2542:
        /* <DEDUP_REMOVED lines=14> */
.L_x_2544:
[----:B------:R-:W-:Y:S05]  /*42c0*/  BSYNC B0 ;  /* 0x0000000000007941 */ /* 0x000fea0003800000 */
.L_x_2543:
        /* <DEDUP_REMOVED lines=23> */
.L_x_2545:
        /* <DEDUP_REMOVED lines=14> */
.L_x_2547:
[----:B------:R-:W-:Y:S05]  /*4520*/  BSYNC B0 ;  /* 0x0000000000007941 */ /* 0x000fea0003800000 */
.L_x_2546:
        /* <DEDUP_REMOVED lines=23> */
.L_x_2548:
        /* <DEDUP_REMOVED lines=14> */
.L_x_2550:
[----:B------:R-:W-:Y:S05]  /*4780*/  BSYNC B0 ;  /* 0x0000000000007941 */ /* 0x000fea0003800000 */
.L_x_2549:
        /* <DEDUP_REMOVED lines=23> */
.L_x_2551:
        /* <DEDUP_REMOVED lines=14> */
.L_x_2553:
[----:B------:R-:W-:Y:S05]  /*49e0*/  BSYNC B0 ;  /* 0x0000000000007941 */ /* 0x000fea0003800000 */
.L_x_2552:
[--C-:B------:R-:W-:Y:S01]  /*49f0*/  HADD2.F32 R20, -RZ, R50.reuse.H0_H0 ;  /* 0x20000032ff147230 */ /* 0x100fe20000004100 */
[----:B------:R-:W-:Y:S01]  /*4a00*/  ISETP.GE.U32.AND P5, PT, R32, UR14, PT ;  /* 0x0000000e20007c0c */ /* 0x000fe2000bfa6070 */
[----:B0-----:R-:W-:-:S03]  /*4a10*/  HADD2.F32 R22, -RZ, R50.H1_H1 ;  /* 0x30000032ff167230 */ /* 0x001fc60000004100 */
[--C-:B------:R-:W-:Y:S01]  /*4a20*/  FADD.FTZ R20, R20, -R35.reuse ;  /* 0x8000002314147221 */ /* 0x100fe20000010000 */
[----:B------:R-:W-:Y:S01]  /*4a30*/  ISETP.GE.AND.EX P5, PT, R37, UR15, PT, P5 ;  /* 0x0000000f25007c0c */ /* 0x000fe2000bfa6350 */
[----:B------:R-:W-:Y:S02]  /*4a40*/  FADD.FTZ R22, R22, -R35 ;  /* 0x8000002316167221 */ /* 0x000fe40000010000 */
[-C--:B------:R-:W-:Y:S01]  /*4a50*/  FMUL.FTZ R21, R20, R59.reuse ;  /* 0x0000003b14157220 */ /* 0x080fe20000410000 */
[----:B------:R-:W-:Y:S01]  /*4a60*/  ISETP.GT.U32.OR P5, PT, R0, 0x1bf, P5 ;  /* 0x000001bf0000780c */ /* 0x000fe20002fa4470 */
[----:B------:R-:W-:Y:S02]  /*4a70*/  FMUL.FTZ R22, R22, R59 ;  /* 0x0000003b16167220 */ /* 0x000fe40000410000 */
        /* <DEDUP_REMOVED lines=13> */
.L_x_2554:
        /* <DEDUP_REMOVED lines=14> */
.L_x_2556:
[----:B------:R-:W-:Y:S05]  /*4c30*/  BSYNC B0 ;  /* 0x0000000000007941 */ /* 0x000fea0003800000 */
.L_x_2555:
        /* <DEDUP_REMOVED lines=22> */
.L_x_2557:
        /* <DEDUP_REMOVED lines=14> */
.L_x_2559:
[----:B------:R-:W-:Y:S05]  /*4e80*/  BSYNC B0 ;  /* 0x0000000000007941 */ /* 0x000fea0003800000 */
.L_x_2558:
        /* <DEDUP_REMOVED lines=22> */
.L_x_2560:
[----:B------:R-:W-:Y:S04]  /*4ff0*/  BSSY B0, `(.L_x_2561) ;  /* 0x000000d000007945 */ /* 0x000fe80003800000 */
[----:B------:R-:W-:Y:S05]  /*5000*/  @P5 BRA `(.L_x_2562) ;  /* 0x00000000002c5947 */ /* 0x000fea0003800000 */
[----:B------:R-:W-:Y:S01]  /*5010*/  ULDC.64 UR12, c[0x0][0x270] ;  /* 0x00009c00000c7ab9 */ /* 0x000fe20000000a00 */
        /* <DEDUP_REMOVED lines=10> */
.L_x_2562:
[----:B------:R-:W-:Y:S05]  /*50c0*/  BSYNC B0 ;  /* 0x0000000000007941 */ /* 0x000fea0003800000 */
.L_x_2561:
[----:B0-----:R-:W0:Y:S01]  /*50d0*/  LDC R17, c[0x0][0x10] ;  /* 0x00000400ff117b82 */ /* 0x001e220000000800 */
[----:B------:R-:W-:Y:S02]  /*50e0*/  IADD3 R12, R12, 0x1, RZ ;  /* 0x000000010c0c7810 */ /* 0x000fe40007ffe0ff */
[----:B0-----:R-:W-:-:S04]  /*50f0*/  IADD3 R10, R17, R10, RZ ;  /* 0x0000000a110a7210 */ /* 0x001fc80007ffe0ff */
[----:B------:R-:W-:-:S13]  /*5100*/  ISETP.GE.AND P5, PT, R10, UR4, PT ;  /* 0x000000040a007c0c */ /* 0x000fda000bfa6270 */
[----:B------:R-:W-:Y:S05]  /*5110*/  @!P5 BRA `(.L_x_2563) ;  /* 0xffffffb000a4d947 */ /* 0x000fea000383ffff */
[----:B------:R-:W-:Y:S05]  /*5120*/  EXIT ;  /* 0x000000000000794d */ /* 0x000fea0003800000 */
.L_x_2564:
        /* <DEDUP_REMOVED lines=13> */
.L_x_3302:


//--------------------- .text._Z35group_norm_nhwc_fwd_one_pass_kernelI11Fp16IOBf16WLi64ELi28ELi448EEv26Group_norm_nhwc_fwd_params --------------------------
	.section	.text._Z35group_norm_nhwc_fwd_one_pass_kernelI11Fp16IOBf16WLi64ELi28ELi448EEv26Group_norm_nhwc_fwd_params,"ax",@progbits
	.align	128
        .global         _Z35group_norm_nhwc_fwd_one_pass_kernelI11Fp16IOBf16WLi64ELi28ELi448EEv26Group_norm_nhwc_fwd_params
        .type           _Z35group_norm_nhwc_fwd_one_pass_kernelI11Fp16IOBf16WLi64ELi28ELi448EEv26Group_norm_nhwc_fwd_params,@function
        .size           _Z35group_norm_nhwc_fwd_one_pass_kernelI11Fp16IOBf16WLi64ELi28ELi448EEv26Group_norm_nhwc_fwd_params,(.L_x_3303 - _Z35group_norm_nhwc_fwd_one_pass_kernelI11Fp16IOBf16WLi64ELi28ELi448EEv26Group_norm_nhwc_fwd_params)
        .other          _Z35group_norm_nhwc_fwd_one_pass_kernelI11Fp16IOBf16WLi64ELi28ELi448EEv26Group_norm_nhwc_fwd_params,@"STO_CUDA_ENTRY STV_DEFAULT"
_Z35group_norm_nhwc_fwd_one_pass_kernelI11Fp16IOBf16WLi64ELi28ELi448EEv26Group_norm_nhwc_fwd_params:
.text._Z35group_norm_nhwc_fwd_one_pass_kernelI11Fp16IOBf16WLi64ELi28ELi448EEv26Group_norm_nhwc_fwd_params:
        /* <DEDUP_REMOVED lines=32> */
.L_x_2580:
        /* <DEDUP_REMOVED lines=148> */
.L_x_2566:
[----:B------:R-:W-:Y:S05]  /*0b40*/  BSYNC B0 ;  /* 0x0000000000007941 */ /* 0x000fea0003800000 */
.L_x_2565:
        /* <DEDUP_REMOVED lines=28> */
.L_x_2569:
[----:B-1----:R-:W2:Y:S04]  /*0d10*/  LDG.E.STRONG.GPU R8, desc[UR8][R4.64] ;  /* 0x0000000804087981 */ /* 0x002ea8000c1ef900 */
[----:B--2---:R-:W-:Y:S01]  /*0d20*/  CCTL.IVALL ;  /* 0x00000000ff00798f */ /* 0x004fe20002000000 */
[----:B------:R-:W-:Y:S05]  /*0d30*/  YIELD ;  /* 0x0000000000007946 */ /* 0x000fea0003800000 */
[----:B------:R-:W-:-:S13]  /*0d40*/  ISETP.NE.AND P1, PT, R8, R11, PT ;  /* 0x0000000b0800720c */ /* 0x000fda0003f25270 */
[----:B------:R-:W-:Y:S05]  /*0d50*/  @P1 BRA `(.L_x_2569) ;  /* 0xfffffffc00ec1947 */ /* 0x000fea000383ffff */
.L_x_2568:
        /* <DEDUP_REMOVED lines=11> */
.L_x_2571:
        /* <DEDUP_REMOVED lines=63> */
.L_x_2570:
        /* <DEDUP_REMOVED lines=19> */
.L_x_2573:
[----:B------:R-:W-:Y:S05]  /*1330*/  BSYNC B0 ;  /* 0x0000000000007941 */ /* 0x000fea0003800000 */
.L_x_2572:
[----:B------:R-:W-:Y:S05]  /*1340*/  @!P3 BRA `(.L_x_2567) ;  /* 0x000000000080b947 */ /* 0x000fea0003800000 */
[C---:B------:R-:W-:Y:S02]  /*1350*/  IADD3 R4, R13.reuse, 0x1, RZ ;  /* 0x000000010d047810 */ /* 0x040fe40007ffe0ff */
[----:B------:R-:W-:Y:S02]  /*1360*/  IADD3 R14, R13, 0x2, RZ ;  /* 0x000000020d0e7810 */ /* 0x000fe40007ffe0ff */
[----:B------:R-:W-:Y:S02]  /*1370*/  ISETP.EQ.OR P3, PT, R4, UR7, P2 ;  /* 0x0000000704007c0c */ /* 0x000fe40009762670 */
[----:B------:R-:W-:Y:S02]  /*1380*/  LOP3.LUT R5, R12, 0x3, RZ, 0xc0, !PT ;  /* 0x000000030c057812 */ /* 0x000fe400078ec0ff */
[----:B------:R-:W-:-:S04]  /*1390*/  ISETP.EQ.OR P1, PT, R14, UR7, P2 ;  /* 0x000000070e007c0c */ /* 0x000fc80009722670 */
[----:B------:R-:W-:-:S05]  /*13a0*/  ISETP.EQ.OR P1, PT, R5, 0x2, P1 ;  /* 0x000000020500780c */ /* 0x000fca0000f22670 */
[----:B------:R-:W1:Y:S01]  /*13b0*/  @!P3 S2R R15, SR_CTAID.Y ;  /* 0x00000000000fb919 */ /* 0x000e620000002600 */
        /* <DEDUP_REMOVED lines=9> */
[-C--:B------:R-:W-:Y:S02]  /*1450*/  @!P3 IMAD R11, R11, R12.reuse, RZ ;  /* 0x0000000c0b0bb224 */ /* 0x080fe400078e02ff */
[-C--:B---3--:R-:W-:Y:S02]  /*1460*/  @!P1 IMAD R29, R10, R23.reuse, RZ ;  /* 0x000000170a1d9224 */ /* 0x088fe400078e02ff */
        /* <DEDUP_REMOVED lines=14> */
.L_x_2567:
        /* <DEDUP_REMOVED lines=24> */
[----:B-1----:R-:W-:-:S02]  /*16d0*/  HADD2.F32 R9, -RZ, R16.H0_H0 ;  /* 0x20000010ff097230 */ /* 0x002fc40000004100 */
[----:B---3--:R-:W-:Y:S01]  /*16e0*/  HADD2.F32 R11, -RZ, R16.H1_H1 ;  /* 0x30000010ff0b7230 */ /* 0x008fe20000004100 */
[----:B------:R-:W1:Y:S01]  /*16f0*/  LDS.64 R14, [UR5+0x88] ;  /* 0x00008805ff0e7984 */ /* 0x000e620008000a00 */
[----:B------:R-:W-:Y:S02]  /*1700*/  HADD2.F32 R13, -RZ, R17.H0_H0 ;  /* 0x20000011ff0d7230 */ /* 0x000fe40000004100 */
[----:B-1----:R-:W-:-:S04]  /*1710*/  FMUL.FTZ R14, R14, UR6 ;  /* 0x000000060e0e7c20 */ /* 0x002fc80008410000 */
[----:B0-----:R-:W-:Y:S01]  /*1720*/  FMUL.FTZ R6, R14, R14 ;  /* 0x0000000e0e067220 */ /* 0x001fe20000410000 */
[--C-:B------:R-:W-:Y:S01]  /*1730*/  FADD.FTZ R5, R9, -R14.reuse ;  /* 0x8000000e09057221 */ /* 0x100fe20000010000 */
[--C-:B------:R-:W-:Y:S01]  /*1740*/  FADD.FTZ R9, R11, -R14.reuse ;  /* 0x8000000e0b097221 */ /* 0x100fe20000010000 */
[----:B------:R-:W-:Y:S01]  /*1750*/  FADD.FTZ R13, R13, -R14 ;  /* 0x8000000e0d0d7221 */ /* 0x000fe20000010000 */
[----:B------:R-:W-:Y:S01]  /*1760*/  FFMA.FTZ R6, R15, UR6, -R6 ;  /* 0x000000060f067c23 */ /* 0x000fe20008010806 */
[----:B------:R-:W-:-:S04]  /*1770*/  HADD2.F32 R15, -RZ, R17.H1_H1 ;  /* 0x30000011ff0f7230 */ /* 0x000fc80000004100 */
[----:B------:R-:W-:Y:S01]  /*1780*/  FSETP.GTU.FTZ.AND P1, PT, R6, RZ, PT ;  /* 0x000000ff0600720b */ /* 0x000fe20003f3c000 */
[----:B------:R-:W-:-:S12]  /*1790*/  FADD.FTZ R15, R15, -R14 ;  /* 0x8000000e0f0f7221 */ /* 0x000fd80000010000 */
        /* <DEDUP_REMOVED lines=29> */
.L_x_2574:
        /* <DEDUP_REMOVED lines=15> */
.L_x_2576:
[----:B------:R-:W-:Y:S05]  /*1a60*/  BSYNC B0 ;  /* 0x0000000000007941 */ /* 0x000fea0003800000 */
.L_x_2575:
        /* <DEDUP_REMOVED lines=11> */
.L_x_2577:
        /* <DEDUP_REMOVED lines=19> */
.L_x_2579:
[----:B------:R-:W-:Y:S05]  /*1c50*/  BSYNC B0 ;  /* 0x0000000000007941 */ /* 0x000fea0003800000 */
.L_x_2578:
[----:B------:R-:W1:Y:S01]  /*1c60*/  LDC R4, c[0x0][0x10] ;  /* 0x00000400ff047b82 */ /* 0x000e620000000800 */
[----:B------:R-:W-:Y:S02]  /*1c70*/  IADD3 R18, R18, 0x1, RZ ;  /* 0x0000000112127810 */ /* 0x000fe40007ffe0ff */
[----:B-1----:R-:W-:-:S04]  /*1c80*/  IADD3 R21, R4, R21, RZ ;  /* 0x0000001504157210 */ /* 0x002fc80007ffe0ff */
[----:B------:R-:W-:-:S13]  /*1c90*/  ISETP.GE.AND P1, PT, R21, UR4, PT ;  /* 0x0000000415007c0c */ /* 0x000fda000bf26270 */
[----:B------:R-:W-:Y:S05]  /*1ca0*/  @!P1 BRA `(.L_x_2580) ;  /* 0xffffffe400549947 */ /* 0x000fea000383ffff */
[----:B------:R-:W-:Y:S05]  /*1cb0*/  EXIT ;  /* 0x000000000000794d */ /* 0x000fea0003800000 */
.L_x_2581:
        /* <DEDUP_REMOVED lines=12> */
.L_x_3303:


//--------------------- .text._Z35group_norm_nhwc_fwd_one_pass_kernelI11Fp16IOBf16WLi128ELi28ELi448EEv26Group_norm_nhwc_fwd_params --------------------------
	.section	.text._Z35group_norm_nhwc_fwd_one_pass_kernelI11Fp16IOBf16WLi128ELi28ELi448EEv26Group_norm_nhwc_fwd_params,"ax",@progbits
	.align	128
        .global         _Z35group_norm_nhwc_fwd_one_pass_kernelI11Fp16IOBf16WLi128ELi28ELi448EEv26Group_norm_nhwc_fwd_params
        .type           _Z35group_norm_nhwc_fwd_one_pass_kernelI11Fp16IOBf16WLi128ELi28ELi448EEv26Group_norm_nhwc_fwd_params,@function
        .size           _Z35group_norm_nhwc_fwd_one_pass_kernelI11Fp16IOBf16WLi128ELi28ELi448EEv26Group_norm_nhwc_fwd_params,(.L_x_3304 - _Z35group_norm_nhwc_fwd_one_pass_kernelI11Fp16IOBf16WLi128ELi28ELi448EEv26Group_norm_nhwc_fwd_params)
        .other          _Z35group_norm_nhwc_fwd_one_pass_kernelI11Fp16IOBf16WLi128ELi28ELi448EEv26Group_norm_nhwc_fwd_params,@"STO_CUDA_ENTRY STV_DEFAULT"
_Z35group_norm_nhwc_fwd_one_pass_kernelI11Fp16IOBf16WLi128ELi28ELi448EEv26Group_norm_nhwc_fwd_params:
.text._Z35group_norm_nhwc_fwd_one_pass_kernelI11Fp16IOBf16WLi128ELi28ELi448EEv26Group_norm_nhwc_fwd_params:
        /* <DEDUP_REMOVED lines=10> */
[----:B------:R-:W-:Y:S01]  /*00a0*/  HFMA2.MMA R4, -RZ, RZ, 0, 0 ;  /* 0x00000000ff047435 */ /* 0x000fe200000001ff */
[----:B------:R-:W-:-:S05]  /*00b0*/  ULDC.U8 UR10, c[0x0][0x28c] ;  /* 0x0000a300000a7ab9 */ /* 0x000fca0000000000 */
        /* <DEDUP_REMOVED lines=12> */
.L_x_2603:
        /* <DEDUP_REMOVED lines=206> */
.L_x_2583:
[----:B------:R-:W-:Y:S05]  /*0e60*/  BSYNC B0 ;  /* 0x0000000000007941 */ /* 0x000fea0003800000 */
.L_x_2582:
        /* <DEDUP_REMOVED lines=28> */
.L_x_2586:
[----:B-1----:R-:W2:Y:S04]  /*1030*/  LDG.E.STRONG.GPU R11, desc[UR8][R8.64] ;  /* 0x00000008080b7981 */ /* 0x002ea8000c1ef900 */
[----:B--2---:R-:W-:Y:S01]  /*1040*/  CCTL.IVALL ;  /* 0x00000000ff00798f */ /* 0x004fe20002000000 */
[----:B------:R-:W-:Y:S05]  /*1050*/  YIELD ;  /* 0x0000000000007946 */ /* 0x000fea0003800000 */
[----:B------:R-:W-:-:S13]  /*1060*/  ISETP.NE.AND P1, PT, R11, R28, PT ;  /* 0x0000001c0b00720c */ /* 0x000fda0003f25270 */
[----:B------:R-:W-:Y:S05]  /*1070*/  @P1 BRA `(.L_x_2586) ;  /* 0xfffffffc00ec1947 */ /* 0x000fea000383ffff */
.L_x_2585:
        /* <DEDUP_REMOVED lines=11> */
.L_x_2588:
        /* <DEDUP_REMOVED lines=63> */
.L_x_2587:
        /* <DEDUP_REMOVED lines=19> */
.L_x_2590:
[----:B------:R-:W-:Y:S05]  /*1650*/  BSYNC B0 ;  /* 0x0000000000007941 */ /* 0x000fea0003800000 */
.L_x_2589:
        /* <DEDUP_REMOVED lines=32> */
.L_x_2584:
        /* <DEDUP_REMOVED lines=21> */
[----:B-1----:R-:W-:-:S04]  /*19b0*/  IMAD.WIDE R12, R23, 0x2, R12 ;  /* 0x00000002170c7825 */ /* 0x002fc800078e020c */
[----:B0-----:R-:W-:-:S04]  /*19c0*/  IMAD.WIDE R14, R23, 0x2, R10 ;  /* 0x00000002170e7825 */ /* 0x001fc800078e020a */
[----:B--2---:R-:W-:-:S05]  /*19d0*/  @!P1 IMAD.WIDE R28, R20, 0x8, R28 ;  /* 0x00000008141c9825 */ /* 0x004fca00078e021c */
[----:B------:R0:W-:Y:S01]  /*19e0*/  @!P1 STG.E.64 desc[UR8][R28.64], R8 ;  /* 0x000000081c009986 */ /* 0x0001e2000c101b08 */
[----:B------:R-:W-:Y:S06]  /*19f0*/  BAR.SYNC.DEFER_BLOCKING 0x0 ;  /* 0x0000000000007b1d */ /* 0x000fec0000010000 */
[----:B0-----:R-:W2:Y:S04]  /*1a00*/  LDG.E.U16 R28, desc[UR8][R14.64+0x2] ;  /* 0x000002080e1c7981 */ /* 0x001ea8000c1e1500 */
[----:B------:R-:W3:Y:S04]  /*1a10*/  LDG.E.U16 R2, desc[UR8][R12.64+0x2] ;  /* 0x000002080c027981 */ /* 0x000ee8000c1e1500 */
[----:B------:R0:W4:Y:S04]  /*1a20*/  LDG.E.U16 R23, desc[UR8][R12.64] ;  /* 0x000000080c177981 */ /* 0x000128000c1e1500 */
[----:B------:R1:W5:Y:S04]  /*1a30*/  LDG.E.U16 R8, desc[UR8][R14.64] ;  /* 0x000000080e087981 */ /* 0x000368000c1e1500 */
[----:B------:R-:W0:Y:S02]  /*1a40*/  LDS.64 R10, [UR5+0x88] ;  /* 0x00008805ff0a7984 */ /* 0x000e240008000a00 */
[----:B0-----:R-:W-:-:S04]  /*1a50*/  FMUL.FTZ R10, R10, UR6 ;  /* 0x000000060a0a7c20 */ /* 0x001fc80008410000 */
[----:B------:R-:W-:-:S04]  /*1a60*/  FMUL.FTZ R9, R10, R10 ;  /* 0x0000000a0a097220 */ /* 0x000fc80000410000 */
[----:B------:R-:W-:-:S05]  /*1a70*/  FFMA.FTZ R11, R11, UR6, -R9 ;  /* 0x000000060b0b7c23 */ /* 0x000fca0008010809 */
[----:B------:R-:W-:-:S13]  /*1a80*/  FSETP.GTU.FTZ.AND P1, PT, R11, RZ, PT ;  /* 0x000000ff0b00720b */ /* 0x000fda0003f3c000 */
[----:B------:R-:W0:Y:S01]  /*1a90*/  @P1 LDC R9, c[0x0][0x238] ;  /* 0x00008e00ff091b82 */ /* 0x000e220000000800 */
[----:B------:R-:W-:Y:S02]  /*1aa0*/  HADD2.F32 R29, -RZ, R21.H1_H1 ;  /* 0x30000015ff1d7230 */ /* 0x000fe40000004100 */
[----:B------:R-:W-:Y:S02]  /*1ab0*/  HADD2.F32 R13, -RZ, R19.H1_H1 ;  /* 0x30000013ff0d7230 */ /* 0x000fe40000004100 */
[----:B-1----:R-:W-:Y:S02]  /*1ac0*/  HADD2.F32 R15, -RZ, R18.H1_H1 ;  /* 0x30000012ff0f7230 */ /* 0x002fe40000004100 */
[----:B0-----:R-:W-:Y:S01]  /*1ad0*/  @P1 FADD.FTZ R11, R11, R9 ;  /* 0x000000090b0b1221 */ /* 0x001fe20000010000 */
[----:B------:R-:W-:-:S06]  /*1ae0*/  MOV R9, 0x3f800000 ;  /* 0x3f80000000097802 */ /* 0x000fcc0000000f00 */
[----:B------:R-:W0:Y:S01]  /*1af0*/  @P1 MUFU.RSQ R9, R11 ;  /* 0x0000000b00091308 */ /* 0x000e220000001400 */
[--C-:B------:R-:W-:Y:S01]  /*1b00*/  FADD.FTZ R12, R29, -R10.reuse ;  /* 0x8000000a1d0c7221 */ /* 0x100fe20000010000 */
[--C-:B------:R-:W-:Y:S01]  /*1b10*/  FADD.FTZ R29, R13, -R10.reuse ;  /* 0x8000000a0d1d7221 */ /* 0x100fe20000010000 */
[----:B------:R-:W-:Y:S01]  /*1b20*/  FADD.FTZ R14, R15, -R10 ;  /* 0x8000000a0f0e7221 */ /* 0x000fe20000010000 */
[----:B------:R-:W-:Y:S01]  /*1b30*/  HADD2.F32 R21, -RZ, R21.H0_H0 ;  /* 0x20000015ff157230 */ /* 0x000fe20000004100 */
[----:B------:R-:W-:Y:S01]  /*1b40*/  ISETP.NE.AND P4, PT, RZ, UR10, PT ;  /* 0x0000000aff007c0c */ /* 0x000fe2000bf85270 */
[-C--:B0-----:R-:W-:Y:S01]  /*1b50*/  FMUL.FTZ R13, R12, R9.reuse ;  /* 0x000000090c0d7220 */ /* 0x081fe20000410000 */
[-C--:B------:R-:W-:Y:S01]  /*1b60*/  FMUL.FTZ R12, R29, R9.reuse ;  /* 0x000000091d0c7220 */ /* 0x080fe20000410000 */
[----:B------:R-:W-:Y:S01]  /*1b70*/  FMUL.FTZ R15, R14, R9 ;  /* 0x000000090e0f7220 */ /* 0x000fe20000410000 */
[----:B------:R-:W-:Y:S02]  /*1b80*/  ISETP.GE.U32.AND P2, PT, R16, UR12, PT ;  /* 0x0000000c10007c0c */ /* 0x000fe4000bf46070 */
[----:B------:R-:W-:-:S02]  /*1b90*/  ISETP.GE.U32.AND P3, PT, R6, UR12, PT ;  /* 0x0000000c06007c0c */ /* 0x000fc4000bf66070 */
[----:B------:R-:W-:Y:S02]  /*1ba0*/  ISETP.GE.AND.EX P2, PT, R5, UR13, PT, P2 ;  /* 0x0000000d05007c0c */ /* 0x000fe4000bf46320 */
[----:B------:R-:W-:Y:S02]  /*1bb0*/  ISETP.GE.AND.EX P3, PT, R7, UR13, PT, P3 ;  /* 0x0000000d07007c0c */ /* 0x000fe4000bf66330 */
[C---:B------:R-:W-:Y:S02]  /*1bc0*/  ISETP.GT.U32.OR P2, PT, R0.reuse, 0x1bf, P2 ;  /* 0x000001bf0000780c */ /* 0x040fe40001744470 */
[----:B------:R-:W-:Y:S02]  /*1bd0*/  ISETP.GT.U32.OR P3, PT, R0, 0x1bf, P3 ;  /* 0x000001bf0000780c */ /* 0x000fe40001f64470 */
[----:B--2---:R-:W-:Y:S01]  /*1be0*/  SHF.L.U32 R11, R28, 0x10, RZ ;  /* 0x000000101c0b7819 */ /* 0x004fe200000006ff */
[----:B------:R-:W-:Y:S01]  /*1bf0*/  HADD2.F32 R28, -RZ, R22.H1_H1 ;  /* 0x30000016ff1c7230 */ /* 0x000fe20000004100 */
[----:B---3--:R-:W-:-:S04]  /*1c00*/  SHF.L.U32 R2, R2, 0x10, RZ ;  /* 0x0000001002027819 */ /* 0x008fc800000006ff */
[----:B------:R-:W-:-:S04]  /*1c10*/  FADD.FTZ R28, R28, -R10 ;  /* 0x8000000a1c1c7221 */ /* 0x000fc80000010000 */
[----:B------:R-:W-:Y:S01]  /*1c20*/  FMUL.FTZ R28, R28, R9 ;  /* 0x000000091c1c7220 */ /* 0x000fe20000410000 */
[C-C-:B------:R-:W-:Y:S01]  /*1c30*/  FFMA.FTZ R14, R2.reuse, R13, R11.reuse ;  /* 0x0000000d020e7223 */ /* 0x140fe2000001000b */
[C-C-:B------:R-:W-:Y:S02]  /*1c40*/  FFMA.FTZ R13, R2.reuse, R12, R11.reuse ;  /* 0x0000000c020d7223 */ /* 0x140fe4000001000b */
[C-C-:B------:R-:W-:Y:S01]  /*1c50*/  FFMA.FTZ R12, R2.reuse, R28, R11.reuse ;  /* 0x0000001c020c7223 */ /* 0x140fe2000001000b */
[----:B------:R-:W-:Y:S01]  /*1c60*/  FFMA.FTZ R2, R2, R15, R11 ;  /* 0x0000000f02027223 */ /* 0x000fe2000001000b */
[----:B------:R-:W-:Y:S02]  /*1c70*/  HADD2.F32 R15, -RZ, R22.H0_H0 ;  /* 0x20000016ff0f7230 */ /* 0x000fe40000004100 */
[----:B------:R-:W-:Y:S02]  /*1c80*/  HADD2.F32 R11, -RZ, R19.H0_H0 ;  /* 0x20000013ff0b7230 */ /* 0x000fe40000004100 */
[----:B------:R-:W-:-:S02]  /*1c90*/  HADD2.F32 R19, -RZ, R18.H0_H0 ;  /* 0x20000012ff137230 */ /* 0x000fc40000004100 */
[--C-:B------:R-:W-:Y:S01]  /*1ca0*/  FADD.FTZ R28, R15, -R10.reuse ;  /* 0x8000000a0f1c7221 */ /* 0x100fe20000010000 */
[----:B------:R-:W-:Y:S01]  /*1cb0*/  IADD3 R15, R17, 0x60, RZ ;  /* 0x00000060110f7810 */ /* 0x000fe20007ffe0ff */
[--C-:B------:R-:W-:Y:S01]  /*1cc0*/  FADD.FTZ R22, R21, -R10.reuse ;  /* 0x8000000a15167221 */ /* 0x100fe20000010000 */
[--C-:B------:R-:W-:Y:S01]  /*1cd0*/  FADD.FTZ R11, R11, -R10.reuse ;  /* 0x8000000a0b0b7221 */ /* 0x100fe20000010000 */
[----:B------:R-:W-:Y:S01]  /*1ce0*/  FADD.FTZ R10, R19, -R10 ;  /* 0x8000000a130a7221 */ /* 0x000fe20000010000 */
[----:B------:R-:W-:Y:S02]  /*1cf0*/  ISETP.GE.U32.AND P1, PT, R15, UR12, PT ;  /* 0x0000000c0f007c0c */ /* 0x000fe4000bf26070 */
[----:B------:R-:W-:Y:S01]  /*1d00*/  SHF.R.S32.HI R18, RZ, 0x1f, R15 ;  /* 0x0000001fff127819 */ /* 0x000fe2000001140f */
[-C--:B------:R-:W-:Y:S01]  /*1d10*/  FMUL.FTZ R11, R11, R9.reuse ;  /* 0x000000090b0b7220 */ /* 0x080fe20000410000 */
[----:B----4-:R-:W-:Y:S01]  /*1d20*/  SHF.L.U32 R23, R23, 0x10, RZ ;  /* 0x0000001017177819 */ /* 0x010fe200000006ff */
[-C--:B------:R-:W-:Y:S01]  /*1d30*/  FMUL.FTZ R19, R28, R9.reuse ;  /* 0x000000091c137220 */ /* 0x080fe20000410000 */
[----:B-----5:R-:W-:Y:S01]  /*1d40*/  SHF.L.U32 R8, R8, 0x10, RZ ;  /* 0x0000001008087819 */ /* 0x020fe200000006ff */
[-C--:B------:R-:W-:Y:S01]  /*1d50*/  FMUL.FTZ R21, R10, R9.reuse ;  /* 0x000000090a157220 */ /* 0x080fe20000410000 */
[----:B------:R-:W-:Y:S01]  /*1d60*/  ISETP.GE.AND.EX P1, PT, R18, UR13, PT, P1 ;  /* 0x0000000d12007c0c */ /* 0x000fe2000bf26310 */
[----:B------:R-:W-:-:S02]  /*1d70*/  FMUL.FTZ R9, R22, R9 ;  /* 0x0000000916097220 */ /* 0x000fc40000410000 */
[C-C-:B------:R-:W-:Y:S01]  /*1d80*/  FFMA.FTZ R22, R23.reuse, R11, R8.reuse ;  /* 0x0000000b17167223 */ /* 0x140fe20000010008 */
[C-C-:B------:R-:W-:Y:S01]  /*1d90*/  FFMA.FTZ R19, R23.reuse, R19, R8.reuse ;  /* 0x0000001317137223 */ /* 0x140fe20000010008 */
[C-C-:B------:R-:W-:Y:S01]  /*1da0*/  FFMA.FTZ R21, R23.reuse, R21, R8.reuse ;  /* 0x0000001517157223 */ /* 0x140fe20000010008 */
[----:B------:R-:W-:Y:S01]  /*1db0*/  ISETP.GT.U32.OR P1, PT, R0, 0x1bf, P1 ;  /* 0x000001bf0000780c */ /* 0x000fe20000f24470 */
[----:B------:R-:W-:Y:S01]  /*1dc0*/  FFMA.FTZ R23, R23, R9, R8 ;  /* 0x0000000917177223 */ /* 0x000fe20000010008 */
[----:B------:R-:W-:Y:S11]  /*1dd0*/  @!P4 BRA `(.L_x_2591) ;  /* 0x000000000028c947 */ /* 0x000ff60003800000 */
        /* <DEDUP_REMOVED lines=10> */
.L_x_2591:
        /* <DEDUP_REMOVED lines=14> */
.L_x_2593:
[----:B------:R-:W-:Y:S05]  /*1f60*/  BSYNC B0 ;  /* 0x0000000000007941 */ /* 0x000fea0003800000 */
.L_x_2592:
        /* <DEDUP_REMOVED lines=11> */
.L_x_2594:
        /* <DEDUP_REMOVED lines=14> */
.L_x_2596:
[----:B------:R-:W-:Y:S05]  /*2100*/  BSYNC B0 ;  /* 0x0000000000007941 */ /* 0x000fea0003800000 */
.L_x_2595:
[----:B------:R-:W-:Y:S05]  /*2110*/  @!P4 BRA `(.L_x_2597) ;  /* 0x000000000028c947 */ /* 0x000fea0003800000 */
[----:B------:R-:W-:Y:S01]  /*2120*/  FMUL.FTZ R5, R19, -1.4426950216293334961 ;  /* 0xbfb8aa3b13057820 */ /* 0x000fe20000410000 */
[----:B------:R-:W-:-:S05]  /*2130*/  FMUL.FTZ R9, R12, -1.4426950216293334961 ;  /* 0xbfb8aa3b0c097820 */ /* 0x000fca0000410000 */
[----:B------:R-:W2:Y:S08]  /*2140*/  MUFU.EX2 R5, R5 ;  /* 0x0000000500057308 */ /* 0x000eb00000000800 */
[----:B------:R-:W0:Y:S01]  /*2150*/  MUFU.EX2 R9, R9 ;  /* 0x0000000900097308 */ /* 0x000e220000000800 */
[----:B--2---:R-:W-:-:S07]  /*2160*/  FADD.FTZ R8, R5, 1 ;  /* 0x3f80000005087421 */ /* 0x004fce0000010000 */
[----:B------:R-:W2:Y:S01]  /*2170*/  MUFU.RCP R8, R8 ;  /* 0x0000000800087308 */ /* 0x000ea20000001000 */
[----:B01----:R-:W-:-:S07]  /*2180*/  FADD.FTZ R10, R9, 1 ;  /* 0x3f800000090a7421 */ /* 0x003fce0000010000 */
[----:B------:R-:W0:Y:S01]  /*2190*/  MUFU.RCP R11, R10 ;  /* 0x0000000a000b7308 */ /* 0x000e220000001000 */
[----:B--2---:R-:W-:Y:S01]  /*21a0*/  FMUL.FTZ R19, R19, R8 ;  /* 0x0000000813137220 */ /* 0x004fe20000410000 */
[----:B0-----:R-:W-:-:S07]  /*21b0*/  FMUL.FTZ R12, R12, R11 ;  /* 0x0000000b0c0c7220 */ /* 0x001fce0000410000 */
.L_x_2597:
        /* <DEDUP_REMOVED lines=14> */
.L_x_2599:
[----:B------:R-:W-:Y:S05]  /*22a0*/  BSYNC B0 ;  /* 0x0000000000007941 */ /* 0x000fea0003800000 */
.L_x_2598:
[----:B------:R-:W-:Y:S05]  /*22b0*/  @!P4 BRA `(.L_x_2600) ;  /* 0x000000000028c947 */ /* 0x000fea0003800000 */
[----:B------:R-:W-:Y:S01]  /*22c0*/  FMUL.FTZ R5, R21, -1.4426950216293334961 ;  /* 0xbfb8aa3b15057820 */ /* 0x000fe20000410000 */
[----:B------:R-:W-:-:S05]  /*22d0*/  FMUL.FTZ R9, R2, -1.4426950216293334961 ;  /* 0xbfb8aa3b02097820 */ /* 0x000fca0000410000 */
[----:B------:R-:W3:Y:S08]  /*22e0*/  MUFU.EX2 R5, R5 ;  /* 0x0000000500057308 */ /* 0x000ef00000000800 */
[----:B------:R-:W0:Y:S01]  /*22f0*/  MUFU.EX2 R9, R9 ;  /* 0x0000000900097308 */ /* 0x000e220000000800 */
[----:B---3--:R-:W-:-:S07]  /*2300*/  FADD.FTZ R7, R5, 1 ;  /* 0x3f80000005077421 */ /* 0x008fce0000010000 */
[----:B------:R-:W3:Y:S01]  /*2310*/  MUFU.RCP R8, R7 ;  /* 0x0000000700087308 */ /* 0x000ee20000001000 */
[----:B012---:R-:W-:-:S07]  /*2320*/  FADD.FTZ R10, R9, 1 ;  /* 0x3f800000090a7421 */ /* 0x007fce0000010000 */
[----:B------:R-:W0:Y:S01]  /*2330*/  MUFU.RCP R11, R10 ;  /* 0x0000000a000b7308 */ /* 0x000e220000001000 */
[----:B---3--:R-:W-:Y:S01]  /*2340*/  FMUL.FTZ R21, R21, R8 ;  /* 0x0000000815157220 */ /* 0x008fe20000410000 */
[----:B0-----:R-:W-:-:S07]  /*2350*/  FMUL.FTZ R2, R2, R11 ;  /* 0x0000000b02027220 */ /* 0x001fce0000410000 */
.L_x_2600:
        /* <DEDUP_REMOVED lines=14> */
.L_x_2602:
[----:B------:R-:W-:Y:S05]  /*2440*/  BSYNC B0 ;  /* 0x0000000000007941 */ /* 0x000fea0003800000 */
.L_x_2601:
[----:B------:R-:W4:Y:S01]  /*2450*/  LDC R5, c[0x0][0x10] ;  /* 0x00000400ff057b82 */ /* 0x000f220000000800 */
[----:B------:R-:W-:Y:S02]  /*2460*/  IADD3 R4, R4, 0x1, RZ ;  /* 0x0000000104047810 */ /* 0x000fe40007ffe0ff */
[----:B----4-:R-:W-:-:S04]  /*2470*/  IADD3 R20, R5, R20, RZ ;  /* 0x0000001405147210 */ /* 0x010fc80007ffe0ff */
[----:B------:R-:W-:-:S13]  /*2480*/  ISETP.GE.AND P1, PT, R20, UR4, PT ;  /* 0x0000000414007c0c */ /* 0x000fda000bf26270 */
[----:B------:R-:W-:Y:S05]  /*2490*/  @!P1 BRA `(.L_x_2603) ;  /* 0xffffffdc00389947 */ /* 0x000fea000383ffff */
[----:B------:R-:W-:Y:S05]  /*24a0*/  EXIT ;  /* 0x000000000000794d */ /* 0x000fea0003800000 */
.L_x_2604:
        /* <DEDUP_REMOVED lines=13> */
.L_x_3304:


//--------------------- .text._Z35group_norm_nhwc_fwd_one_pass_kernelI11Fp16IOBf16WLi256ELi28ELi448EEv26Group_norm_nhwc_fwd_params --------------------------
	.section	.text._Z35group_norm_nhwc_fwd_one_pass_kernelI11Fp16IOBf16WLi256ELi28ELi448EEv26Group_norm_nhwc_fwd_params,"ax",@progbits
	.align	128
        .global         _Z35group_norm_nhwc_fwd_one_pass_kernelI11Fp16IOBf16WLi256ELi28ELi448EEv26Group_norm_nhwc_fwd_params
        .type           _Z35group_norm_nhwc_fwd_one_pass_kernelI11Fp16IOBf16WLi256ELi28ELi448EEv26Group_norm_nhwc_fwd_params,@function
        .size           _Z35group_norm_nhwc_fwd_one_pass_kernelI11Fp16IOBf16WLi256ELi28ELi448EEv26Group_norm_nhwc_fwd_params,(.L_x_3305 - _Z35group_norm_nhwc_fwd_one_pass_kernelI11Fp16IOBf16WLi256ELi28ELi448EEv26Group_norm_nhwc_fwd_params)
        .other          _Z35group_norm_nhwc_fwd_one_pass_kernelI11Fp16IOBf16WLi256ELi28ELi448EEv26Group_norm_nhwc_fwd_params,@"STO_CUDA_ENTRY STV_DEFAULT"
_Z35group_norm_nhwc_fwd_one_pass_kernelI11Fp16IOBf16WLi256ELi28ELi448EEv26Group_norm_nhwc_fwd_params:
.text._Z35group_norm_nhwc_fwd_one_pass_kernelI11Fp16IOBf16WLi256ELi28ELi448EEv26Group_norm_nhwc_fwd_params:
        /* <DEDUP_REMOVED lines=48> */
.L_x_2641:
[----:B0-----:R-:W0:Y:S01]  /*0300*/  LDC R8, c[0x0][0x288] ;  /* 0x0000a200ff087b82 */ /* 0x001e220000000800 */
[----:B------:R-:W-:Y:S01]  /*0310*/  ULDC.64 UR6, c[0x0][0x280] ;  /* 0x0000a00000067ab9 */ /* 0x000fe20000000a00 */
[----:B------:R-:W-:Y:S01]  /*0320*/  ULDC.64 UR14, c[0x0][0x278] ;  /* 0x00009e00000e7ab9 */ /* 0x000fe20000000a00 */
[----:B------:R-:W-:-:S05]  /*0330*/  HFMA2.MMA R42, -RZ, RZ, 0, 0 ;  /* 0x00000000ff2a7435 */ /* 0x000fca00000001ff */
[----:B-1----:R-:W1:Y:S08]  /*0340*/  LDC R11, c[0x0][0x294] ;  /* 0x0000a500ff0b7b82 */ /* 0x002e700000000800 */
[----:B------:R-:W2:Y:S01]  /*0350*/  @P1 LDC.64 R18, c[0x0][0x220] ;  /* 0x00008800ff121b82 */ /* 0x000ea20000000a00 */
[----:B0-----:R-:W-:-:S07]  /*0360*/  IABS R7, R8 ;  /* 0x0000000800077213 */ /* 0x001fce0000000000 */
[----:B------:R-:W0:Y:S01]  /*0370*/  @P2 LDC.64 R14, c[0x0][0x270] ;  /* 0x00009c00ff0e2b82 */ /* 0x000e220000000a00 */
[----:B------:R-:W3:Y:S07]  /*0380*/  I2F.RP R4, R7 ;  /* 0x0000000700047306 */ /* 0x000eee0000209400 */
[----:B------:R-:W4:Y:S08]  /*0390*/  @P3 LDC.64 R16, c[0x0][0x270] ;  /* 0x00009c00ff103b82 */ /* 0x000f300000000a00 */
[----:B------:R-:W5:Y:S01]  /*03a0*/  @P4 LDC.64 R12, c[0x0][0x270] ;  /* 0x00009c00ff0c4b82 */ /* 0x000f620000000a00 */
[----:B---3--:R-:W3:Y:S01]  /*03b0*/  MUFU.RCP R4, R4 ;  /* 0x0000000400047308 */ /* 0x008ee20000001000 */
[----:B----4-:R-:W-:Y:S01]  /*03c0*/  @P3 IMAD R22, R39, R16, RZ ;  /* 0x0000001027163224 */ /* 0x010fe200078e02ff */
[----:B---3--:R-:W-:-:S03]  /*03d0*/  IADD3 R2, R4, 0xffffffe, RZ ;  /* 0x0ffffffe04027810 */ /* 0x008fc60007ffe0ff */
[----:B------:R-:W-:-:S03]  /*03e0*/  @P3 IMAD R47, R32, R17, R22 ;  /* 0x00000011202f3224 */ /* 0x000fc600078e0216 */
        /* <DEDUP_REMOVED lines=11> */
[----:B------:R-:W-:-:S05]  /*04a0*/  IMAD R4, R7, R4, R6 ;  /* 0x0000000407047224 */ /* 0x000fca00078e0206 */
[----:B------:R-:W-:-:S13]  /*04b0*/  ISETP.GT.U32.AND P6, PT, R7, R4, PT ;  /* 0x000000040700720c */ /* 0x000fda0003fc4070 */
[-C--:B------:R-:W-:Y:S02]  /*04c0*/  @!P6 IADD3 R4, R4, -R7.reuse, RZ ;  /* 0x800000070404e210 */ /* 0x080fe40007ffe0ff */
[----:B------:R-:W-:Y:S02]  /*04d0*/  @!P6 IADD3 R3, R3, 0x1, RZ ;  /* 0x000000010303e810 */ /* 0x000fe40007ffe0ff */
[----:B------:R-:W-:Y:S02]  /*04e0*/  ISETP.GE.U32.AND P0, PT, R4, R7, PT ;  /* 0x000000070400720c */ /* 0x000fe40003f06070 */
[----:B------:R-:W-:Y:S01]  /*04f0*/  ISETP.NE.AND P6, PT, R8, RZ, PT ;  /* 0x000000ff0800720c */ /* 0x000fe20003fc5270 */
[----:B------:R-:W3:Y:S01]  /*0500*/  @P1 LDC.64 R6, c[0x0][0x270] ;  /* 0x00009c00ff061b82 */ /* 0x000ee20000000a00 */
[----:B------:R-:W-:-:S09]  /*0510*/  SHF.R.S32.HI R4, RZ, 0x1f, R36 ;  /* 0x0000001fff047819 */ /* 0x000fd20000011424 */
[----:B------:R-:W-:-:S04]  /*0520*/  @P0 IADD3 R3, R3, 0x1, RZ ;  /* 0x0000000103030810 */ /* 0x000fc80007ffe0ff */
[----:B------:R-:W-:Y:S01]  /*0530*/  MOV R9, R3 ;  /* 0x0000000300097202 */ /* 0x000fe20000000f00 */
[----:B------:R-:W-:-:S03]  /*0540*/  IMAD.WIDE.U32 R2, R2, -0x6db6db6d, RZ ;  /* 0x9249249302027825 */ /* 0x000fc600078e00ff */
[----:B------:R-:W-:Y:S02]  /*0550*/  @!P5 IADD3 R9, -R9, RZ, RZ ;  /* 0x000000ff0909d210 */ /* 0x000fe40007ffe1ff */
[----:B------:R-:W-:Y:S02]  /*0560*/  @!P6 LOP3.LUT R9, RZ, R8, RZ, 0x33, !PT ;  /* 0x00000008ff09e212 */ /* 0x000fe400078e33ff */
[----:B------:R-:W-:Y:S02]  /*0570*/  SHF.R.U32.HI R2, RZ, 0x2, R3 ;  /* 0x00000002ff027819 */ /* 0x000fe40000011603 */
[----:B------:R-:W-:Y:S02]  /*0580*/  IADD3 R43, -R9, RZ, RZ ;  /* 0x000000ff092b7210 */ /* 0x000fe40007ffe1ff */
[----:B------:R-:W-:Y:S01]  /*0590*/  SHF.R.S32.HI R3, RZ, 0x1f, R9 ;  /* 0x0000001fff037819 */ /* 0x000fe20000011409 */
[----:B-1----:R-:W-:Y:S02]  /*05a0*/  IMAD R40, R11, UR10, R2 ;  /* 0x0000000a0b287c24 */ /* 0x002fe4000f8e0202 */
[----:B------:R-:W-:-:S02]  /*05b0*/  IMAD R43, R8, R43, UR11 ;  /* 0x0000000b082b7e24 */ /* 0x000fc4000f8e022b */
[----:B------:R-:W-:Y:S01]  /*05c0*/  IMAD R8, R3, UR6, RZ ;  /* 0x0000000603087c24 */ /* 0x000fe2000f8e02ff */
[C---:B------:R-:W-:Y:S01]  /*05d0*/  IADD3 R21, R40.reuse, 0x80, RZ ;  /* 0x0000008028157810 */ /* 0x040fe20007ffe0ff */
[----:B------:R-:W-:Y:S01]  /*05e0*/  IMAD R43, R43, 0x1c, RZ ;  /* 0x0000001c2b2b7824 */ /* 0x000fe200078e02ff */
[----:B------:R-:W-:Y:S01]  /*05f0*/  IADD3 R20, R40, 0xa0, RZ ;  /* 0x000000a028147810 */ /* 0x000fe20007ffe0ff */
[----:B------:R-:W-:Y:S01]  /*0600*/  IMAD R29, R9, UR7, R8 ;  /* 0x00000007091d7c24 */ /* 0x000fe2000f8e0208 */
[----:B------:R-:W-:Y:S02]  /*0610*/  ISETP.GE.U32.AND P5, PT, R21, UR14, PT ;  /* 0x0000000e15007c0c */ /* 0x000fe4000bfa6070 */
[----:B------:R-:W-:Y:S02]  /*0620*/  IADD3 R2, P0, R36, R43, RZ ;  /* 0x0000002b24027210 */ /* 0x000fe40007f1e0ff */
[----:B------:R-:W-:Y:S02]  /*0630*/  SHF.R.S32.HI R45, RZ, 0x1f, R21 ;  /* 0x0000001fff2d7819 */ /* 0x000fe40000011415 */
[----:B------:R-:W-:Y:S01]  /*0640*/  LEA.HI.X.SX32 R3, R43, R4, 0x1, P0 ;  /* 0x000000042b037211 */ /* 0x000fe200000f0eff */
[----:B---3--:R-:W-:Y:S01]  /*0650*/  @P1 IMAD R4, R35, R6, RZ ;  /* 0x0000000623041224 */ /* 0x008fe200078e02ff */
[----:B------:R-:W-:-:S02]  /*0660*/  ISETP.GE.AND.EX P5, PT, R45, UR15, PT, P5 ;  /* 0x0000000f2d007c0c */ /* 0x000fc4000bfa6350 */
[----:B------:R-:W-:Y:S01]  /*0670*/  ISETP.GE.U32.AND P0, PT, R20, UR14, PT ;  /* 0x0000000e14007c0c */ /* 0x000fe2000bf06070 */
[----:B------:R-:W-:Y:S01]  /*0680*/  IMAD.WIDE.U32 R2, R9, UR6, R2 ;  /* 0x0000000609027c25 */ /* 0x000fe2000f8e0002 */
[----:B------:R-:W-:Y:S01]  /*0690*/  ISETP.LT.U32.AND P5, PT, R30, 0x1c0, !P5 ;  /* 0x000001c01e00780c */ /* 0x000fe20006fa1070 */
[----:B------:R-:W1:Y:S01]  /*06a0*/  @P2 LDC.64 R8, c[0x0][0x220] ;  /* 0x00008800ff082b82 */ /* 0x000e620000000a00 */
[----:B------:R-:W-:Y:S01]  /*06b0*/  SHF.R.S32.HI R23, RZ, 0x1f, R20 ;  /* 0x0000001fff177819 */ /* 0x000fe20000011414 */
[----:B------:R-:W-:Y:S01]  /*06c0*/  @P1 IMAD R11, R5, R7, R4 ;  /* 0x00000007050b1224 */ /* 0x000fe200078e0204 */
[----:B------:R-:W-:Y:S02]  /*06d0*/  IADD3 R29, R3, R29, RZ ;  /* 0x0000001d031d7210 */ /* 0x000fe40007ffe0ff */
[----:B------:R-:W-:Y:S02]  /*06e0*/  @P1 MOV R28, R2 ;  /* 0x00000002001c1202 */ /* 0x000fe40000000f00 */
[----:B------:R-:W-:-:S02]  /*06f0*/  ISETP.GE.AND.EX P0, PT, R23, UR15, PT, P0 ;  /* 0x0000000f17007c0c */ /* 0x000fc4000bf06300 */
[----:B------:R-:W-:Y:S01]  /*0700*/  @P2 MOV R26, R2 ;  /* 0x00000002001a2202 */ /* 0x000fe20000000f00 */
[----:B------:R-:W-:Y:S01]  /*0710*/  @P1 IMAD.WIDE.U32 R24, R5, R6, R28 ;  /* 0x0000000605181225 */ /* 0x000fe200078e001c */
[----:B------:R-:W-:Y:S01]  /*0720*/  @P2 MOV R27, R29 ;  /* 0x0000001d001b2202 */ /* 0x000fe20000000f00 */
[----:B------:R-:W3:Y:S01]  /*0730*/  @P3 LDC.64 R6, c[0x0][0x220] ;  /* 0x00008800ff063b82 */ /* 0x000ee20000000a00 */
[----:B------:R-:W-:Y:S02]  /*0740*/  ISETP.LT.U32.AND P0, PT, R30, 0x1c0, !P0 ;  /* 0x000001c01e00780c */ /* 0x000fe40004701070 */
[----:B------:R-:W-:Y:S01]  /*0750*/  @P1 IADD3 R5, R25, R11, RZ ;  /* 0x0000000b19051210 */ /* 0x000fe20007ffe0ff */
[----:B0-----:R-:W-:Y:S01]  /*0760*/  @P2 IMAD.WIDE.U32 R26, R31, R14, R26 ;  /* 0x0000000e1f1a2225 */ /* 0x001fe200078e001a */
[C---:B--2---:R-:W-:Y:S02]  /*0770*/  @P1 LEA R4, P6, R24.reuse, R18, 0x1 ;  /* 0x0000001218041211 */ /* 0x044fe400078c08ff */
[----:B------:R-:W-:Y:S01]  /*0780*/  @P3 MOV R25, R29 ;  /* 0x0000001d00193202 */ /* 0x000fe20000000f00 */
[----:B------:R-:W0:Y:S01]  /*0790*/  @P5 LDC.64 R10, c[0x0][0x270] ;  /* 0x00009c00ff0a5b82 */ /* 0x000e220000000a00 */
[----:B------:R-:W-:Y:S01]  /*07a0*/  @P2 IMAD R18, R37, R14, RZ ;  /* 0x0000000e25122224 */ /* 0x000fe200078e02ff */
[----:B------:R-:W-:-:S02]  /*07b0*/  @P1 LEA.HI.X R5, R24, R19, R5, 0x1, P6 ;  /* 0x0000001318051211 */ /* 0x000fc400030f0c05 */
[----:B------:R-:W-:Y:S01]  /*07c0*/  @P3 MOV R24, R2 ;  /* 0x0000000200183202 */ /* 0x000fe20000000f00 */
[----:B------:R-:W-:Y:S01]  /*07d0*/  @P2 IMAD R19, R31, R15, R18 ;  /* 0x0000000f1f132224 */ /* 0x000fe200078e0212 */
[----:B-1----:R-:W-:Y:S02]  /*07e0*/  @P2 LEA R8, P6, R26, R8, 0x1 ;  /* 0x000000081a082211 */ /* 0x002fe400078c08ff */
[----:B------:R-:W1:Y:S01]  /*07f0*/  @P4 LDC.64 R14, c[0x0][0x220] ;  /* 0x00008800ff0e4b82 */ /* 0x000e620000000a00 */
[----:B------:R-:W-:Y:S01]  /*0800*/  @P3 IMAD.WIDE.U32 R24, R32, R16, R24 ;  /* 0x0000001020183225 */ /* 0x000fe200078e0018 */
[----:B------:R-:W-:Y:S02]  /*0810*/  @P2 IADD3 R22, R27, R19, RZ ;  /* 0x000000131b162210 */ /* 0x000fe40007ffe0ff */
[----:B------:R-:W-:Y:S02]  /*0820*/  @P5 MOV R27, R29 ;  /* 0x0000001d001b5202 */ /* 0x000fe40000000f00 */
[----:B------:R-:W-:Y:S01]  /*0830*/  @P2 LEA.HI.X R9, R26, R9, R22, 0x1, P6 ;  /* 0x000000091a092211 */ /* 0x000fe200030f0c16 */
[----:B-----5:R-:W-:Y:S01]  /*0840*/  @P4 IMAD R26, R41, R12, RZ ;  /* 0x0000000c291a4224 */ /* 0x020fe200078e02ff */
[----:B------:R-:W2:Y:S01]  /*0850*/  @P5 LDC.64 R18, c[0x0][0x220] ;  /* 0x00008800ff125b82 */ /* 0x000ea20000000a00 */
[----:B------:R-:W-:-:S02]  /*0860*/  @P3 IADD3 R22, R25, R47, RZ ;  /* 0x0000002f19163210 */ /* 0x000fc40007ffe0ff */
[C---:B---3--:R-:W-:Y:S02]  /*0870*/  @P3 LEA R6, P6, R24.reuse, R6, 0x1 ;  /* 0x0000000618063211 */ /* 0x048fe400078c08ff */
[----:B------:R-:W-:Y:S02]  /*0880*/  @P4 MOV R25, R29 ;  /* 0x0000001d00194202 */ /* 0x000fe40000000f00 */
[----:B------:R-:W-:Y:S01]  /*0890*/  @P3 LEA.HI.X R7, R24, R7, R22, 0x1, P6 ;  /* 0x0000000718073211 */ /* 0x000fe200030f0c16 */
[----:B------:R-:W3:Y:S01]  /*08a0*/  @P0 LDC.64 R16, c[0x0][0x270] ;  /* 0x00009c00ff100b82 */ /* 0x000ee20000000a00 */
[----:B------:R-:W-:Y:S01]  /*08b0*/  @P4 MOV R24, R2 ;  /* 0x0000000200184202 */ /* 0x000fe20000000f00 */
[----:B0-----:R-:W-:Y:S02]  /*08c0*/  @P5 IMAD R22, R45, R10, RZ ;  /* 0x0000000a2d165224 */ /* 0x001fe400078e02ff */
[C---:B------:R-:W-:Y:S01]  /*08d0*/  @P4 IMAD R45, R33.reuse, R13, R26 ;  /* 0x0000000d212d4224 */ /* 0x040fe200078e021a */
[----:B------:R-:W-:Y:S01]  /*08e0*/  @P5 MOV R26, R2 ;  /* 0x00000002001a5202 */ /* 0x000fe20000000f00 */
[----:B------:R-:W-:-:S02]  /*08f0*/  @P4 IMAD.WIDE.U32 R24, R33, R12, R24 ;  /* 0x0000000c21184225 */ /* 0x000fc400078e0018 */
[----:B------:R-:W0:Y:S02]  /*0900*/  @P0 LDC.64 R12, c[0x0][0x220] ;  /* 0x00008800ff0c0b82 */ /* 0x000e240000000a00 */
[----:B------:R-:W-:Y:S01]  /*0910*/  @P5 IMAD R47, R21, R11, R22 ;  /* 0x0000000b152f5224 */ /* 0x000fe200078e0216 */
[----:B------:R-:W-:Y:S01]  /*0920*/  @P4 IADD3 R11, R25, R45, RZ ;  /* 0x0000002d190b4210 */ /* 0x000fe20007ffe0ff */
[----:B------:R-:W-:Y:S01]  /*0930*/  @P5 IMAD.WIDE.U32 R26, R21, R10, R26 ;  /* 0x0000000a151a5225 */ /* 0x000fe200078e001a */
[----:B-1----:R-:W-:Y:S02]  /*0940*/  @P4 LEA R10, P6, R24, R14, 0x1 ;  /* 0x0000000e180a4211 */ /* 0x002fe400078c08ff */
[----:B------:R-:W-:Y:S02]  /*0950*/  IADD3 R25, R40, 0xc0, RZ ;  /* 0x000000c028197810 */ /* 0x000fe40007ffe0ff */
[----:B------:R-:W-:Y:S02]  /*0960*/  @P4 LEA.HI.X R11, R24, R15, R11, 0x1, P6 ;  /* 0x0000000f180b4211 */ /* 0x000fe400030f0c0b */
[----:B------:R-:W-:-:S02]  /*0970*/  @P5 IADD3 R14, R27, R47, RZ ;  /* 0x0000002f1b0e5210 */ /* 0x000fc40007ffe0ff */
[C---:B--2---:R-:W-:Y:S02]  /*0980*/  @P5 LEA R18, P6, R26.reuse, R18, 0x1 ;  /* 0x000000121a125211 */ /* 0x044fe400078c08ff */
[----:B------:R-:W-:Y:S01]  /*0990*/  @P0 MOV R15, R29 ;  /* 0x0000001d000f0202 */ /* 0x000fe20000000f00 */
[----:B---3--:R-:W-:Y:S01]  /*09a0*/  @P0 IMAD R23, R23, R16, RZ ;  /* 0x0000001017170224 */ /* 0x008fe200078e02ff */
        /* <DEDUP_REMOVED lines=8> */
[C---:B0-----:R-:W-:Y:S02]  /*0a30*/  @P0 LEA R12, P5, R16.reuse, R12, 0x1 ;  /* 0x0000000c100c0211 */ /* 0x041fe400078a08ff */
        /* <DEDUP_REMOVED lines=8> */
[----:B------:R-:W0:Y:S01]  /*0ac0*/  @P6 LDC.64 R20, c[0x0][0x270] ;  /* 0x00009c00ff146b82 */ /* 0x000e220000000a00 */
[----:B------:R-:W-:Y:S02]  /*0ad0*/  CS2R R46, SRZ ;  /* 0x00000000002e7805 */ /* 0x000fe4000001ff00 */
[----:B------:R-:W-:Y:S01]  /*0ae0*/  CS2R R48, SRZ ;  /* 0x0000000000307805 */ /* 0x000fe2000001ff00 */
[----:B------:R-:W3:Y:S04]  /*0af0*/  @P2 LDG.E R44, desc[UR8][R8.64] ;  /* 0x00000008082c2981 */ /* 0x000ee8000c1e1900 */
[----:B-1----:R-:W1:Y:S01]  /*0b00*/  @!P5 LDC.64 R18, c[0x0][0x270] ;  /* 0x00009c00ff12db82 */ /* 0x002e620000000a00 */
[----:B------:R4:W5:Y:S04]  /*0b10*/  @P1 LDG.E R46, desc[UR8][R4.64] ;  /* 0x00000008042e1981 */ /* 0x000968000c1e1900 */
[----:B------:R1:W2:Y:S03]  /*0b20*/  @P3 LDG.E R48, desc[UR8][R6.64] ;  /* 0x0000000806303981 */ /* 0x0002a6000c1e1900 */
[----:B------:R-:W1:Y:S01]  /*0b30*/  @P6 LDC.64 R16, c[0x0][0x220] ;  /* 0x00008800ff106b82 */ /* 0x000e620000000a00 */
[----:B------:R2:W2:Y:S01]  /*0b40*/  @P4 LDG.E R47, desc[UR8][R10.64] ;  /* 0x000000080a2f4981 */ /* 0x0004a2000c1e1900 */
[----:B----4-:R-:W-:-:S02]  /*0b50*/  @P6 MOV R4, R2 ;  /* 0x0000000200046202 */ /* 0x010fc40000000f00 */
[----:B------:R-:W-:Y:S01]  /*0b60*/  @P6 MOV R5, R29 ;  /* 0x0000001d00056202 */ /* 0x000fe20000000f00 */
[----:B------:R4:W4:Y:S03]  /*0b70*/  @P0 LDG.E R49, desc[UR8][R12.64] ;  /* 0x000000080c310981 */ /* 0x000926000c1e1900 */
[----:B------:R-:W1:Y:S01]  /*0b80*/  @!P5 LDC.64 R14, c[0x0][0x220] ;  /* 0x00008800ff0edb82 */ /* 0x000e620000000a00 */
[----:B0-----:R-:W-:-:S04]  /*0b90*/  @P6 IMAD R22, R23, R20, RZ ;  /* 0x0000001417166224 */ /* 0x001fc800078e02ff */
[C---:B------:R-:W-:Y:S02]  /*0ba0*/  @P6 IMAD R9, R25.reuse, R21, R22 ;  /* 0x0000001519096224 */ /* 0x040fe400078e0216 */
[----:B------:R-:W-:-:S04]  /*0bb0*/  @P6 IMAD.WIDE.U32 R20, R25, R20, R4 ;  /* 0x0000001419146225 */ /* 0x000fc800078e0004 */
[----:B-1----:R-:W-:Y:S01]  /*0bc0*/  @!P5 IMAD R4, R45, R18, RZ ;  /* 0x000000122d04d224 */ /* 0x002fe200078e02ff */
        /* <DEDUP_REMOVED lines=140> */
.L_x_2606:
[----:B------:R-:W-:Y:S05]  /*1490*/  BSYNC B0 ;  /* 0x0000000000007941 */ /* 0x000fea0003800000 */
.L_x_2605:
        /* <DEDUP_REMOVED lines=29> */
.L_x_2609:
[----:B0-----:R-:W2:Y:S04]  /*1670*/  LDG.E.STRONG.GPU R8, desc[UR8][R6.64] ;  /* 0x0000000806087981 */ /* 0x001ea8000c1ef900 */
[----:B--2---:R-:W-:Y:S01]  /*1680*/  CCTL.IVALL ;  /* 0x00000000ff00798f */ /* 0x004fe20002000000 */
[----:B------:R-:W-:Y:S05]  /*1690*/  YIELD ;  /* 0x0000000000007946 */ /* 0x000fea0003800000 */
[----:B------:R-:W-:-:S13]  /*16a0*/  ISETP.NE.AND P0, PT, R8, R11, PT ;  /* 0x0000000b0800720c */ /* 0x000fda0003f05270 */
[----:B------:R-:W-:Y:S05]  /*16b0*/  @P0 BRA `(.L_x_2609) ;  /* 0xfffffffc00ec0947 */ /* 0x000fea000383ffff */
.L_x_2608:
        /* <DEDUP_REMOVED lines=17> */
.L_x_2613:
        /* <DEDUP_REMOVED lines=115> */
.L_x_2612:
        /* <DEDUP_REMOVED lines=61> */
.L_x_2614:
[----:B------:R-:W-:-:S13]  /*22d0*/  ISETP.NE.OR P0, PT, R6, RZ, P0 ;  /* 0x000000ff0600720c */ /* 0x000fda0000705670 */
[----:B------:R-:W-:Y:S05]  /*22e0*/  @!P0 BRA `(.L_x_2610) ;  /* 0x00000000007c8947 */ /* 0x000fea0003800000 */
.L_x_2611:
        /* <DEDUP_REMOVED lines=31> */
.L_x_2610:
        /* <DEDUP_REMOVED lines=11> */
.L_x_2616:
[----:B------:R-:W-:Y:S05]  /*2590*/  BSYNC B0 ;  /* 0x0000000000007941 */ /* 0x000fea0003800000 */
.L_x_2615:
        /* <DEDUP_REMOVED lines=16> */
.L_x_2607:
        /* <DEDUP_REMOVED lines=15> */
[----:B--2---:R-:W-:-:S03]  /*2790*/  IMAD.WIDE R10, R11, 0x2, R4 ;  /* 0x000000020b0a7825 */ /* 0x004fc600078e0204 */
[----:B------:R-:W-:Y:S01]  /*27a0*/  @!P5 STS.64 [UR6+0x88], R26 ;  /* 0x0000881aff00d988 */ /* 0x000fe20008000a06 */
[----:B---3--:R-:W-:-:S04]  /*27b0*/  @!P0 IMAD.WIDE R6, R13, 0x8, R6 ;  /* 0x000000080d068825 */ /* 0x008fc800078e0206 */
[----:B------:R-:W-:-:S05]  /*27c0*/  @!P0 FMUL.FTZ R13, R27, UR7 ;  /* 0x000000071b0d8c20 */ /* 0x000fca0008410000 */
[----:B------:R0:W-:Y:S01]  /*27d0*/  @!P0 STG.E.64 desc[UR8][R6.64], R12 ;  /* 0x0000000c06008986 */ /* 0x0001e2000c101b08 */
[----:B------:R-:W-:Y:S06]  /*27e0*/  BAR.SYNC.DEFER_BLOCKING 0x0 ;  /* 0x0000000000007b1d */ /* 0x000fec0000010000 */
[----:B------:R-:W2:Y:S04]  /*27f0*/  LDG.E.U16 R16, desc[UR8][R8.64] ;  /* 0x0000000808107981 */ /* 0x000ea8000c1e1500 */
[----:B------:R-:W3:Y:S04]  /*2800*/  LDG.E.U16 R17, desc[UR8][R8.64+0x2] ;  /* 0x0000020808117981 */ /* 0x000ee8000c1e1500 */
[----:B------:R-:W4:Y:S04]  /*2810*/  LDG.E.U16 R18, desc[UR8][R10.64] ;  /* 0x000000080a127981 */ /* 0x000f28000c1e1500 */
[----:B------:R1:W5:Y:S01]  /*2820*/  LDG.E.U16 R19, desc[UR8][R10.64+0x2] ;  /* 0x000002080a137981 */ /* 0x000362000c1e1500 */
[----:B------:R-:W-:Y:S01]  /*2830*/  ISETP.NE.AND P6, PT, RZ, UR13, PT ;  /* 0x0000000dff007c0c */ /* 0x000fe2000bfc5270 */
[----:B0-----:R-:W-:-:S02]  /*2840*/  HADD2.F32 R13, -RZ, R46.H1_H1 ;  /* 0x3000002eff0d7230 */ /* 0x001fc40000004100 */
[----:B------:R-:W0:Y:S01]  /*2850*/  LDS.64 R4, [UR6+0x88] ;  /* 0x00008806ff047984 */ /* 0x000e220008000a00 */
[----:B------:R-:W-:Y:S02]  /*2860*/  HADD2.F32 R21, -RZ, R44.H1_H1 ;  /* 0x3000002cff157230 */ /* 0x000fe40000004100 */
[----:B-1----:R-:W-:Y:S02]  /*2870*/  HADD2.F32 R11, -RZ, R46.H0_H0 ;  /* 0x2000002eff0b7230 */ /* 0x002fe40000004100 */
[----:B0-----:R-:W-:-:S04]  /*2880*/  FMUL.FTZ R4, R4, UR7 ;  /* 0x0000000704047c20 */ /* 0x001fc80008410000 */
[----:B------:R-:W-:Y:S01]  /*2890*/  FMUL.FTZ R14, R4, R4 ;  /* 0x00000004040e7220 */ /* 0x000fe20000410000 */
[--C-:B------:R-:W-:Y:S01]  /*28a0*/  FADD.FTZ R10, R11, -R4.reuse ;  /* 0x800000040b0a7221 */ /* 0x100fe20000010000 */
[----:B------:R-:W-:Y:S02]  /*28b0*/  FADD.FTZ R11, R13, -R4 ;  /* 0x800000040d0b7221 */ /* 0x000fe40000010000 */
[----:B------:R-:W-:Y:S01]  /*28c0*/  FFMA.FTZ R5, R5, UR7, -R14 ;  /* 0x0000000705057c23 */ /* 0x000fe2000801080e */
[----:B------:R-:W-:-:S04]  /*28d0*/  SHF.R.U32.HI R14, RZ, 0x1, R30 ;  /* 0x00000001ff0e7819 */ /* 0x000fc8000001161e */
[----:B------:R-:W-:Y:S01]  /*28e0*/  FSETP.GTU.FTZ.AND P0, PT, R5, RZ, PT ;  /* 0x000000ff0500720b */ /* 0x000fe20003f1c000 */
[----:B------:R-:W-:-:S05]  /*28f0*/  IMAD.WIDE.U32 R14, R14, -0x6db6db6d, RZ ;  /* 0x924924930e0e7825 */ /* 0x000fca00078e00ff */
[----:B------:R-:W-:Y:S01]  /*2900*/  SHF.R.U32.HI R14, RZ, 0x2, R15 ;  /* 0x00000002ff0e7819 */ /* 0x000fe2000001160f */
[----:B------:R-:W-:-:S06]  /*2910*/  HADD2.F32 R15, -RZ, R44.H0_H0 ;  /* 0x2000002cff0f7230 */ /* 0x000fcc0000004100 */
[----:B------:R-:W-:Y:S01]  /*2920*/  VOTEU.ANY UP0, P0 ;  /* 0x00000000003f7886 */ /* 0x000fe20000000100 */
[----:B------:R-:W-:-:S04]  /*2930*/  PLOP3.LUT P0, PT, PT, PT, UP0, 0x80, 0x0 ;  /* 0x000000000000781c */ /* 0x000fc80003f0f008 */
[----:B------:R-:W-:-:S09]  /*2940*/  @UP0 ULDC UR6, c[0x0][0x238] ;  /* 0x00008e0000060ab9 */ /* 0x000fd20000000800 */
[----:B------:R-:W-:Y:S01]  /*2950*/  @P0 FADD.FTZ R6, R5, UR6 ;  /* 0x0000000605060e21 */ /* 0x000fe20008010000 */
[----:B------:R-:W-:Y:S01]  /*2960*/  UMOV UR6, 0x3f800000 ;  /* 0x3f80000000067882 */ /* 0x000fe20000000000 */
[----:B------:R-:W0:Y:S04]  /*2970*/  LDC R5, c[0x0][0x294] ;  /* 0x0000a500ff057b82 */ /* 0x000e280000000800 */
[----:B------:R-:W1:Y:S02]  /*2980*/  @P0 MUFU.RSQ R6, R6 ;  /* 0x0000000600060308 */ /* 0x000e640000001400 */
[----:B-1----:R-:W-:-:S13]  /*2990*/  @P0 R2UR UR7, R6 ;  /* 0x00000000060702ca */ /* 0x002fda00000e0000 */
[----:B------:R-:W-:Y:S02]  /*29a0*/  @UP0 UMOV UR6, UR7 ;  /* 0x0000000700060c82 */ /* 0x000fe40008000000 */
[----:B------:R-:W-:Y:S01]  /*29b0*/  FMUL.FTZ R10, R10, UR6 ;  /* 0x000000060a0a7c20 */ /* 0x000fe20008410000 */
[----:B------:R-:W-:Y:S01]  /*29c0*/  FMUL.FTZ R11, R11, UR6 ;  /* 0x000000060b0b7c20 */ /* 0x000fe20008410000 */
[----:B--2---:R-:W-:Y:S02]  /*29d0*/  SHF.L.U32 R6, R16, 0x10, RZ ;  /* 0x0000001010067819 */ /* 0x004fe400000006ff */
[----:B---3--:R-:W-:Y:S02]  /*29e0*/  SHF.L.U32 R7, R17, 0x10, RZ ;  /* 0x0000001011077819 */ /* 0x008fe400000006ff */
[----:B----4-:R-:W-:Y:S01]  /*29f0*/  SHF.L.U32 R9, R18, 0x10, RZ ;  /* 0x0000001012097819 */ /* 0x010fe200000006ff */
[--C-:B------:R-:W-:Y:S01]  /*2a00*/  FADD.FTZ R18, R15, -R4.reuse ;  /* 0x800000040f127221 */ /* 0x100fe20000010000 */
[----:B-----5:R-:W-:Y:S01]  /*2a10*/  SHF.L.U32 R8, R19, 0x10, RZ ;  /* 0x0000001013087819 */ /* 0x020fe200000006ff */
[----:B------:R-:W-:-:S02]  /*2a20*/  FADD.FTZ R19, R21, -R4 ;  /* 0x8000000415137221 */ /* 0x000fc40000010000 */
[----:B------:R-:W-:Y:S02]  /*2a30*/  FFMA.FTZ R15, R6, R10, R9 ;  /* 0x0000000a060f7223 */ /* 0x000fe40000010009 */
        /* <DEDUP_REMOVED lines=12> */
.L_x_2617:
        /* <DEDUP_REMOVED lines=14> */
.L_x_2619:
[----:B------:R-:W-:Y:S05]  /*2be0*/  BSYNC B0 ;  /* 0x0000000000007941 */ /* 0x000fea0003800000 */
.L_x_2618:
[----:B------:R-:W-:Y:S01]  /*2bf0*/  FMUL.FTZ R18, R18, UR6 ;  /* 0x0000000612127c20 */ /* 0x000fe20008410000 */
[----:B------:R-:W-:Y:S01]  /*2c00*/  FMUL.FTZ R19, R19, UR6 ;  /* 0x0000000613137c20 */ /* 0x000fe20008410000 */
[--C-:B0-----:R-:W-:Y:S02]  /*2c10*/  HADD2.F32 R15, -RZ, R48.reuse.H0_H0 ;  /* 0x20000030ff0f7230 */ /* 0x101fe40000004100 */
        /* <DEDUP_REMOVED lines=14> */
.L_x_2620:
        /* <DEDUP_REMOVED lines=14> */
.L_x_2622:
[----:B------:R-:W-:Y:S05]  /*2de0*/  BSYNC B0 ;  /* 0x0000000000007941 */ /* 0x000fea0003800000 */
.L_x_2621:
        /* <DEDUP_REMOVED lines=22> */
.L_x_2623:
        /* <DEDUP_REMOVED lines=14> */
.L_x_2625:
[----:B------:R-:W-:Y:S05]  /*3030*/  BSYNC B0 ;  /* 0x0000000000007941 */ /* 0x000fea0003800000 */
.L_x_2624:
[----:B------:R-:W-:Y:S01]  /*3040*/  FMUL.FTZ R17, R17, UR6 ;  /* 0x0000000611117c20 */ /* 0x000fe20008410000 */
[----:B------:R-:W-:Y:S01]  /*3050*/  FMUL.FTZ R18, R18, UR6 ;  /* 0x0000000612127c20 */ /* 0x000fe20008410000 */
[----:B------:R-:W-:Y:S01]  /*3060*/  HADD2.F32 R19, -RZ, R42.H0_H0 ;  /* 0x2000002aff137230 */ /* 0x000fe20000004100 */
[----:B0-----:R-:W-:Y:S01]  /*3070*/  IADD3 R11, R5, 0x80, RZ ;  /* 0x00000080050b7810 */ /* 0x001fe20007ffe0ff */
        /* <DEDUP_REMOVED lines=13> */
.L_x_2626:
        /* <DEDUP_REMOVED lines=14> */
.L_x_2628:
[----:B------:R-:W-:Y:S05]  /*3230*/  BSYNC B0 ;  /* 0x0000000000007941 */ /* 0x000fea0003800000 */
.L_x_2627:
[----:B0-----:R-:W-:Y:S01]  /*3240*/  HADD2.F32 R15, -RZ, R42.H1_H1 ;  /* 0x3000002aff0f7230 */ /* 0x001fe20000004100 */
[----:B------:R-:W-:Y:S01]  /*3250*/  IADD3 R10, R5, 0xa0, RZ ;  /* 0x000000a0050a7810 */ /* 0x000fe20007ffe0ff */
[----:B------:R-:W-:Y:S01]  /*3260*/  ULDC.64 UR14, c[0x0][0x278] ;  /* 0x00009e00000e7ab9 */ /* 0x000fe20000000a00 */
[----:B------:R-:W-:Y:S01]  /*3270*/  SHF.R.S32.HI R22, RZ, 0x1f, R11 ;  /* 0x0000001fff167819 */ /* 0x000fe2000001140b */
[--C-:B------:R-:W-:Y:S01]  /*3280*/  FADD.FTZ R13, R19, -R4.reuse ;  /* 0x80000004130d7221 */ /* 0x100fe20000010000 */
[----:B------:R-:W-:Y:S01]  /*3290*/  ISETP.GE.U32.AND P5, PT, R11, UR14, PT ;  /* 0x0000000e0b007c0c */ /* 0x000fe2000bfa6070 */
[----:B------:R-:W-:Y:S01]  /*32a0*/  FADD.FTZ R14, R15, -R4 ;  /* 0x800000040f0e7221 */ /* 0x000fe20000010000 */
        /* <DEDUP_REMOVED lines=25> */
.L_x_2629:
        /* <DEDUP_REMOVED lines=14> */
.L_x_2631:
[----:B------:R-:W-:Y:S05]  /*3520*/  BSYNC B0 ;  /* 0x0000000000007941 */ /* 0x000fea0003800000 */
.L_x_2630:
[----:B------:R-:W-:Y:S01]  /*3530*/  FMUL.FTZ R20, R20, UR6 ;  /* 0x0000000614147c20 */ /* 0x000fe20008410000 */
[----:B------:R-:W-:Y:S01]  /*3540*/  FMUL.FTZ R21, R21, UR6 ;  /* 0x0000000615157c20 */ /* 0x000fe20008410000 */
[----:B------:R-:W-:Y:S01]  /*3550*/  HADD2.F32 R19, -RZ, R50.H0_H0 ;  /* 0x20000032ff137230 */ /* 0x000fe20000004100 */
        /* <DEDUP_REMOVED lines=14> */
.L_x_2632:
[----:B------:R-:W-:Y:S04]  /*3640*/  BSSY B0, `(.L_x_2633) ;  /* 0x000000e000007945 */ /* 0x000fe80003800000 */
[----:B------:R-:W-:Y:S05]  /*3650*/  @!P0 BRA `(.L_x_2634) ;  /* 0x0000000000308947 */ /* 0x000fea0003800000 */
[----:B------:R-:W-:Y:S01]  /*3660*/  ULDC.64 UR16, c[0x0][0x270] ;  /* 0x00009c0000107ab9 */ /* 0x000fe20000000a00 */
[----:B0-----:R-:W-:Y:S01]  /*3670*/  MOV R13, R29 ;  /* 0x0000001d000d7202 */ /* 0x001fe20000000f00 */
        /* <DEDUP_REMOVED lines=10> */
.L_x_2634:
[----:B------:R-:W-:Y:S05]  /*3720*/  BSYNC B0 ;  /* 0x0000000000007941 */ /* 0x000fea0003800000 */
.L_x_2633:
[----:B01----:R-:W-:Y:S01]  /*3730*/  HADD2.F32 R13, -RZ, R50.H1_H1 ;  /* 0x30000032ff0d7230 */ /* 0x003fe20000004100 */
[----:B------:R-:W-:Y:S01]  /*3740*/  ISETP.GE.U32.AND P5, PT, R38, UR14, PT ;  /* 0x0000000e26007c0c */ /* 0x000fe2000bfa6070 */
[--C-:B------:R-:W-:Y:S01]  /*3750*/  HADD2.F32 R15, -RZ, R51.reuse.H0_H0 ;  /* 0x20000033ff0f7230 */ /* 0x100fe20000004100 */
[----:B------:R-:W-:Y:S01]  /*3760*/  ISETP.GE.U32.AND P0, PT, R11, UR14, PT ;  /* 0x0000000e0b007c0c */ /* 0x000fe2000bf06070 */
[----:B------:R-:W-:Y:S02]  /*3770*/  HADD2.F32 R51, -RZ, R51.H1_H1 ;  /* 0x30000033ff337230 */ /* 0x000fe40000004100 */
[--C-:B------:R-:W-:Y:S01]  /*3780*/  FADD.FTZ R12, R13, -R4.reuse ;  /* 0x800000040d0c7221 */ /* 0x100fe20000010000 */
[----:B------:R-:W-:Y:S01]  /*3790*/  SHF.R.S32.HI R16, RZ, 0x1f, R11 ;  /* 0x0000001fff107819 */ /* 0x000fe2000001140b */
[--C-:B------:R-:W-:Y:S01]  /*37a0*/  FADD.FTZ R13, R15, -R4.reuse ;  /* 0x800000040f0d7221 */ /* 0x100fe20000010000 */
[--C-:B------:R-:W-:Y:S01]  /*37b0*/  FADD.FTZ R10, R19, -R4.reuse ;  /* 0x80000004130a7221 */ /* 0x100fe20000010000 */
        /* <DEDUP_REMOVED lines=24> */
.L_x_2635:
        /* <DEDUP_REMOVED lines=14> */
.L_x_2637:
[----:B------:R-:W-:Y:S05]  /*3a20*/  BSYNC B0 ;  /* 0x0000000000007941 */ /* 0x000fea0003800000 */
.L_x_2636:
        /* <DEDUP_REMOVED lines=11> */
.L_x_2638:
[----:B------:R-:W-:Y:S04]  /*3ae0*/  BSSY B0, `(.L_x_2639) ;  /* 0x000000d000007945 */ /* 0x000fe80003800000 */
[----:B------:R-:W-:Y:S05]  /*3af0*/  @P5 BRA `(.L_x_2640) ;  /* 0x00000000002c5947 */ /* 0x000fea0003800000 */
[----:B------:R-:W-:Y:S01]  /*3b00*/  ULDC.64 UR6, c[0x0][0x270] ;  /* 0x00009c0000067ab9 */ /* 0x000fe20000000a00 */
[----:B------:R-:W-:Y:S01]  /*3b10*/  MOV R3, R29 ;  /* 0x0000001d00037202 */ /* 0x000fe20000000f00 */
[----:B------:R-:W-:Y:S01]  /*3b20*/  IMAD R45, R45, UR6, RZ ;  /* 0x000000062d2d7c24 */ /* 0x000fe2000f8e02ff */
[----:B------:R-:W-:Y:S01]  /*3b30*/  F2FP.F16.F32.PACK_AB R15, R14, R15 ;  /* 0x0000000f0e0f723e */ /* 0x000fe200000000ff */
[----:B0-----:R-:W-:-:S04]  /*3b40*/  IMAD.WIDE.U32 R6, R38, UR6, R2 ;  /* 0x0000000626067c25 */ /* 0x001fc8000f8e0002 */
[----:B------:R-:W-:Y:S01]  /*3b50*/  IMAD R45, R38, UR7, R45 ;  /* 0x00000007262d7c24 */ /* 0x000fe2000f8e022d */
[----:B------:R-:W-:Y:S02]  /*3b60*/  ULDC.64 UR6, c[0x0][0x210] ;  /* 0x0000840000067ab9 */ /* 0x000fe40000000a00 */
[----:B------:R-:W-:Y:S02]  /*3b70*/  LEA R2, P0, R6, UR6, 0x1 ;  /* 0x0000000606027c11 */ /* 0x000fe4000f8008ff */
[----:B------:R-:W-:-:S04]  /*3b80*/  IADD3 R45, R7, R45, RZ ;  /* 0x0000002d072d7210 */ /* 0x000fc80007ffe0ff */
[----:B------:R-:W-:-:S05]  /*3b90*/  LEA.HI.X R3, R6, UR7, R45, 0x1, P0 ;  /* 0x0000000706037c11 */ /* 0x000fca00080f0c2d */
[----:B------:R1:W-:Y:S02]  /*3ba0*/  STG.E desc[UR8][R2.64], R15 ;  /* 0x0000000f02007986 */ /* 0x0003e4000c101908 */
.L_x_2640:
[----:B------:R-:W-:Y:S05]  /*3bb0*/  BSYNC B0 ;  /* 0x0000000000007941 */ /* 0x000fea0003800000 */
.L_x_2639:
[----:B------:R-:W-:Y:S02]  /*3bc0*/  UIADD3 UR11, UR12, UR11, URZ ;  /* 0x0000000b0c0b7290 */ /* 0x000fe4000fffe03f */
[----:B------:R-:W-:Y:S02]  /*3bd0*/  UIADD3 UR4, UR4, 0x1, URZ ;  /* 0x0000000104047890 */ /* 0x000fe4000fffe03f */
[----:B------:R-:W-:-:S06]  /*3be0*/  UISETP.GE.AND UP0, UPT, UR11, UR5, UPT ;  /* 0x000000050b00728c */ /* 0x000fcc000bf06270 */
[----:B------:R-:W-:-:S13]  /*3bf0*/  PLOP3.LUT P0, PT, PT, PT, UP0, 0x80, 0x0 ;  /* 0x000000000000781c */ /* 0x000fda0003f0f008 */
[----:B------:R-:W-:Y:S05]  /*3c00*/  @!P0 BRA `(.L_x_2641) ;  /* 0xffffffc400bc8947 */ /* 0x000fea000383ffff */
[----:B------:R-:W-:Y:S05]  /*3c10*/  EXIT ;  /* 0x000000000000794d */ /* 0x000fea0003800000 */
.L_x_2642:
        /* <DEDUP_REMOVED lines=14> */
.L_x_3305:


//--------------------- .text._Z35group_norm_nhwc_fwd_one_pass_kernelI11Fp16IOBf16WLi512ELi28ELi448EEv26Group_norm_nhwc_fwd_params --------------------------
	.section	.text._Z35group_norm_nhwc_fwd_one_pass_kernelI11Fp16IOBf16WLi512ELi28ELi448EEv26Group_norm_nhwc_fwd_params,"ax",@progbits
	.align	128
        .global         _Z35group_norm_nhwc_fwd_one_pass_kernelI11Fp16IOBf16WLi512ELi28ELi448EEv26Group_norm_nhwc_fwd_params
        .type           _Z35group_norm_nhwc_fwd_one_pass_kernelI11Fp16IOBf16WLi512ELi28ELi448EEv26Group_norm_nhwc_fwd_params,@function
        .size           _Z35group_norm_nhwc_fwd_one_pass_kernelI11Fp16IOBf16WLi512ELi28ELi448EEv26Group_norm_nhwc_fwd_params,(.L_x_3306 - _Z35group_norm_nhwc_fwd_one_pass_kernelI11Fp16IOBf16WLi512ELi28ELi448EEv26Group_norm_nhwc_fwd_params)
        .other          _Z35group_norm_nhwc_fwd_one_pass_kernelI11Fp16IOBf16WLi512ELi28ELi448EEv26Group_norm_nhwc_fwd_params,@"STO_CUDA_ENTRY STV_DEFAULT"
_Z35group_norm_nhwc_fwd_one_pass_kernelI11Fp16IOBf16WLi512ELi28ELi448EEv26Group_norm_nhwc_fwd_params:
.text._Z35group_norm_nhwc_fwd_one_pass_kernelI11Fp16IOBf16WLi512ELi28ELi448EEv26Group_norm_nhwc_fwd_params:
        /* <DEDUP_REMOVED lines=59> */
.L_x_2700:
        /* <DEDUP_REMOVED lines=450> */
.L_x_2644:
[----:B------:R-:W-:Y:S05]  /*1fd0*/  BSYNC B0 ;  /* 0x0000000000007941 */ /* 0x000fea0003800000 */
.L_x_2643:
        /* <DEDUP_REMOVED lines=28> */
.L_x_2647:
[----:B--2---:R-:W2:Y:S04]  /*21a0*/  LDG.E.STRONG.GPU R19, desc[UR8][R16.64] ;  /* 0x0000000810137981 */ /* 0x004ea8000c1ef900 */
[----:B--2---:R-:W-:Y:S01]  /*21b0*/  CCTL.IVALL ;  /* 0x00000000ff00798f */ /* 0x004fe20002000000 */
[----:B------:R-:W-:Y:S05]  /*21c0*/  YIELD ;  /* 0x0000000000007946 */ /* 0x000fea0003800000 */
[----:B------:R-:W-:-:S13]  /*21d0*/  ISETP.NE.AND P6, PT, R19, R60, PT ;  /* 0x0000003c1300720c */ /* 0x000fda0003fc5270 */
[----:B------:R-:W-:Y:S05]  /*21e0*/  @P6 BRA `(.L_x_2647) ;  /* 0xfffffffc00ec6947 */ /* 0x000fea000383ffff */
.L_x_2646:
        /* <DEDUP_REMOVED lines=11> */
.L_x_2649:
        /* <DEDUP_REMOVED lines=63> */
.L_x_2648:
        /* <DEDUP_REMOVED lines=22> */
.L_x_2651:
[----:B------:R-:W-:Y:S05]  /*27f0*/  BSYNC B0 ;  /* 0x0000000000007941 */ /* 0x000fea0003800000 */
.L_x_2650:
        /* <DEDUP_REMOVED lines=33> */
.L_x_2645:
        /* <DEDUP_REMOVED lines=22> */
[----:B------:R-:W0:Y:S04]  /*2b70*/  LDG.E.U16 R35, desc[UR8][R62.64] ;  /* 0x000000083e237981 */ /* 0x000e28000c1e1500 */
[----:B--2---:R-:W2:Y:S04]  /*2b80*/  LDG.E.U16 R60, desc[UR8][R18.64] ;  /* 0x00000008123c7981 */ /* 0x004ea8000c1e1500 */
[----:B------:R1:W3:Y:S04]  /*2b90*/  LDG.E.U16 R59, desc[UR8][R62.64+0x2] ;  /* 0x000002083e3b7981 */ /* 0x0002e8000c1e1500 */
[----:B------:R4:W5:Y:S04]  /*2ba0*/  LDG.E.U16 R61, desc[UR8][R18.64+0x2] ;  /* 0x00000208123d7981 */ /* 0x000968000c1e1500 */
[----:B------:R-:W1:Y:S02]  /*2bb0*/  LDS.64 R16, [UR5+0x88] ;  /* 0x00008805ff107984 */ /* 0x000e640008000a00 */
[----:B-1----:R-:W-:-:S04]  /*2bc0*/  FMUL.FTZ R20, R16, UR11 ;  /* 0x0000000b10147c20 */ /* 0x002fc80008410000 */
[----:B------:R-:W-:-:S04]  /*2bd0*/  FMUL.FTZ R16, R20, R20 ;  /* 0x0000001414107220 */ /* 0x000fc80000410000 */
[----:B------:R-:W-:-:S05]  /*2be0*/  FFMA.FTZ R16, R17, UR11, -R16 ;  /* 0x0000000b11107c23 */ /* 0x000fca0008010810 */
[----:B------:R-:W-:-:S13]  /*2bf0*/  FSETP.GTU.FTZ.AND P5, PT, R16, RZ, PT ;  /* 0x000000ff1000720b */ /* 0x000fda0003fbc000 */
[----:B------:R-:W1:Y:S01]  /*2c00*/  @P5 LDC R17, c[0x0][0x238] ;  /* 0x00008e00ff115b82 */ /* 0x000e620000000800 */
[----:B------:R-:W-:Y:S02]  /*2c10*/  MOV R21, 0x3f800000 ;  /* 0x3f80000000157802 */ /* 0x000fe40000000f00 */
[----:B------:R-:W-:Y:S01]  /*2c20*/  ISETP.NE.AND P6, PT, RZ, UR10, PT ;  /* 0x0000000aff007c0c */ /* 0x000fe2000bfc5270 */
[----:B-1----:R-:W-:-:S04]  /*2c30*/  @P5 FADD.FTZ R16, R16, R17 ;  /* 0x0000001110105221 */ /* 0x002fc80000010000 */
[----:B------:R-:W1:Y:S01]  /*2c40*/  @P5 MUFU.RSQ R21, R16 ;  /* 0x0000001000155308 */ /* 0x000e620000001400 */
[--C-:B------:R-:W-:Y:S02]  /*2c50*/  HADD2.F32 R17, -RZ, R47.reuse.H1_H1 ;  /* 0x3000002fff117230 */ /* 0x100fe40000004100 */
[----:B------:R-:W-:-:S03]  /*2c60*/  HADD2.F32 R47, -RZ, R47.H0_H0 ;  /* 0x2000002fff2f7230 */ /* 0x000fc60000004100 */
[--C-:B------:R-:W-:Y:S02]  /*2c70*/  FADD.FTZ R62, R17, -R20.reuse ;  /* 0x80000014113e7221 */ /* 0x100fe40000010000 */
[----:B----4-:R-:W-:Y:S02]  /*2c80*/  FADD.FTZ R18, R47, -R20 ;  /* 0x800000142f127221 */ /* 0x010fe40000010000 */
[-C--:B-1----:R-:W-:Y:S02]  /*2c90*/  FMUL.FTZ R62, R62, R21.reuse ;  /* 0x000000153e3e7220 */ /* 0x082fe40000410000 */
[----:B------:R-:W-:Y:S01]  /*2ca0*/  FMUL.FTZ R18, R18, R21 ;  /* 0x0000001512127220 */ /* 0x000fe20000410000 */
[----:B0-----:R-:W-:Y:S02]  /*2cb0*/  SHF.L.U32 R22, R35, 0x10, RZ ;  /* 0x0000001023167819 */ /* 0x001fe400000006ff */
[----:B--2---:R-:W-:Y:S02]  /*2cc0*/  SHF.L.U32 R35, R60, 0x10, RZ ;  /* 0x000000103c237819 */ /* 0x004fe400000006ff */
[----:B---3--:R-:W-:-:S02]  /*2cd0*/  SHF.L.U32 R23, R59, 0x10, RZ ;  /* 0x000000103b177819 */ /* 0x008fc400000006ff */
[----:B-----5:R-:W-:-:S05]  /*2ce0*/  SHF.L.U32 R60, R61, 0x10, RZ ;  /* 0x000000103d3c7819 */ /* 0x020fca00000006ff */
        /* <DEDUP_REMOVED lines=13> */
.L_x_2652:
        /* <DEDUP_REMOVED lines=14> */
.L_x_2654:
[----:B------:R-:W-:Y:S05]  /*2ea0*/  BSYNC B0 ;  /* 0x0000000000007941 */ /* 0x000fea0003800000 */
.L_x_2653:
[--C-:B------:R-:W-:Y:S02]  /*2eb0*/  HADD2.F32 R17, -RZ, R43.reuse.H0_H0 ;  /* 0x2000002bff117230 */ /* 0x100fe40000004100 */
[----:B------:R-:W-:-:S03]  /*2ec0*/  HADD2.F32 R43, -RZ, R43.H1_H1 ;  /* 0x3000002bff2b7230 */ /* 0x000fc60000004100 */
[--C-:B------:R-:W-:Y:S01]  /*2ed0*/  FADD.FTZ R16, R17, -R20.reuse ;  /* 0x8000001411107221 */ /* 0x100fe20000010000 */
[--C-:B------:R-:W-:Y:S02]  /*2ee0*/  HADD2.F32 R17, -RZ, R45.reuse.H0_H0 ;  /* 0x2000002dff117230 */ /* 0x100fe40000004100 */
[--C-:B0-----:R-:W-:Y:S01]  /*2ef0*/  FADD.FTZ R18, R43, -R20.reuse ;  /* 0x800000142b127221 */ /* 0x101fe20000010000 */
[----:B------:R-:W-:Y:S02]  /*2f00*/  HADD2.F32 R45, -RZ, R45.H1_H1 ;  /* 0x3000002dff2d7230 */ /* 0x000fe40000004100 */
[-C--:B------:R-:W-:Y:S01]  /*2f10*/  FMUL.FTZ R16, R16, R21.reuse ;  /* 0x0000001510107220 */ /* 0x080fe20000410000 */
[----:B------:R-:W-:Y:S01]  /*2f20*/  FMUL.FTZ R18, R18, R21 ;  /* 0x0000001512127220 */ /* 0x000fe20000410000 */
        /* <DEDUP_REMOVED lines=15> */
.L_x_2655:
        /* <DEDUP_REMOVED lines=14> */
.L_x_2657:
[----:B------:R-:W-:Y:S05]  /*3100*/  BSYNC B0 ;  /* 0x0000000000007941 */ /* 0x000fea0003800000 */
.L_x_2656:
[-C--:B------:R-:W-:Y:S01]  /*3110*/  FMUL.FTZ R62, R62, R21.reuse ;  /* 0x000000153e3e7220 */ /* 0x080fe20000410000 */
[----:B------:R-:W-:Y:S01]  /*3120*/  FMUL.FTZ R64, R64, R21 ;  /* 0x0000001540407220 */ /* 0x000fe20000410000 */
        /* <DEDUP_REMOVED lines=15> */
.L_x_2658:
        /* <DEDUP_REMOVED lines=14> */
.L_x_2660:
[----:B------:R-:W-:Y:S05]  /*3300*/  BSYNC B0 ;  /* 0x0000000000007941 */ /* 0x000fea0003800000 */
.L_x_2659:
[--C-:B0-----:R-:W-:Y:S02]  /*3310*/  HADD2.F32 R19, -RZ, R46.reuse.H1_H1 ;  /* 0x3000002eff137230 */ /* 0x101fe40000004100 */
[--C-:B------:R-:W-:Y:S01]  /*3320*/  FADD.FTZ R16, R43, -R20.reuse ;  /* 0x800000142b107221 */ /* 0x100fe20000010000 */
[----:B------:R-:W-:Y:S02]  /*3330*/  HADD2.F32 R17, -RZ, R46.H0_H0 ;  /* 0x2000002eff117230 */ /* 0x000fe40000004100 */
[--C-:B------:R-:W-:Y:S01]  /*3340*/  FADD.FTZ R18, R45, -R20.reuse ;  /* 0x800000142d127221 */ /* 0x100fe20000010000 */
[--C-:B------:R-:W-:Y:S01]  /*3350*/  FADD.FTZ R46, R19, -R20.reuse ;  /* 0x80000014132e7221 */ /* 0x100fe20000010000 */
[-C--:B------:R-:W-:Y:S01]  /*3360*/  FMUL.FTZ R16, R16, R21.reuse ;  /* 0x0000001510107220 */ /* 0x080fe20000410000 */
[----:B------:R-:W-:Y:S01]  /*3370*/  FADD.FTZ R44, R17, -R20 ;  /* 0x80000014112c7221 */ /* 0x000fe20000010000 */
[-C--:B------:R-:W-:Y:S01]  /*3380*/  FMUL.FTZ R18, R18, R21.reuse ;  /* 0x0000001512127220 */ /* 0x080fe20000410000 */
[-C--:B------:R-:W-:Y:S01]  /*3390*/  FMUL.FTZ R43, R46, R21.reuse ;  /* 0x000000152e2b7220 */ /* 0x080fe20000410000 */
        /* <DEDUP_REMOVED lines=14> */
.L_x_2661:
        /* <DEDUP_REMOVED lines=14> */
.L_x_2663:
[----:B------:R-:W-:Y:S05]  /*3560*/  BSYNC B0 ;  /* 0x0000000000007941 */ /* 0x000fea0003800000 */
.L_x_2662:
        /* <DEDUP_REMOVED lines=15> */
.L_x_2664:
        /* <DEDUP_REMOVED lines=14> */
.L_x_2666:
[----:B------:R-:W-:Y:S05]  /*3740*/  BSYNC B0 ;  /* 0x0000000000007941 */ /* 0x000fea0003800000 */
.L_x_2665:
        /* <DEDUP_REMOVED lines=23> */
.L_x_2667:
        /* <DEDUP_REMOVED lines=14> */
.L_x_2669:
[----:B------:R-:W-:Y:S05]  /*39a0*/  BSYNC B0 ;  /* 0x0000000000007941 */ /* 0x000fea0003800000 */
.L_x_2668:
[--C-:B------:R-:W-:Y:S01]  /*39b0*/  HADD2.F32 R17, -RZ, R37.reuse.H0_H0 ;  /* 0x20000025ff117230 */ /* 0x100fe20000004100 */
[----:B------:R-:W-:Y:S01]  /*39c0*/  ISETP.GE.U32.AND P5, PT, R25, UR14, PT ;  /* 0x0000000e19007c0c */ /* 0x000fe2000bfa6070 */
[----:B------:R-:W-:-:S03]  /*39d0*/  HADD2.F32 R37, -RZ, R37.H1_H1 ;  /* 0x30000025ff257230 */ /* 0x000fc60000004100 */
[--C-:B------:R-:W-:Y:S01]  /*39e0*/  FADD.FTZ R16, R17, -R20.reuse ;  /* 0x8000001411107221 */ /* 0x100fe20000010000 */
[----:B------:R-:W-:Y:S01]  /*39f0*/  ISETP.GE.AND.EX P5, PT, R36, UR15, PT, P5 ;  /* 0x0000000f24007c0c */ /* 0x000fe2000bfa6350 */
[----:B0-----:R-:W-:Y:S01]  /*3a00*/  FADD.FTZ R18, R37, -R20 ;  /* 0x8000001425127221 */ /* 0x001fe20000010000 */
[----:B------:R-:W-:Y:S01]  /*3a10*/  SHF.R.S32.HI R37, RZ, 0x1f, R26 ;  /* 0x0000001fff257819 */ /* 0x000fe2000001141a */
        /* <DEDUP_REMOVED lines=16> */
.L_x_2670:
        /* <DEDUP_REMOVED lines=14> */
.L_x_2672:
[----:B------:R-:W-:Y:S05]  /*3c00*/  BSYNC B0 ;  /* 0x0000000000007941 */ /* 0x000fea0003800000 */
.L_x_2671:
        /* <DEDUP_REMOVED lines=23> */
.L_x_2673:
        /* <DEDUP_REMOVED lines=14> */
.L_x_2675:
[----:B------:R-:W-:Y:S05]  /*3e60*/  BSYNC B0 ;  /* 0x0000000000007941 */ /* 0x000fea0003800000 */
.L_x_2674:
[--C-:B------:R-:W-:Y:S01]  /*3e70*/  HADD2.F32 R17, -RZ, R39.reuse.H0_H0 ;  /* 0x20000027ff117230 */ /* 0x100fe20000004100 */
[----:B------:R-:W-:Y:S01]  /*3e80*/  ISETP.GE.U32.AND P5, PT, R27, UR14, PT ;  /* 0x0000000e1b007c0c */ /* 0x000fe2000bfa6070 */
[----:B------:R-:W-:Y:S01]  /*3e90*/  HADD2.F32 R39, -RZ, R39.H1_H1 ;  /* 0x30000027ff277230 */ /* 0x000fe20000004100 */
[----:B------:R-:W-:Y:S02]  /*3ea0*/  SHF.R.S32.HI R37, RZ, 0x1f, R28 ;  /* 0x0000001fff257819 */ /* 0x000fe4000001141c */
[--C-:B------:R-:W-:Y:S01]  /*3eb0*/  FADD.FTZ R16, R17, -R20.reuse ;  /* 0x8000001411107221 */ /* 0x100fe20000010000 */
[----:B------:R-:W-:Y:S01]  /*3ec0*/  ISETP.GE.AND.EX P5, PT, R36, UR15, PT, P5 ;  /* 0x0000000f24007c0c */ /* 0x000fe2000bfa6350 */
[----:B0-----:R-:W-:Y:S02]  /*3ed0*/  FADD.FTZ R18, R39, -R20 ;  /* 0x8000001427127221 */ /* 0x001fe40000010000 */
        /* <DEDUP_REMOVED lines=16> */
.L_x_2676:
        /* <DEDUP_REMOVED lines=14> */
.L_x_2678:
[----:B------:R-:W-:Y:S05]  /*40c0*/  BSYNC B0 ;  /* 0x0000000000007941 */ /* 0x000fea0003800000 */
.L_x_2677:
        /* <DEDUP_REMOVED lines=23> */
.L_x_2679:
        /* <DEDUP_REMOVED lines=14> */
.L_x_2681:
[----:B------:R-:W-:Y:S05]  /*4320*/  BSYNC B0 ;  /* 0x0000000000007941 */ /* 0x000fea0003800000 */
.L_x_2680:
        /* <DEDUP_REMOVED lines=23> */
.L_x_2682:
        /* <DEDUP_REMOVED lines=14> */
.L_x_2684:
[----:B------:R-:W-:Y:S05]  /*4580*/  BSYNC B0 ;  /* 0x0000000000007941 */ /* 0x000fea0003800000 */
.L_x_2683:
        /* <DEDUP_REMOVED lines=23> */
.L_x_2685:
        /* <DEDUP_REMOVED lines=14> */
.L_x_2687:
[----:B------:R-:W-:Y:S05]  /*47e0*/  BSYNC B0 ;  /* 0x0000000000007941 */ /* 0x000fea0003800000 */
.L_x_2686:
        /* <DEDUP_REMOVED lines=23> */
.L_x_2688:
        /* <DEDUP_REMOVED lines=14> */
.L_x_2690:
[----:B------:R-:W-:Y:S05]  /*4a40*/  BSYNC B0 ;  /* 0x0000000000007941 */ /* 0x000fea0003800000 */
.L_x_2689:
        /* <DEDUP_REMOVED lines=22> */
.L_x_2691:
        /* <DEDUP_REMOVED lines=14> */
.L_x_2693:
[----:B------:R-:W-:Y:S05]  /*4c90*/  BSYNC B0 ;  /* 0x0000000000007941 */ /* 0x000fea0003800000 */
.L_x_2692:
        /* <DEDUP_REMOVED lines=22> */
.L_x_2694:
        /* <DEDUP_REMOVED lines=14> */
.L_x_2696:
[----:B------:R-:W-:Y:S05]  /*4ee0*/  BSYNC B0 ;  /* 0x0000000000007941 */ /* 0x000fea0003800000 */
.L_x_2695:
        /* <DEDUP_REMOVED lines=22> */
.L_x_2697:
        /* <DEDUP_REMOVED lines=13> */
.L_x_2699:
[----:B------:R-:W-:Y:S05]  /*5120*/  BSYNC B0 ;  /* 0x0000000000007941 */ /* 0x000fea0003800000 */
.L_x_2698:
[----:B0-----:R-:W0:Y:S01]  /*5130*/  LDC R17, c[0x0][0x10] ;  /* 0x00000400ff117b82 */ /* 0x001e220000000800 */
[----:B------:R-:W-:Y:S02]  /*5140*/  IADD3 R12, R12, 0x1, RZ ;  /* 0x000000010c0c7810 */ /* 0x000fe40007ffe0ff */
[----:B0-----:R-:W-:-:S04]  /*5150*/  IADD3 R10, R17, R10, RZ ;  /* 0x0000000a110a7210 */ /* 0x001fc80007ffe0ff */
[----:B------:R-:W-:-:S13]  /*5160*/  ISETP.GE.AND P5, PT, R10, UR4, PT ;  /* 0x000000040a007c0c */ /* 0x000fda000bfa6270 */
[----:B------:R-:W-:Y:S05]  /*5170*/  @!P5 BRA `(.L_x_2700) ;  /* 0xffffffb0008cd947 */ /* 0x000fea000383ffff */
[----:B------:R-:W-:Y:S05]  /*5180*/  EXIT ;  /* 0x000000000000794d */ /* 0x000fea0003800000 */
.L_x_2701:
        /* <DEDUP_REMOVED lines=15> */
.L_x_3306:


//--------------------- .text._Z35group_norm_nhwc_fwd_one_pass_kernelI11Fp16IOFp16WLi64ELi28ELi448EEv26Group_norm_nhwc_fwd_params --------------------------
	.section	.text._Z35group_norm_nhwc_fwd_one_pass_kernelI11Fp16IOFp16WLi64ELi28ELi448EEv26Group_norm_nhwc_fwd_params,"ax",@progbits
	.align	128
        .global         _Z35group_norm_nhwc_fwd_one_pass_kernelI11Fp16IOFp16WLi64ELi28ELi448EEv26Group_norm_nhwc_fwd_params
        .type           _Z35group_norm_nhwc_fwd_one_pass_kernelI11Fp16IOFp16WLi64ELi28ELi448EEv26Group_norm_nhwc_fwd_params,@function
        .size           _Z35group_norm_nhwc_fwd_one_pass_kernelI11Fp16IOFp16WLi64ELi28ELi448EEv26Group_norm_nhwc_fwd_params,(.L_x_3307 - _Z35group_norm_nhwc_fwd_one_pass_kernelI11Fp16IOFp16WLi64ELi28ELi448EEv26Group_norm_nhwc_fwd_params)
        .other          _Z35group_norm_nhwc_fwd_one_pass_kernelI11Fp16IOFp16WLi64ELi28ELi448EEv26Group_norm_nhwc_fwd_params,@"STO_CUDA_ENTRY STV_DEFAULT"
_Z35group_norm_nhwc_fwd_one_pass_kernelI11Fp16IOFp16WLi64ELi28ELi448EEv26Group_norm_nhwc_fwd_params:
.text._Z35group_norm_nhwc_fwd_one_pass_kernelI11Fp16IOFp16WLi64ELi28ELi448EEv26Group_norm_nhwc_fwd_params:
        /* <DEDUP_REMOVED lines=32> */
.L_x_2717:
        /* <DEDUP_REMOVED lines=148> */
.L_x_2703:
[----:B------:R-:W-:Y:S05]  /*0b40*/  BSYNC B0 ;  /* 0x0000000000007941 */ /* 0x000fea0003800000 */
.L_x_2702:
        /* <DEDUP_REMOVED lines=28> */
.L_x_2706:
[----:B-1----:R-:W2:Y:S04]  /*0d10*/  LDG.E.STRONG.GPU R8, desc[UR8][R4.64] ;  /* 0x0000000804087981 */ /* 0x002ea8000c1ef900 */
[----:B--2---:R-:W-:Y:S01]  /*0d20*/  CCTL.IVALL ;  /* 0x00000000ff00798f */ /* 0x004fe20002000000 */
[----:B------:R-:W-:Y:S05]  /*0d30*/  YIELD ;  /* 0x0000000000007946 */ /* 0x000fea0003800000 */
[----:B------:R-:W-:-:S13]  /*0d40*/  ISETP.NE.AND P1, PT, R8, R11, PT ;  /* 0x0000000b0800720c */ /* 0x000fda0003f25270 */
[----:B------:R-:W-:Y:S05]  /*0d50*/  @P1 BRA `(.L_x_2706) ;  /* 0xfffffffc00ec1947 */ /* 0x000fea000383ffff */
.L_x_2705:
        /* <DEDUP_REMOVED lines=11> */
.L_x_2708:
        /* <DEDUP_REMOVED lines=63> */
.L_x_2707:
        /* <DEDUP_REMOVED lines=19> */
.L_x_2710:
[----:B------:R-:W-:Y:S05]  /*1330*/  BSYNC B0 ;  /* 0x0000000000007941 */ /* 0x000fea0003800000 */
.L_x_2709:
        /* <DEDUP_REMOVED lines=33> */
.L_x_2704:
        /* <DEDUP_REMOVED lines=66> */
.L_x_2711:
        /* <DEDUP_REMOVED lines=15> */
.L_x_2713:
[----:B------:R-:W-:Y:S05]  /*1a60*/  BSYNC B0 ;  /* 0x0000000000007941 */ /* 0x000fea0003800000 */
.L_x_2712:
        /* <DEDUP_REMOVED lines=11> */
.L_x_2714:
        /* <DEDUP_REMOVED lines=19> */
.L_x_2716:
[----:B------:R-:W-:Y:S05]  /*1c50*/  BSYNC B0 ;  /* 0x0000000000007941 */ /* 0x000fea0003800000 */
.L_x_2715:
[----:B------:R-:W1:Y:S01]  /*1c60*/  LDC R4, c[0x0][0x10] ;  /* 0x00000400ff047b82 */ /* 0x000e620000000800 */
[----:B------:R-:W-:Y:S02]  /*1c70*/  IADD3 R18, R18, 0x1, RZ ;  /* 0x0000000112127810 */ /* 0x000fe40007ffe0ff */
[----:B-1----:R-:W-:-:S04]  /*1c80*/  IADD3 R21, R4, R21, RZ ;  /* 0x0000001504157210 */ /* 0x002fc80007ffe0ff */
[----:B------:R-:W-:-:S13]  /*1c90*/  ISETP.GE.AND P1, PT, R21, UR4, PT ;  /* 0x0000000415007c0c */ /* 0x000fda000bf26270 */
[----:B------:R-:W-:Y:S05]  /*1ca0*/  @!P1 BRA `(.L_x_2717) ;  /* 0xffffffe400549947 */ /* 0x000fea000383ffff */
[----:B------:R-:W-:Y:S05]  /*1cb0*/  EXIT ;  /* 0x000000000000794d */ /* 0x000fea0003800000 */
.L_x_2718:
        /* <DEDUP_REMOVED lines=12> */
.L_x_3307:


//--------------------- .text._Z35group_norm_nhwc_fwd_one_pass_kernelI11Fp16IOFp16WLi128ELi28ELi448EEv26Group_norm_nhwc_fwd_params --------------------------
	.section	.text._Z35group_norm_nhwc_fwd_one_pass_kernelI11Fp16IOFp16WLi128ELi28ELi448EEv26Group_norm_nhwc_fwd_params,"ax",@progbits
	.align	128
        .global         _Z35group_norm_nhwc_fwd_one_pass_kernelI11Fp16IOFp16WLi128ELi28ELi448EEv26Group_norm_nhwc_fwd_params
        .type           _Z35group_norm_nhwc_fwd_one_pass_kernelI11Fp16IOFp16WLi128ELi28ELi448EEv26Group_norm_nhwc_fwd_params,@function
        .size           _Z35group_norm_nhwc_fwd_one_pass_kernelI11Fp16IOFp16WLi128ELi28ELi448EEv26Group_norm_nhwc_fwd_params,(.L_x_3308 - _Z35group_norm_nhwc_fwd_one_pass_kernelI11Fp16IOFp16WLi128ELi28ELi448EEv26Group_norm_nhwc_fwd_params)
        .other          _Z35group_norm_nhwc_fwd_one_pass_kernelI11Fp16IOFp16WLi128ELi28ELi448EEv26Group_norm_nhwc_fwd_params,@"STO_CUDA_ENTRY STV_DEFAULT"
_Z35group_norm_nhwc_fwd_one_pass_kernelI11Fp16IOFp16WLi128ELi28ELi448EEv26Group_norm_nhwc_fwd_params:
.text._Z35group_norm_nhwc_fwd_one_pass_kernelI11Fp16IOFp16WLi128ELi28ELi448EEv26Group_norm_nhwc_fwd_params:
        /* <DEDUP_REMOVED lines=24> */
.L_x_2740:
        /* <DEDUP_REMOVED lines=206> */
.L_x_2720:
[----:B------:R-:W-:Y:S05]  /*0e60*/  BSYNC B0 ;  /* 0x0000000000007941 */ /* 0x000fea0003800000 */
.L_x_2719:
        /* <DEDUP_REMOVED lines=28> */
.L_x_2723:
[----:B-1----:R-:W2:Y:S04]  /*1030*/  LDG.E.STRONG.GPU R11, desc[UR8][R8.64] ;  /* 0x00000008080b7981 */ /* 0x002ea8000c1ef900 */
[----:B--2---:R-:W-:Y:S01]  /*1040*/  CCTL.IVALL ;  /* 0x00000000ff00798f */ /* 0x004fe20002000000 */
[----:B------:R-:W-:Y:S05]  /*1050*/  YIELD ;  /* 0x0000000000007946 */ /* 0x000fea0003800000 */
[----:B------:R-:W-:-:S13]  /*1060*/  ISETP.NE.AND P1, PT, R11, R28, PT ;  /* 0x0000001c0b00720c */ /* 0x000fda0003f25270 */
[----:B------:R-:W-:Y:S05]  /*1070*/  @P1 BRA `(.L_x_2723) ;  /* 0xfffffffc00ec1947 */ /* 0x000fea000383ffff */
.L_x_2722:
        /* <DEDUP_REMOVED lines=11> */
.L_x_2725:
        /* <DEDUP_REMOVED lines=63> */
.L_x_2724:
        /* <DEDUP_REMOVED lines=19> */
.L_x_2727:
[----:B------:R-:W-:Y:S05]  /*1650*/  BSYNC B0 ;  /* 0x0000000000007941 */ /* 0x000fea0003800000 */
.L_x_2726:
        /* <DEDUP_REMOVED lines=32> */
.L_x_2721:
        /* <DEDUP_REMOVED lines=55> */
[----:B------:R-:W-:Y:S01]  /*1bd0*/  ISETP.GT.U32.OR P3, PT, R0, 0x1bf, P3 ;  /* 0x000001bf0000780c */ /* 0x000fe20001f64470 */
[----:B--2---:R-:W-:Y:S02]  /*1be0*/  HADD2.F32 R11, -RZ, R28.H0_H0 ;  /* 0x2000001cff0b7230 */ /* 0x004fe40000004100 */
[----:B------:R-:W-:Y:S02]  /*1bf0*/  HADD2.F32 R28, -RZ, R22.H1_H1 ;  /* 0x30000016ff1c7230 */ /* 0x000fe40000004100 */
[----:B---3--:R-:W-:-:S03]  /*1c00*/  HADD2.F32 R2, -RZ, R2.H0_H0 ;  /* 0x20000002ff027230 */ /* 0x008fc60000004100 */
[----:B------:R-:W-:Y:S02]  /*1c10*/  FADD.FTZ R28, R28, -R10 ;  /* 0x8000000a1c1c7221 */ /* 0x000fe40000010000 */
[--C-:B------:R-:W-:Y:S02]  /*1c20*/  FFMA.FTZ R14, R2, R13, R11.reuse ;  /* 0x0000000d020e7223 */ /* 0x100fe4000001000b */
[----:B------:R-:W-:Y:S01]  /*1c30*/  FMUL.FTZ R28, R28, R9 ;  /* 0x000000091c1c7220 */ /* 0x000fe20000410000 */
[----:B------:R-:W-:-:S03]  /*1c40*/  FFMA.FTZ R13, R2, R12, R11 ;  /* 0x0000000c020d7223 */ /* 0x000fc6000001000b */
[C-C-:B------:R-:W-:Y:S01]  /*1c50*/  FFMA.FTZ R12, R2.reuse, R28, R11.reuse ;  /* 0x0000001c020c7223 */ /* 0x140fe2000001000b */
[----:B------:R-:W-:Y:S01]  /*1c60*/  FFMA.FTZ R2, R2, R15, R11 ;  /* 0x0000000f02027223 */ /* 0x000fe2000001000b */
[----:B------:R-:W-:Y:S02]  /*1c70*/  HADD2.F32 R15, -RZ, R22.H0_H0 ;  /* 0x20000016ff0f7230 */ /* 0x000fe40000004100 */
[----:B------:R-:W-:Y:S02]  /*1c80*/  HADD2.F32 R11, -RZ, R19.H0_H0 ;  /* 0x20000013ff0b7230 */ /* 0x000fe40000004100 */
[----:B------:R-:W-:Y:S02]  /*1c90*/  HADD2.F32 R19, -RZ, R18.H0_H0 ;  /* 0x20000012ff137230 */ /* 0x000fe40000004100 */
[--C-:B------:R-:W-:Y:S01]  /*1ca0*/  FADD.FTZ R28, R15, -R10.reuse ;  /* 0x8000000a0f1c7221 */ /* 0x100fe20000010000 */
[----:B------:R-:W-:Y:S01]  /*1cb0*/  IADD3 R15, R17, 0x60, RZ ;  /* 0x00000060110f7810 */ /* 0x000fe20007ffe0ff */
[--C-:B------:R-:W-:Y:S01]  /*1cc0*/  FADD.FTZ R22, R21, -R10.reuse ;  /* 0x8000000a15167221 */ /* 0x100fe20000010000 */
[--C-:B------:R-:W-:Y:S01]  /*1cd0*/  FADD.FTZ R11, R11, -R10.reuse ;  /* 0x8000000a0b0b7221 */ /* 0x100fe20000010000 */
[----:B------:R-:W-:Y:S01]  /*1ce0*/  FADD.FTZ R10, R19, -R10 ;  /* 0x8000000a130a7221 */ /* 0x000fe20000010000 */
[----:B------:R-:W-:-:S02]  /*1cf0*/  ISETP.GE.U32.AND P1, PT, R15, UR12, PT ;  /* 0x0000000c0f007c0c */ /* 0x000fc4000bf26070 */
[----:B------:R-:W-:Y:S01]  /*1d00*/  SHF.R.S32.HI R18, RZ, 0x1f, R15 ;  /* 0x0000001fff127819 */ /* 0x000fe2000001140f */
[----:B----4-:R-:W-:Y:S02]  /*1d10*/  HADD2.F32 R23, -RZ, R23.H0_H0 ;  /* 0x20000017ff177230 */ /* 0x010fe40000004100 */
[-C--:B------:R-:W-:Y:S01]  /*1d20*/  FMUL.FTZ R11, R11, R9.reuse ;  /* 0x000000090b0b7220 */ /* 0x080fe20000410000 */
[----:B-----5:R-:W-:Y:S02]  /*1d30*/  HADD2.F32 R8, -RZ, R8.H0_H0 ;  /* 0x20000008ff087230 */ /* 0x020fe40000004100 */
[-C--:B------:R-:W-:Y:S01]  /*1d40*/  FMUL.FTZ R19, R28, R9.reuse ;  /* 0x000000091c137220 */ /* 0x080fe20000410000 */
[-C--:B------:R-:W-:Y:S01]  /*1d50*/  FMUL.FTZ R21, R10, R9.reuse ;  /* 0x000000090a157220 */ /* 0x080fe20000410000 */
[----:B------:R-:W-:Y:S01]  /*1d60*/  ISETP.GE.AND.EX P1, PT, R18, UR13, PT, P1 ;  /* 0x0000000d12007c0c */ /* 0x000fe2000bf26310 */
[----:B------:R-:W-:Y:S01]  /*1d70*/  FMUL.FTZ R9, R22, R9 ;  /* 0x0000000916097220 */ /* 0x000fe20000410000 */
        /* <DEDUP_REMOVED lines=16> */
.L_x_2728:
        /* <DEDUP_REMOVED lines=14> */
.L_x_2730:
[----:B------:R-:W-:Y:S05]  /*1f60*/  BSYNC B0 ;  /* 0x0000000000007941 */ /* 0x000fea0003800000 */
.L_x_2729:
        /* <DEDUP_REMOVED lines=11> */
.L_x_2731:
        /* <DEDUP_REMOVED lines=14> */
.L_x_2733:
[----:B------:R-:W-:Y:S05]  /*2100*/  BSYNC B0 ;  /* 0x0000000000007941 */ /* 0x000fea0003800000 */
.L_x_2732:
        /* <DEDUP_REMOVED lines=11> */
.L_x_2734:
        /* <DEDUP_REMOVED lines=14> */
.L_x_2736:
[----:B------:R-:W-:Y:S05]  /*22a0*/  BSYNC B0 ;  /* 0x0000000000007941 */ /* 0x000fea0003800000 */
.L_x_2735:
        /* <DEDUP_REMOVED lines=11> */
.L_x_2737:
        /* <DEDUP_REMOVED lines=14> */
.L_x_2739:
[----:B------:R-:W-:Y:S05]  /*2440*/  BSYNC B0 ;  /* 0x0000000000007941 */ /* 0x000fea0003800000 */
.L_x_2738:
[----:B------:R-:W4:Y:S01]  /*2450*/  LDC R5, c[0x0][0x10] ;  /* 0x00000400ff057b82 */ /* 0x000f220000000800 */
[----:B------:R-:W-:Y:S02]  /*2460*/  IADD3 R4, R4, 0x1, RZ ;  /* 0x0000000104047810 */ /* 0x000fe40007ffe0ff */
[----:B----4-:R-:W-:-:S04]  /*2470*/  IADD3 R20, R5, R20, RZ ;  /* 0x0000001405147210 */ /* 0x010fc80007ffe0ff */
[----:B------:R-:W-:-:S13]  /*2480*/  ISETP.GE.AND P1, PT, R20, UR4, PT ;  /* 0x0000000414007c0c */ /* 0x000fda000bf26270 */
[----:B------:R-:W-:Y:S05]  /*2490*/  @!P1 BRA `(.L_x_2740) ;  /* 0xffffffdc00389947 */ /* 0x000fea000383ffff */
[----:B------:R-:W-:Y:S05]  /*24a0*/  EXIT ;  /* 0x000000000000794d */ /* 0x000fea0003800000 */
.L_x_2741:
        /* <DEDUP_REMOVED lines=13> */
.L_x_3308:


//--------------------- .text._Z35group_norm_nhwc_fwd_one_pass_kernelI11Fp16IOFp16WLi256ELi28ELi448EEv26Group_norm_nhwc_fwd_params --------------------------
	.section	.text._Z35group_norm_nhwc_fwd_one_pass_kernelI11Fp16IOFp16WLi256ELi28ELi448EEv26Group_norm_nhwc_fwd_params,"ax",@progbits
	.align	128
        .global         _Z35group_norm_nhwc_fwd_one_pass_kernelI11Fp16IOFp16WLi256ELi28ELi448EEv26Group_norm_nhwc_fwd_params
        .type           _Z35group_norm_nhwc_fwd_one_pass_kernelI11Fp16IOFp16WLi256ELi28ELi448EEv26Group_norm_nhwc_fwd_params,@function
        .size           _Z35group_norm_nhwc_fwd_one_pass_kernelI11Fp16IOFp16WLi256ELi28ELi448EEv26Group_norm_nhwc_fwd_params,(.L_x_3309 - _Z35group_norm_nhwc_fwd_one_pass_kernelI11Fp16IOFp16WLi256ELi28ELi448EEv26Group_norm_nhwc_fwd_params)
        .other          _Z35group_norm_nhwc_fwd_one_pass_kernelI11Fp16IOFp16WLi256ELi28ELi448EEv26Group_norm_nhwc_fwd_params,@"STO_CUDA_ENTRY STV_DEFAULT"
_Z35group_norm_nhwc_fwd_one_pass_kernelI11Fp16IOFp16WLi256ELi28ELi448EEv26Group_norm_nhwc_fwd_params:
.text._Z35group_norm_nhwc_fwd_one_pass_kernelI11Fp16IOFp16WLi256ELi28ELi448EEv26Group_norm_nhwc_fwd_params:
        /* <DEDUP_REMOVED lines=48> */
.L_x_2778:
        /* <DEDUP_REMOVED lines=281> */
.L_x_2743:
[----:B------:R-:W-:Y:S05]  /*1490*/  BSYNC B0 ;  /* 0x0000000000007941 */ /* 0x000fea0003800000 */
.L_x_2742:
        /* <DEDUP_REMOVED lines=29> */
.L_x_2746:
[----:B0-----:R-:W2:Y:S04]  /*1670*/  LDG.E.STRONG.GPU R8, desc[UR8][R6.64] ;  /* 0x0000000806087981 */ /* 0x001ea8000c1ef900 */
[----:B--2---:R-:W-:Y:S01]  /*1680*/  CCTL.IVALL ;  /* 0x00000000ff00798f */ /* 0x004fe20002000000 */
[----:B------:R-:W-:Y:S05]  /*1690*/  YIELD ;  /* 0x0000000000007946 */ /* 0x000fea0003800000 */
[----:B------:R-:W-:-:S13]  /*16a0*/  ISETP.NE.AND P0, PT, R8, R11, PT ;  /* 0x0000000b0800720c */ /* 0x000fda0003f05270 */
[----:B------:R-:W-:Y:S05]  /*16b0*/  @P0 BRA `(.L_x_2746) ;  /* 0xfffffffc00ec0947 */ /* 0x000fea000383ffff */
.L_x_2745:
        /* <DEDUP_REMOVED lines=17> */
.L_x_2750:
        /* <DEDUP_REMOVED lines=115> */
.L_x_2749:
        /* <DEDUP_REMOVED lines=61> */
.L_x_2751:
[----:B------:R-:W-:-:S13]  /*22d0*/  ISETP.NE.OR P0, PT, R6, RZ, P0 ;  /* 0x000000ff0600720c */ /* 0x000fda0000705670 */
[----:B------:R-:W-:Y:S05]  /*22e0*/  @!P0 BRA `(.L_x_2747) ;  /* 0x00000000007c8947 */ /* 0x000fea0003800000 */
.L_x_2748:
        /* <DEDUP_REMOVED lines=31> */
.L_x_2747:
        /* <DEDUP_REMOVED lines=11> */
.L_x_2753:
[----:B------:R-:W-:Y:S05]  /*2590*/  BSYNC B0 ;  /* 0x0000000000007941 */ /* 0x000fea0003800000 */
.L_x_2752:
        /* <DEDUP_REMOVED lines=16> */
.L_x_2744:
        /* <DEDUP_REMOVED lines=51> */
[----:B--2---:R-:W-:Y:S02]  /*29d0*/  HADD2.F32 R6, -RZ, R16.H0_H0 ;  /* 0x20000010ff067230 */ /* 0x004fe40000004100 */
[----:B---3--:R-:W-:Y:S02]  /*29e0*/  HADD2.F32 R7, -RZ, R17.H0_H0 ;  /* 0x20000011ff077230 */ /* 0x008fe40000004100 */
[----:B----4-:R-:W-:Y:S02]  /*29f0*/  HADD2.F32 R9, -RZ, R18.H0_H0 ;  /* 0x20000012ff097230 */ /* 0x010fe40000004100 */
[----:B------:R-:W-:Y:S01]  /*2a00*/  FADD.FTZ R18, R15, -R4 ;  /* 0x800000040f127221 */ /* 0x000fe20000010000 */
[----:B-----5:R-:W-:-:S02]  /*2a10*/  HADD2.F32 R8, -RZ, R19.H0_H0 ;  /* 0x20000013ff087230 */ /* 0x020fc40000004100 */
[----:B------:R-:W-:Y:S01]  /*2a20*/  FADD.FTZ R19, R21, -R4 ;  /* 0x8000000415137221 */ /* 0x000fe20000010000 */
        /* <DEDUP_REMOVED lines=13> */
.L_x_2754:
        /* <DEDUP_REMOVED lines=14> */
.L_x_2756:
[----:B------:R-:W-:Y:S05]  /*2be0*/  BSYNC B0 ;  /* 0x0000000000007941 */ /* 0x000fea0003800000 */
.L_x_2755:
        /* <DEDUP_REMOVED lines=17> */
.L_x_2757:
        /* <DEDUP_REMOVED lines=14> */
.L_x_2759:
[----:B------:R-:W-:Y:S05]  /*2de0*/  BSYNC B0 ;  /* 0x0000000000007941 */ /* 0x000fea0003800000 */
.L_x_2758:
        /* <DEDUP_REMOVED lines=22> */
.L_x_2760:
        /* <DEDUP_REMOVED lines=14> */
.L_x_2762:
[----:B------:R-:W-:Y:S05]  /*3030*/  BSYNC B0 ;  /* 0x0000000000007941 */ /* 0x000fea0003800000 */
.L_x_2761:
        /* <DEDUP_REMOVED lines=17> */
.L_x_2763:
        /* <DEDUP_REMOVED lines=14> */
.L_x_2765:
[----:B------:R-:W-:Y:S05]  /*3230*/  BSYNC B0 ;  /* 0x0000000000007941 */ /* 0x000fea0003800000 */
.L_x_2764:
        /* <DEDUP_REMOVED lines=32> */
.L_x_2766:
        /* <DEDUP_REMOVED lines=14> */
.L_x_2768:
[----:B------:R-:W-:Y:S05]  /*3520*/  BSYNC B0 ;  /* 0x0000000000007941 */ /* 0x000fea0003800000 */
.L_x_2767:
        /* <DEDUP_REMOVED lines=17> */
.L_x_2769:
        /* <DEDUP_REMOVED lines=14> */
.L_x_2771:
[----:B------:R-:W-:Y:S05]  /*3720*/  BSYNC B0 ;  /* 0x0000000000007941 */ /* 0x000fea0003800000 */
.L_x_2770:
        /* <DEDUP_REMOVED lines=33> */
.L_x_2772:
        /* <DEDUP_REMOVED lines=14> */
.L_x_2774:
[----:B------:R-:W-:Y:S05]  /*3a20*/  BSYNC B0 ;  /* 0x0000000000007941 */ /* 0x000fea0003800000 */
.L_x_2773:
        /* <DEDUP_REMOVED lines=11> */
.L_x_2775:
        /* <DEDUP_REMOVED lines=13> */
.L_x_2777:
[----:B------:R-:W-:Y:S05]  /*3bb0*/  BSYNC B0 ;  /* 0x0000000000007941 */ /* 0x000fea0003800000 */
.L_x_2776:
[----:B------:R-:W-:Y:S02]  /*3bc0*/  UIADD3 UR11, UR12, UR11, URZ ;  /* 0x0000000b0c0b7290 */ /* 0x000fe4000fffe03f */
[----:B------:R-:W-:Y:S02]  /*3bd0*/  UIADD3 UR4, UR4, 0x1, URZ ;  /* 0x0000000104047890 */ /* 0x000fe4000fffe03f */
[----:B------:R-:W-:-:S06]  /*3be0*/  UISETP.GE.AND UP0, UPT, UR11, UR5, UPT ;  /* 0x000000050b00728c */ /* 0x000fcc000bf06270 */
[----:B------:R-:W-:-:S13]  /*3bf0*/  PLOP3.LUT P0, PT, PT, PT, UP0, 0x80, 0x0 ;  /* 0x000000000000781c */ /* 0x000fda0003f0f008 */
[----:B------:R-:W-:Y:S05]  /*3c00*/  @!P0 BRA `(.L_x_2778) ;  /* 0xffffffc400bc8947 */ /* 0x000fea000383ffff */
[----:B------:R-:W-:Y:S05]  /*3c10*/  EXIT ;  /* 0x000000000000794d */ /* 0x000fea0003800000 */
.L_x_2779:
        /* <DEDUP_REMOVED lines=14> */
.L_x_3309:


//--------------------- .text._Z35group_norm_nhwc_fwd_one_pass_kernelI11Fp16IOFp16WLi512ELi28ELi448EEv26Group_norm_nhwc_fwd_params --------------------------
	.section	.text._Z35group_norm_nhwc_fwd_one_pass_kernelI11Fp16IOFp16WLi512ELi28ELi448EEv26Group_norm_nhwc_fwd_params,"ax",@progbits
	.align	128
        .global         _Z35group_norm_nhwc_fwd_one_pass_kernelI11Fp16IOFp16WLi512ELi28ELi448EEv26Group_norm_nhwc_fwd_params
        .type           _Z35group_norm_nhwc_fwd_one_pass_kernelI11Fp16IOFp16WLi512ELi28ELi448EEv26Group_norm_nhwc_fwd_params,@function
        .size           _Z35group_norm_nhwc_fwd_one_pass_kernelI11Fp16IOFp16WLi512ELi28ELi448EEv26Group_norm_nhwc_fwd_params,(.L_x_3310 - _Z35group_norm_nhwc_fwd_one_pass_kernelI11Fp16IOFp16WLi512ELi28ELi448EEv26Group_norm_nhwc_fwd_params)
        .other          _Z35group_norm_nhwc_fwd_one_pass_kernelI11Fp16IOFp16WLi512ELi28ELi448EEv26Group_norm_nhwc_fwd_params,@"STO_CUDA_ENTRY STV_DEFAULT"
_Z35group_norm_nhwc_fwd_one_pass_kernelI11Fp16IOFp16WLi512ELi28ELi448EEv26Group_norm_nhwc_fwd_params:
.text._Z35group_norm_nhwc_fwd_one_pass_kernelI11Fp16IOFp16WLi512ELi28ELi448EEv26Group_norm_nhwc_fwd_params:
        /* <DEDUP_REMOVED lines=59> */
.L_x_2837:
        /* <DEDUP_REMOVED lines=450> */
.L_x_2781:
[----:B------:R-:W-:Y:S05]  /*1fd0*/  BSYNC B0 ;  /* 0x0000000000007941 */ /* 0x000fea0003800000 */
.L_x_2780:
        /* <DEDUP_REMOVED lines=28> */
.L_x_2784:
[----:B--2---:R-:W2:Y:S04]  /*21a0*/  LDG.E.STRONG.GPU R19, desc[UR8][R16.64] ;  /* 0x0000000810137981 */ /* 0x004ea8000c1ef900 */
[----:B--2---:R-:W-:Y:S01]  /*21b0*/  CCTL.IVALL ;  /* 0x00000000ff00798f */ /* 0x004fe20002000000 */
[----:B------:R-:W-:Y:S05]  /*21c0*/  YIELD ;  /* 0x0000000000007946 */ /* 0x000fea0003800000 */
[----:B------:R-:W-:-:S13]  /*21d0*/  ISETP.NE.AND P6, PT, R19, R60, PT ;  /* 0x0000003c1300720c */ /* 0x000fda0003fc5270 */
[----:B------:R-:W-:Y:S05]  /*21e0*/  @P6 BRA `(.L_x_2784) ;  /* 0xfffffffc00ec6947 */ /* 0x000fea000383ffff */
.L_x_2783:
        /* <DEDUP_REMOVED lines=11> */
.L_x_2786:
        /* <DEDUP_REMOVED lines=63> */
.L_x_2785:
        /* <DEDUP_REMOVED lines=22> */
.L_x_2788:
[----:B------:R-:W-:Y:S05]  /*27f0*/  BSYNC B0 ;  /* 0x0000000000007941 */ /* 0x000fea0003800000 */
.L_x_2787:
        /* <DEDUP_REMOVED lines=33> */
.L_x_2782:
        /* <DEDUP_REMOVED lines=42> */
[----:B0-----:R-:W-:Y:S02]  /*2cb0*/  HADD2.F32 R22, -RZ, R35.H0_H0 ;  /* 0x20000023ff167230 */ /* 0x001fe40000004100 */
[----:B--2---:R-:W-:Y:S02]  /*2cc0*/  HADD2.F32 R35, -RZ, R60.H0_H0 ;  /* 0x2000003cff237230 */ /* 0x004fe40000004100 */
[----:B---3--:R-:W-:-:S02]  /*2cd0*/  HADD2.F32 R23, -RZ, R59.H0_H0 ;  /* 0x2000003bff177230 */ /* 0x008fc40000004100 */
[----:B-----5:R-:W-:-:S05]  /*2ce0*/  HADD2.F32 R60, -RZ, R61.H0_H0 ;  /* 0x2000003dff3c7230 */ /* 0x020fca0000004100 */
        /* <DEDUP_REMOVED lines=13> */
.L_x_2789:
        /* <DEDUP_REMOVED lines=14> */
.L_x_2791:
[----:B------:R-:W-:Y:S05]  /*2ea0*/  BSYNC B0 ;  /* 0x0000000000007941 */ /* 0x000fea0003800000 */
.L_x_2790:
        /* <DEDUP_REMOVED lines=23> */
.L_x_2792:
        /* <DEDUP_REMOVED lines=14> */
.L_x_2794:
[----:B------:R-:W-:Y:S05]  /*3100*/  BSYNC B0 ;  /* 0x0000000000007941 */ /* 0x000fea0003800000 */
.L_x_2793:
        /* <DEDUP_REMOVED lines=17> */
.L_x_2795:
        /* <DEDUP_REMOVED lines=14> */
.L_x_2797:
[----:B------:R-:W-:Y:S05]  /*3300*/  BSYNC B0 ;  /* 0x0000000000007941 */ /* 0x000fea0003800000 */
.L_x_2796:
        /* <DEDUP_REMOVED lines=23> */
.L_x_2798:
        /* <DEDUP_REMOVED lines=14> */
.L_x_2800:
[----:B------:R-:W-:Y:S05]  /*3560*/  BSYNC B0 ;  /* 0x0000000000007941 */ /* 0x000fea0003800000 */
.L_x_2799:
        /* <DEDUP_REMOVED lines=15> */
.L_x_2801:
        /* <DEDUP_REMOVED lines=14> */
.L_x_2803:
[----:B------:R-:W-:Y:S05]  /*3740*/  BSYNC B0 ;  /* 0x0000000000007941 */ /* 0x000fea0003800000 */
.L_x_2802:
        /* <DEDUP_REMOVED lines=23> */
.L_x_2804:
        /* <DEDUP_REMOVED lines=14> */
.L_x_2806:
[----:B------:R-:W-:Y:S05]  /*39a0*/  BSYNC B0 ;  /* 0x0000000000007941 */ /* 0x000fea0003800000 */
.L_x_2805:
        /* <DEDUP_REMOVED lines=23> */
.L_x_2807:
        /* <DEDUP_REMOVED lines=14> */
.L_x_2809:
[----:B------:R-:W-:Y:S05]  /*3c00*/  BSYNC B0 ;  /* 0x0000000000007941 */ /* 0x000fea0003800000 */
.L_x_2808:
        /* <DEDUP_REMOVED lines=23> */
.L_x_2810:
        /* <DEDUP_REMOVED lines=14> */
.L_x_2812:
[----:B------:R-:W-:Y:S05]  /*3e60*/  BSYNC B0 ;  /* 0x0000000000007941 */ /* 0x000fea0003800000 */
.L_x_2811:
        /* <DEDUP_REMOVED lines=23> */
.L_x_2813:
        /* <DEDUP_REMOVED lines=14> */
.L_x_2815:
[----:B------:R-:W-:Y:S05]  /*40c0*/  BSYNC B0 ;  /* 0x0000000000007941 */ /* 0x000fea0003800000 */
.L_x_2814:
        /* <DEDUP_REMOVED lines=23> */
.L_x_2816:
        /* <DEDUP_REMOVED lines=14> */
.L_x_2818:
[----:B------:R-:W-:Y:S05]  /*4320*/  BSYNC B0 ;  /* 0x0000000000007941 */ /* 0x000fea0003800000 */
.L_x_2817:
        /* <DEDUP_REMOVED lines=23> */
.L_x_2819:
        /* <DEDUP_REMOVED lines=14> */
.L_x_2821:
[----:B------:R-:W-:Y:S05]  /*4580*/  BSYNC B0 ;  /* 0x0000000000007941 */ /* 0x000fea0003800000 */
.L_x_2820:
        /* <DEDUP_REMOVED lines=23> */
.L_x_2822:
        /* <DEDUP_REMOVED lines=14> */
.L_x_2824:
[----:B------:R-:W-:Y:S05]  /*47e0*/  BSYNC B0 ;  /* 0x0000000000007941 */ /* 0x000fea0003800000 */
.L_x_2823:
        /* <DEDUP_REMOVED lines=23> */
.L_x_2825:
        /* <DEDUP_REMOVED lines=14> */
.L_x_2827:
[----:B------:R-:W-:Y:S05]  /*4a40*/  BSYNC B0 ;  /* 0x0000000000007941 */ /* 0x000fea0003800000 */
.L_x_2826:
        /* <DEDUP_REMOVED lines=22> */
.L_x_2828:
        /* <DEDUP_REMOVED lines=14> */
.L_x_2830:
[----:B------:R-:W-:Y:S05]  /*4c90*/  BSYNC B0 ;  /* 0x0000000000007941 */ /* 0x000fea0003800000 */
.L_x_2829:
        /* <DEDUP_REMOVED lines=22> */
.L_x_2831:
        /* <DEDUP_REMOVED lines=14> */
.L_x_2833:
[----:B------:R-:W-:Y:S05]  /*4ee0*/  BSYNC B0 ;  /* 0x0000000000007941 */ /* 0x000fea0003800000 */
.L_x_2832:
        /* <DEDUP_REMOVED lines=22> */
.L_x_2834:
        /* <DEDUP_REMOVED lines=13> */
.L_x_2836:
[----:B------:R-:W-:Y:S05]  /*5120*/  BSYNC B0 ;  /* 0x0000000000007941 */ /* 0x000fea0003800000 */
.L_x_2835:
[----:B0-----:R-:W0:Y:S01]  /*5130*/  LDC R17, c[0x0][0x10] ;  /* 0x00000400ff117b82 */ /* 0x001e220000000800 */
[----:B------:R-:W-:Y:S02]  /*5140*/  IADD3 R12, R12, 0x1, RZ ;  /* 0x000000010c0c7810 */ /* 0x000fe40007ffe0ff */
[----:B0-----:R-:W-:-:S04]  /*5150*/  IADD3 R10, R17, R10, RZ ;  /* 0x0000000a110a7210 */ /* 0x001fc80007ffe0ff */
[----:B------:R-:W-:-:S13]  /*5160*/  ISETP.GE.AND P5, PT, R10, UR4, PT ;  /* 0x000000040a007c0c */ /* 0x000fda000bfa6270 */
[----:B------:R-:W-:Y:S05]  /*5170*/  @!P5 BRA `(.L_x_2837) ;  /* 0xffffffb0008cd947 */ /* 0x000fea000383ffff */
[----:B------:R-:W-:Y:S05]  /*5180*/  EXIT ;  /* 0x000000000000794d */ /* 0x000fea0003800000 */
.L_x_2838:
        /* <DEDUP_REMOVED lines=15> */
.L_x_3310:


//--------------------- .text._Z35group_norm_nhwc_fwd_one_pass_kernelI11Fp32IOFp32WLi64ELi28ELi448EEv26Group_norm_nhwc_fwd_params --------------------------
	.section	.text._Z35group_norm_nhwc_fwd_one_pass_kernelI11Fp32IOFp32WLi64ELi28ELi448EEv26Group_norm_nhwc_fwd_params,"ax",@progbits
	.align	128
        .global         _Z35group_norm_nhwc_fwd_one_pass_kernelI11Fp32IOFp32WLi64ELi28ELi448EEv26Group_norm_nhwc_fwd_params
        .type           _Z35group_norm_nhwc_fwd_one_pass_kernelI11Fp32IOFp32WLi64ELi28ELi448EEv26Group_norm_nhwc_fwd_params,@function
        .size           _Z35group_norm_nhwc_fwd_one_pass_kernelI11Fp32IOFp32WLi64ELi28ELi448EEv26Group_norm_nhwc_fwd_params,(.L_x_3311 - _Z35group_norm_nhwc_fwd_one_pass_kernelI11Fp32IOFp32WLi64ELi28ELi448EEv26Group_norm_nhwc_fwd_params)
        .other          _Z35group_norm_nhwc_fwd_one_pass_kernelI11Fp32IOFp32WLi64ELi28ELi448EEv26Group_norm_nhwc_fwd_params,@"STO_CUDA_ENTRY STV_DEFAULT"
_Z35group_norm_nhwc_fwd_one_pass_kernelI11Fp32IOFp32WLi64ELi28ELi448EEv26Group_norm_nhwc_fwd_params:
.text._Z35group_norm_nhwc_fwd_one_pass_kernelI11Fp32IOFp32WLi64ELi28ELi448EEv26Group_norm_nhwc_fwd_params:
        /* <DEDUP_REMOVED lines=18> */
[----:B------:R-:W-:Y:S02]  /*0120*/  SHF.R.U32.HI R2, RZ, 0x2, R3 ;  /* 0x00000002ff027819 */ /* 0x000fe40000011603 */
[----:B------:R-:W-:-:S03]  /*0130*/  SHF.R.S32.HI R3, RZ, 0x1f, R6 ;  /* 0x0000001fff037819 */ /* 0x000fc60000011406 */
[----:B-1----:R-:W-:Y:S01]  /*0140*/  IMAD R21, R21, UR7, R2 ;  /* 0x0000000715157c24 */ /* 0x002fe2000f8e0202 */
[----:B------:R-:W-:-:S04]  /*0150*/  LEA.HI R3, R3, R6, RZ, 0x5 ;  /* 0x0000000603037211 */ /* 0x000fc800078f28ff */
[----:B------:R-:W-:Y:S02]  /*0160*/  ISETP.GE.U32.AND P0, PT, R21, UR8, PT ;  /* 0x0000000815007c0c */ /* 0x000fe4000bf06070 */
[----:B------:R-:W-:Y:S02]  /*0170*/  SHF.R.S32.HI R0, RZ, 0x1f, R21 ;  /* 0x0000001fff007819 */ /* 0x000fe40000011415 */
[----:B------:R-:W-:Y:S02]  /*0180*/  SHF.R.S32.HI R3, RZ, 0x5, R3 ;  /* 0x00000005ff037819 */ /* 0x000fe40000011403 */
[----:B------:R-:W-:Y:S01]  /*0190*/  ISETP.GE.AND.EX P0, PT, R0, UR9, PT, P0 ;  /* 0x0000000900007c0c */ /* 0x000fe2000bf06300 */
[----:B------:R-:W-:Y:S01]  /*01a0*/  ULDC.64 UR8, c[0x0][0x208] ;  /* 0x0000820000087ab9 */ /* 0x000fe20000000a00 */
[----:B------:R-:W-:Y:S02]  /*01b0*/  LEA R20, R3, UR5, 0x3 ;  /* 0x0000000503147c11 */ /* 0x000fe4000f8e18ff */
[----:B------:R-:W-:-:S13]  /*01c0*/  ISETP.LT.U32.AND P0, PT, R6, 0x1c0, !P0 ;  /* 0x000001c00600780c */ /* 0x000fda0004701070 */
.L_x_2854:
[----:B------:R-:W0:Y:S01]  /*01d0*/  LDC R5, c[0x0][0x288] ;  /* 0x0000a200ff057b82 */ /* 0x000e220000000800 */
[----:B------:R-:W-:Y:S01]  /*01e0*/  IADD3 R12, R21, 0x20, RZ ;  /* 0x00000020150c7810 */ /* 0x000fe20007ffe0ff */
[----:B------:R-:W-:Y:S01]  /*01f0*/  ULDC.64 UR12, c[0x0][0x278] ;  /* 0x00009e00000c7ab9 */ /* 0x000fe20000000a00 */
[----:B------:R-:W-:Y:S02]  /*0200*/  SHF.R.S32.HI R17, RZ, 0x1f, R21 ;  /* 0x0000001fff117819 */ /* 0x000fe40000011415 */
[----:B------:R-:W-:Y:S02]  /*0210*/  SHF.R.S32.HI R13, RZ, 0x1f, R12 ;  /* 0x0000001fff0d7819 */ /* 0x000fe4000001140c */
[----:B0-----:R-:W-:-:S04]  /*0220*/  IABS R9, R5 ;  /* 0x0000000500097213 */ /* 0x001fc80000000000 */
        /* <DEDUP_REMOVED lines=14> */
[----:B------:R-:W-:-:S04]  /*0310*/  IMAD R0, R9, R0, R4 ;  /* 0x0000000009007224 */ /* 0x000fc800078e0204 */
[----:B------:R-:W-:Y:S01]  /*0320*/  IMAD R4, R3, -0xe, R6 ;  /* 0xfffffff203047824 */ /* 0x000fe200078e0206 */
[----:B------:R-:W-:Y:S01]  /*0330*/  ISETP.GT.U32.AND P2, PT, R9, R0, PT ;  /* 0x000000000900720c */ /* 0x000fe20003f44070 */
[----:B------:R-:W0:Y:S03]  /*0340*/  @P0 LDC.64 R2, c[0x0][0x270] ;  /* 0x00009c00ff020b82 */ /* 0x000e260000000a00 */
[----:B------:R-:W-:-:S04]  /*0350*/  SHF.L.U32 R25, R4, 0x1, RZ ;  /* 0x0000000104197819 */ /* 0x000fc800000006ff */
[----:B------:R-:W-:-:S05]  /*0360*/  SHF.R.S32.HI R11, RZ, 0x1f, R25 ;  /* 0x0000001fff0b7819 */ /* 0x000fca0000011419 */
[-C--:B------:R-:W-:Y:S02]  /*0370*/  @!P2 IADD3 R0, R0, -R9.reuse, RZ ;  /* 0x800000090000a210 */ /* 0x080fe40007ffe0ff */
[----:B------:R-:W-:Y:S02]  /*0380*/  @!P2 IADD3 R15, R15, 0x1, RZ ;  /* 0x000000010f0fa810 */ /* 0x000fe40007ffe0ff */
[----:B------:R-:W-:Y:S02]  /*0390*/  ISETP.GE.U32.AND P1, PT, R0, R9, PT ;  /* 0x000000090000720c */ /* 0x000fe40003f26070 */
[----:B------:R-:W-:Y:S01]  /*03a0*/  LOP3.LUT R0, R22, R5, RZ, 0x3c, !PT ;  /* 0x0000000516007212 */ /* 0x000fe200078e3cff */
[----:B------:R-:W1:Y:S01]  /*03b0*/  @P0 LDC.64 R8, c[0x0][0x220] ;  /* 0x00008800ff080b82 */ /* 0x000e620000000a00 */
[----:B------:R-:W-:Y:S02]  /*03c0*/  ISETP.NE.AND P2, PT, R5, RZ, PT ;  /* 0x000000ff0500720c */ /* 0x000fe40003f45270 */
[----:B------:R-:W-:-:S07]  /*03d0*/  ISETP.GE.AND P3, PT, R0, RZ, PT ;  /* 0x000000ff0000720c */ /* 0x000fce0003f66270 */
[----:B------:R-:W-:Y:S02]  /*03e0*/  @P1 IADD3 R15, R15, 0x1, RZ ;  /* 0x000000010f0f1810 */ /* 0x000fe40007ffe0ff */
[----:B------:R-:W-:-:S04]  /*03f0*/  ISETP.GE.U32.AND P1, PT, R12, UR12, PT ;  /* 0x0000000c0c007c0c */ /* 0x000fc8000bf26070 */
[----:B------:R-:W-:Y:S01]  /*0400*/  ISETP.GE.AND.EX P1, PT, R13, UR13, PT, P1 ;  /* 0x0000000d0d007c0c */ /* 0x000fe2000bf26310 */
[----:B------:R-:W-:Y:S01]  /*0410*/  ULDC.64 UR12, c[0x0][0x280] ;  /* 0x0000a000000c7ab9 */ /* 0x000fe20000000a00 */
[----:B------:R-:W-:Y:S02]  /*0420*/  @!P3 IADD3 R15, -R15, RZ, RZ ;  /* 0x000000ff0f0fb210 */ /* 0x000fe40007ffe1ff */
[----:B------:R-:W-:Y:S02]  /*0430*/  ISETP.GT.U32.OR P1, PT, R6, 0x1bf, P1 ;  /* 0x000001bf0600780c */ /* 0x000fe40000f24470 */
[----:B------:R-:W-:-:S04]  /*0440*/  @!P2 LOP3.LUT R15, RZ, R5, RZ, 0x33, !PT ;  /* 0x00000005ff0fa212 */ /* 0x000fc800078e33ff */
[----:B------:R-:W-:Y:S02]  /*0450*/  IADD3 R0, -R15, RZ, RZ ;  /* 0x000000ff0f007210 */ /* 0x000fe40007ffe1ff */
[----:B------:R-:W-:-:S03]  /*0460*/  SHF.R.S32.HI R10, RZ, 0x1f, R15 ;  /* 0x0000001fff0a7819 */ /* 0x000fc6000001140f */
[----:B------:R-:W-:Y:S02]  /*0470*/  IMAD R0, R5, R0, R22 ;  /* 0x0000000005007224 */ /* 0x000fe400078e0216 */
[----:B------:R-:W2:Y:S01]  /*0480*/  @!P1 LDC.64 R4, c[0x0][0x270] ;  /* 0x00009c00ff049b82 */ /* 0x000ea20000000a00 */
[----:B------:R-:W-:Y:S02]  /*0490*/  IMAD R14, R10, UR12, RZ ;  /* 0x0000000c0a0e7c24 */ /* 0x000fe4000f8e02ff */
[----:B------:R-:W-:Y:S02]  /*04a0*/  IMAD R0, R0, 0x1c, RZ ;  /* 0x0000001c00007824 */ /* 0x000fe400078e02ff */
[----:B------:R-:W-:Y:S02]  /*04b0*/  IMAD R27, R15, UR13, R14 ;  /* 0x0000000d0f1b7c24 */ /* 0x000fe4000f8e020e */
[----:B0-----:R-:W-:Y:S01]  /*04c0*/  @P0 IMAD R14, R17, R2, RZ ;  /* 0x00000002110e0224 */ /* 0x001fe200078e02ff */
[----:B------:R-:W-:-:S04]  /*04d0*/  IADD3 R24, P2, R25, R0, RZ ;  /* 0x0000000019187210 */ /* 0x000fc80007f5e0ff */
[----:B------:R-:W-:Y:S02]  /*04e0*/  LEA.HI.X.SX32 R25, R0, R11, 0x1, P2 ;  /* 0x0000000b00197211 */ /* 0x000fe400010f0eff */
[----:B------:R-:W0:Y:S01]  /*04f0*/  @!P1 LDC.64 R10, c[0x0][0x220] ;  /* 0x00008800ff0a9b82 */ /* 0x000e220000000a00 */
[----:B------:R-:W-:-:S05]  /*0500*/  IMAD.WIDE.U32 R24, R15, UR12, R24 ;  /* 0x0000000c0f187c25 */ /* 0x000fca000f8e0018 */
[----:B------:R-:W-:Y:S01]  /*0510*/  IADD3 R27, R25, R27, RZ ;  /* 0x0000001b191b7210 */ /* 0x000fe20007ffe0ff */
[----:B--2---:R-:W-:Y:S01]  /*0520*/  @!P1 IMAD R15, R13, R4, RZ ;  /* 0x000000040d0f9224 */ /* 0x004fe200078e02ff */
[-C--:B------:R-:W-:Y:S01]  /*0530*/  @P0 MOV R26, R24.reuse ;  /* 0x00000018001a0202 */ /* 0x080fe20000000f00 */
[C---:B------:R-:W-:Y:S01]  /*0540*/  @P0 IMAD R13, R21.reuse, R3, R14 ;  /* 0x00000003150d0224 */ /* 0x040fe200078e020e */
[----:B------:R-:W-:Y:S01]  /*0550*/  @!P1 MOV R14, R24 ;  /* 0x00000018000e9202 */ /* 0x000fe20000000f00 */
[----:B------:R-:W-:Y:S01]  /*0560*/  @!P1 IMAD R17, R12, R5, R15 ;  /* 0x000000050c119224 */ /* 0x000fe200078e020f */
[----:B------:R-:W-:Y:S01]  /*0570*/  @!P1 MOV R15, R27 ;  /* 0x0000001b000f9202 */ /* 0x000fe20000000f00 */
[----:B------:R-:W-:-:S04]  /*0580*/  @P0 IMAD.WIDE.U32 R2, R21, R2, R26 ;  /* 0x0000000215020225 */ /* 0x000fc800078e001a */
[----:B------:R-:W-:Y:S01]  /*0590*/  @!P1 IMAD.WIDE.U32 R4, R12, R4, R14 ;  /* 0x000000040c049225 */ /* 0x000fe200078e000e */
[----:B------:R-:W-:Y:S02]  /*05a0*/  @P0 IADD3 R3, R3, R13, RZ ;  /* 0x0000000d03030210 */ /* 0x000fe40007ffe0ff */
[----:B-1----:R-:W-:Y:S02]  /*05b0*/  @P0 LEA R8, P2, R2, R8, 0x2 ;  /* 0x0000000802080211 */ /* 0x002fe400078410ff */
[----:B------:R-:W-:Y:S02]  /*05c0*/  @!P1 IADD3 R5, R5, R17, RZ ;  /* 0x0000001105059210 */ /* 0x000fe40007ffe0ff */
[----:B0-----:R-:W-:Y:S02]  /*05d0*/  @!P1 LEA R10, P3, R4, R10, 0x2 ;  /* 0x0000000a040a9211 */ /* 0x001fe400078610ff */
[----:B------:R-:W-:Y:S02]  /*05e0*/  @P0 LEA.HI.X R9, R2, R9, R3, 0x2, P2 ;  /* 0x0000000902090211 */ /* 0x000fe400010f1403 */
[----:B------:R-:W-:-:S02]  /*05f0*/  MOV R3, RZ ;  /* 0x000000ff00037202 */ /* 0x000fc40000000f00 */
[----:B------:R-:W-:Y:S02]  /*0600*/  MOV R2, RZ ;  /* 0x000000ff00027202 */ /* 0x000fe40000000f00 */
[----:B------:R-:W-:Y:S02]  /*0610*/  @!P1 LEA.HI.X R11, R4, R11, R5, 0x2, P3 ;  /* 0x0000000b040b9211 */ /* 0x000fe400018f1405 */
[----:B------:R-:W-:Y:S02]  /*0620*/  CS2R R4, SRZ ;  /* 0x0000000000047805 */ /* 0x000fe4000001ff00 */
[----:B------:R-:W2:Y:S04]  /*0630*/  @P0 LDG.E.64 R2, desc[UR8][R8.64] ;  /* 0x0000000808020981 */ /* 0x000ea8000c1e1b00 */
[----:B------:R-:W3:Y:S01]  /*0640*/  @!P1 LDG.E.64 R4, desc[UR8][R10.64] ;  /* 0x000000080a049981 */ /* 0x000ee2000c1e1b00 */
[----:B------:R-:W-:Y:S01]  /*0650*/  ISETP.NE.AND P2, PT, R6, RZ, PT ;  /* 0x000000ff0600720c */ /* 0x000fe20003f45270 */
[----:B------:R-:W-:Y:S01]  /*0660*/  BSSY B0, `(.L_x_2839) ;  /* 0x000004e000007945 */ /* 0x000fe20003800000 */
[----:B------:R-:W0:Y:S02]  /*0670*/  S2R R12, SR_LANEID ;  /* 0x00000000000c7919 */ /* 0x000e240000000000 */
[----:B0-----:R-:W-:-:S02]  /*0680*/  ISETP.GT.AND P1, PT, R12, 0x1e, PT ;  /* 0x0000001e0c00780c */ /* 0x001fc40003f24270 */
[----:B------:R-:W-:Y:S01]  /*0690*/  ISETP.NE.AND P3, PT, R12, RZ, PT ;  /* 0x000000ff0c00720c */ /* 0x000fe20003f65270 */
[----:B--2---:R-:W-:Y:S01]  /*06a0*/  FMUL.FTZ R15, R3, R3 ;  /* 0x00000003030f7220 */ /* 0x004fe20000410000 */
[C---:B------:R-:W-:Y:S01]  /*06b0*/  FADD.FTZ R13, R2.reuse, R3 ;  /* 0x00000003020d7221 */ /* 0x040fe20000010000 */
[----:B---3--:R-:W-:Y:S02]  /*06c0*/  FMUL.FTZ R17, R5, R5 ;  /* 0x0000000505117220 */ /* 0x008fe40000410000 */
[----:B------:R-:W-:Y:S01]  /*06d0*/  FFMA.FTZ R15, R2, R2, R15 ;  /* 0x00000002020f7223 */ /* 0x000fe2000001000f */
[C---:B------:R-:W-:Y:S01]  /*06e0*/  FADD.FTZ R14, R4.reuse, R5 ;  /* 0x00000005040e7221 */ /* 0x040fe20000010000 */
[----:B------:R-:W-:Y:S01]  /*06f0*/  FADD.FTZ R13, RZ, R13 ;  /* 0x0000000dff0d7221 */ /* 0x000fe20000010000 */
[----:B------:R-:W-:Y:S01]  /*0700*/  FFMA.FTZ R16, R4, R4, R17 ;  /* 0x0000000404107223 */ /* 0x000fe20000010011 */
[----:B------:R-:W-:Y:S02]  /*0710*/  FADD.FTZ R15, RZ, R15 ;  /* 0x0000000fff0f7221 */ /* 0x000fe40000010000 */
[----:B------:R-:W-:-:S02]  /*0720*/  FADD.FTZ R13, R13, R14 ;  /* 0x0000000e0d0d7221 */ /* 0x000fc40000010000 */
        /* <DEDUP_REMOVED lines=65> */
.L_x_2840:
[----:B------:R-:W-:Y:S05]  /*0b40*/  BSYNC B0 ;  /* 0x0000000000007941 */ /* 0x000fea0003800000 */
.L_x_2839:
        /* <DEDUP_REMOVED lines=30> */
.L_x_2843:
[----:B-1----:R-:W2:Y:S04]  /*0d30*/  LDG.E.STRONG.GPU R12, desc[UR8][R8.64] ;  /* 0x00000008080c7981 */ /* 0x002ea8000c1ef900 */
[----:B--2---:R-:W-:Y:S01]  /*0d40*/  CCTL.IVALL ;  /* 0x00000000ff00798f */ /* 0x004fe20002000000 */
[----:B------:R-:W-:Y:S05]  /*0d50*/  YIELD ;  /* 0x0000000000007946 */ /* 0x000fea0003800000 */
[----:B------:R-:W-:-:S13]  /*0d60*/  ISETP.NE.AND P1, PT, R12, R19, PT ;  /* 0x000000130c00720c */ /* 0x000fda0003f25270 */
[----:B------:R-:W-:Y:S05]  /*0d70*/  @P1 BRA `(.L_x_2843) ;  /* 0xfffffffc00ec1947 */ /* 0x000fea000383ffff */
.L_x_2842:
        /* <DEDUP_REMOVED lines=11> */
.L_x_2845:
        /* <DEDUP_REMOVED lines=63> */
.L_x_2844:
        /* <DEDUP_REMOVED lines=19> */
.L_x_2847:
[----:B------:R-:W-:Y:S05]  /*1350*/  BSYNC B0 ;  /* 0x0000000000007941 */ /* 0x000fea0003800000 */
.L_x_2846:
        /* <DEDUP_REMOVED lines=11> */
[----:B------:R-:W3:Y:S01]  /*1410*/  @!P1 LDC R18, c[0x0][0x10] ;  /* 0x00000400ff129b82 */ /* 0x000ee20000000800 */
[----:B------:R-:W-:-:S07]  /*1420*/  @!P1 LOP3.LUT R23, R7, 0x1, RZ, 0xc0, !PT ;  /* 0x0000000107179812 */ /* 0x000fce00078ec0ff */
[----:B------:R-:W4:Y:S01]  /*1430*/  @!P3 LDC.64 R12, c[0x0][0x248] ;  /* 0x00009200ff0cbb82 */ /* 0x000f220000000a00 */
[----:B-1----:R-:W-:-:S07]  /*1440*/  @!P3 IMAD R15, R8, R19, R15 ;  /* 0x00000013080fb224 */ /* 0x002fce00078e020f */
[----:B------:R-:W1:Y:S01]  /*1450*/  @!P1 LDC.64 R8, c[0x0][0x248] ;  /* 0x00009200ff089b82 */ /* 0x000e620000000a00 */
[----:B------:R-:W-:Y:S02]  /*1460*/  @!P3 IMAD R19, R19, R28, RZ ;  /* 0x0000001c1313b224 */ /* 0x000fe400078e02ff */
[----:B---3--:R-:W-:Y:S02]  /*1470*/  @!P1 IMAD R23, R18, R23, RZ ;  /* 0x0000001712179224 */ /* 0x008fe400078e02ff */
[-C--:B------:R-:W-:Y:S02]  /*1480*/  @!P3 IMAD R19, R19, R16.reuse, RZ ;  /* 0x000000101313b224 */ /* 0x080fe400078e02ff */
[----:B------:R-:W-:Y:S02]  /*1490*/  @!P1 IMAD R23, R23, R16, RZ ;  /* 0x0000001017179224 */ /* 0x000fe400078e02ff */
[----:B--2---:R-:W-:Y:S01]  /*14a0*/  @!P1 IMAD R17, R17, R18, R14 ;  /* 0x0000001211119224 */ /* 0x004fe200078e020e */
[----:B------:R-:W-:-:S02]  /*14b0*/  @!P3 SHF.L.U32 R19, R19, 0x1, RZ ;  /* 0x000000011313b819 */ /* 0x000fc400000006ff */
[----:B------:R-:W-:-:S03]  /*14c0*/  @!P1 SHF.L.U32 R23, R23, 0x1, RZ ;  /* 0x0000000117179819 */ /* 0x000fc600000006ff */
[----:B----4-:R-:W-:-:S04]  /*14d0*/  @!P3 IMAD.WIDE R12, R19, 0x4, R12 ;  /* 0x00000004130cb825 */ /* 0x010fc800078e020c */
[----:B------:R-:W-:-:S04]  /*14e0*/  @!P3 IMAD.WIDE.U32 R12, R15, 0x8, R12 ;  /* 0x000000080f0cb825 */ /* 0x000fc800078e000c */
[----:B-1----:R-:W-:Y:S02]  /*14f0*/  @!P1 IMAD.WIDE R8, R23, 0x4, R8 ;  /* 0x0000000417089825 */ /* 0x002fe400078e0208 */
[----:B------:R-:W0:Y:S02]  /*1500*/  @!P3 LDG.E.64 R12, desc[UR8][R12.64] ;  /* 0x000000080c0cb981 */ /* 0x000e24000c1e1b00 */
[----:B------:R-:W-:-:S06]  /*1510*/  @!P1 IMAD.WIDE.U32 R8, R17, 0x8, R8 ;  /* 0x0000000811089825 */ /* 0x000fcc00078e0008 */
[----:B------:R-:W2:Y:S01]  /*1520*/  @!P1 LDG.E.64 R8, desc[UR8][R8.64] ;  /* 0x0000000808089981 */ /* 0x000ea2000c1e1b00 */
[----:B0-----:R-:W-:Y:S01]  /*1530*/  @!P3 FADD.FTZ R10, R10, R12 ;  /* 0x0000000c0a0ab221 */ /* 0x001fe20000010000 */
[----:B------:R-:W-:-:S03]  /*1540*/  @!P3 FADD.FTZ R11, R11, R13 ;  /* 0x0000000d0b0bb221 */ /* 0x000fc60000010000 */
[----:B--2---:R-:W-:Y:S01]  /*1550*/  @!P1 FADD.FTZ R10, R10, R8 ;  /* 0x000000080a0a9221 */ /* 0x004fe20000010000 */
[----:B------:R-:W-:-:S07]  /*1560*/  @!P1 FADD.FTZ R11, R11, R9 ;  /* 0x000000090b0b9221 */ /* 0x000fce0000010000 */
.L_x_2841:
[----:B------:R-:W-:Y:S01]  /*1570*/  ULDC.64 UR12, c[0x0][0x218] ;  /* 0x00008600000c7ab9 */ /* 0x000fe20000000a00 */
[----:B------:R-:W-:Y:S01]  /*1580*/  LOP3.LUT P1, RZ, R6, UR7, RZ, 0xfc, !PT ;  /* 0x0000000706ff7c12 */ /* 0x000fe2000f82fcff */
[----:B------:R-:W2:Y:S01]  /*1590*/  S2UR UR6, SR_CgaCtaId ;  /* 0x00000000000679c3 */ /* 0x000ea20000008800 */
[----:B------:R-:W-:Y:S01]  /*15a0*/  ISETP.EQ.U32.AND P3, PT, RZ, UR12, PT ;  /* 0x0000000cff007c0c */ /* 0x000fe2000bf62070 */
[----:B------:R-:W-:Y:S01]  /*15b0*/  UMOV UR5, 0x400 ;  /* 0x0000040000057882 */ /* 0x000fe20000000000 */
[----:B-1----:R-:W-:Y:S02]  /*15c0*/  SHF.R.U32.HI R12, RZ, 0x1, R6 ;  /* 0x00000001ff0c7819 */ /* 0x002fe40000011606 */
[----:B------:R-:W-:-:S03]  /*15d0*/  ISETP.EQ.OR.EX P1, PT, RZ, UR13, P1, P3 ;  /* 0x0000000dff007c0c */ /* 0x000fc60008f22730 */
[----:B------:R-:W-:Y:S01]  /*15e0*/  IMAD.WIDE.U32 R12, R12, -0x6db6db6d, RZ ;  /* 0x924924930c0c7825 */ /* 0x000fe200078e00ff */
[----:B------:R-:W1:Y:S04]  /*15f0*/  LDC.64 R8, c[0x0][0x228] ;  /* 0x00008a00ff087b82 */ /* 0x000e680000000a00 */
[----:B------:R-:W-:-:S04]  /*1600*/  SHF.R.U32.HI R13, RZ, 0x2, R13 ;  /* 0x00000002ff0d7819 */ /* 0x000fc8000001160d */
[----:B------:R-:W3:Y:S01]  /*1610*/  LDC.64 R14, c[0x0][0x230] ;  /* 0x00008c00ff0e7b82 */ /* 0x000ee20000000a00 */
        /* <DEDUP_REMOVED lines=8> */
[----:B------:R-:W-:Y:S01]  /*16a0*/  @!P2 STS.64 [UR5+0x88], R10 ;  /* 0x0000880aff00a988 */ /* 0x000fe20008000a05 */
[----:B-1----:R-:W-:-:S04]  /*16b0*/  IMAD.WIDE R8, R19, 0x4, R8 ;  /* 0x0000000413087825 */ /* 0x002fc800078e0208 */
[----:B---3--:R-:W-:-:S04]  /*16c0*/  IMAD.WIDE R14, R19, 0x4, R14 ;  /* 0x00000004130e7825 */ /* 0x008fc800078e020e */
[----:B--2---:R-:W-:-:S05]  /*16d0*/  @!P1 IMAD.WIDE R16, R22, 0x8, R16 ;  /* 0x0000000816109825 */ /* 0x004fca00078e0210 */
[----:B------:R-:W-:Y:S01]  /*16e0*/  @!P1 STG.E.64 desc[UR8][R16.64], R12 ;  /* 0x0000000c10009986 */ /* 0x000fe2000c101b08 */
[----:B------:R-:W-:Y:S06]  /*16f0*/  BAR.SYNC.DEFER_BLOCKING 0x0 ;  /* 0x0000000000007b1d */ /* 0x000fec0000010000 */
[----:B------:R-:W2:Y:S04]  /*1700*/  LDG.E.64 R8, desc[UR8][R8.64] ;  /* 0x0000000808087981 */ /* 0x000ea8000c1e1b00 */
[----:B------:R-:W2:Y:S04]  /*1710*/  LDG.E.64 R14, desc[UR8][R14.64] ;  /* 0x000000080e0e7981 */ /* 0x000ea8000c1e1b00 */
[----:B------:R-:W1:Y:S02]  /*1720*/  LDS.64 R18, [UR5+0x88] ;  /* 0x00008805ff127984 */ /* 0x000e640008000a00 */
[----:B-1----:R-:W-:-:S04]  /*1730*/  FMUL.FTZ R18, R18, UR6 ;  /* 0x0000000612127c20 */ /* 0x002fc80008410000 */
[C---:B------:R-:W-:Y:S01]  /*1740*/  FMUL.FTZ R0, R18.reuse, R18 ;  /* 0x0000001212007220 */ /* 0x040fe20000410000 */
[C---:B0-----:R-:W-:Y:S01]  /*1750*/  FADD.FTZ R11, -R18.reuse, R2 ;  /* 0x00000002120b7221 */ /* 0x041fe20000010100 */
[C---:B------:R-:W-:Y:S01]  /*1760*/  FADD.FTZ R3, -R18.reuse, R3 ;  /* 0x0000000312037221 */ /* 0x040fe20000010100 */
[C---:B------:R-:W-:Y:S01]  /*1770*/  FADD.FTZ R13, -R18.reuse, R4 ;  /* 0x00000004120d7221 */ /* 0x040fe20000010100 */
        /* <DEDUP_REMOVED lines=28> */
.L_x_2848:
[----:B------:R-:W-:Y:S04]  /*1940*/  BSSY B0, `(.L_x_2849) ;  /* 0x000000e000007945 */ /* 0x000fe80003800000 */
        /* <DEDUP_REMOVED lines=10> */
[----:B------:R-:W-:-:S04]  /*19f0*/  IADD3 R11, R9, R11, RZ ;  /* 0x0000000b090b7210 */ /* 0x000fc80007ffe0ff */
[----:B------:R-:W-:-:S05]  /*1a00*/  LEA.HI.X R11, R8, UR13, R11, 0x2, P2 ;  /* 0x0000000d080b7c11 */ /* 0x000fca00090f140b */
[----:B------:R0:W-:Y:S02]  /*1a10*/  STG.E.64 desc[UR8][R10.64], R4 ;  /* 0x000000040a007986 */ /* 0x0001e4000c101b08 */
.L_x_2850:
[----:B------:R-:W-:Y:S05]  /*1a20*/  BSYNC B0 ;  /* 0x0000000000007941 */ /* 0x000fea0003800000 */
.L_x_2849:
        /* <DEDUP_REMOVED lines=11> */
.L_x_2851:
        /* <DEDUP_REMOVED lines=17> */
.L_x_2853:
[----:B------:R-:W-:Y:S05]  /*1bf0*/  BSYNC B0 ;  /* 0x0000000000007941 */ /* 0x000fea0003800000 */
.L_x_2852:
[----:B0-----:R-:W0:Y:S01]  /*1c00*/  LDC R3, c[0x0][0x10] ;  /* 0x00000400ff037b82 */ /* 0x001e220000000800 */
[----:B------:R-:W-:Y:S02]  /*1c10*/  IADD3 R7, R7, 0x1, RZ ;  /* 0x0000000107077810 */ /* 0x000fe40007ffe0ff */
[----:B0-----:R-:W-:-:S04]  /*1c20*/  IADD3 R22, R3, R22, RZ ;  /* 0x0000001603167210 */ /* 0x001fc80007ffe0ff */
[----:B------:R-:W-:-:S13]  /*1c30*/  ISETP.GE.AND P1, PT, R22, UR4, PT ;  /* 0x0000000416007c0c */ /* 0x000fda000bf26270 */
[----:B------:R-:W-:Y:S05]  /*1c40*/  @!P1 BRA `(.L_x_2854) ;  /* 0xffffffe400609947 */ /* 0x000fea000383ffff */
[----:B------:R-:W-:Y:S05]  /*1c50*/  EXIT ;  /* 0x000000000000794d */ /* 0x000fea0003800000 */
.L_x_2855:
        /* <DEDUP_REMOVED lines=10> */
.L_x_3311:


//--------------------- .text._Z35group_norm_nhwc_fwd_one_pass_kernelI11Fp32IOFp32WLi128ELi28ELi448EEv26Group_norm_nhwc_fwd_params --------------------------
	.section	.text._Z35group_norm_nhwc_fwd_one_pass_kernelI11Fp32IOFp32WLi128ELi28ELi448EEv26Group_norm_nhwc_fwd_params,"ax",@progbits
	.align	128
        .global         _Z35group_norm_nhwc_fwd_one_pass_kernelI11Fp32IOFp32WLi128ELi28ELi448EEv26Group_norm_nhwc_fwd_params
        .type           _Z35group_norm_nhwc_fwd_one_pass_kernelI11Fp32IOFp32WLi128ELi28ELi448EEv26Group_norm_nhwc_fwd_params,@function
        .size           _Z35group_norm_nhwc_fwd_one_pass_kernelI11Fp32IOFp32WLi128ELi28ELi448EEv26Group_norm_nhwc_fwd_params,(.L_x_3312 - _Z35group_norm_nhwc_fwd_one_pass_kernelI11Fp32IOFp32WLi128ELi28ELi448EEv26Group_norm_nhwc_fwd_params)
        .other          _Z35group_norm_nhwc_fwd_one_pass_kernelI11Fp32IOFp32WLi128ELi28ELi448EEv26Group_norm_nhwc_fwd_params,@"STO_CUDA_ENTRY STV_DEFAULT"
_Z35group_norm_nhwc_fwd_one_pass_kernelI11Fp32IOFp32WLi128ELi28ELi448EEv26Group_norm_nhwc_fwd_params:
.text._Z35group_norm_nhwc_fwd_one_pass_kernelI11Fp32IOFp32WLi128ELi28ELi448EEv26Group_norm_nhwc_fwd_params:
        /* <DEDUP_REMOVED lines=20> */
[----:B------:R-:W-:-:S03]  /*0140*/  ULDC.64 UR8, c[0x0][0x208] ;  /* 0x0000820000087ab9 */ /* 0x000fc60000000a00 */
[----:B------:R-:W-:-:S13]  /*0150*/  ISETP.LT.U32.AND P0, PT, R2, 0x1c0, !P0 ;  /* 0x000001c00200780c */ /* 0x000fda0004701070 */
.L_x_2877:
[----:B0-----:R-:W0:Y:S01]  /*0160*/  LDC R11, c[0x0][0x288] ;  /* 0x0000a200ff0b7b82 */ /* 0x001e220000000800 */
[----:B------:R-:W-:Y:S01]  /*0170*/  IADD3 R25, R31, 0x40, RZ ;  /* 0x000000401f197810 */ /* 0x000fe20007ffe0ff */
[----:B------:R-:W-:Y:S01]  /*0180*/  ULDC.64 UR10, c[0x0][0x278] ;  /* 0x00009e00000a7ab9 */ /* 0x000fe20000000a00 */
[----:B------:R-:W-:Y:S02]  /*0190*/  SHF.R.S32.HI R29, RZ, 0x1f, R30 ;  /* 0x0000001fff1d7819 */ /* 0x000fe4000001141e */
[----:B------:R-:W-:-:S03]  /*01a0*/  SHF.R.S32.HI R21, RZ, 0x1f, R25 ;  /* 0x0000001fff157819 */ /* 0x000fc60000011419 */
[----:B------:R-:W1:Y:S01]  /*01b0*/  @P0 LDC.64 R16, c[0x0][0x220] ;  /* 0x00008800ff100b82 */ /* 0x000e620000000a00 */
[----:B0-----:R-:W-:Y:S02]  /*01c0*/  IABS R7, R11 ;  /* 0x0000000b00077213 */ /* 0x001fe40000000000 */
[----:B------:R-:W-:Y:S02]  /*01d0*/  ISETP.NE.AND P3, PT, R11, RZ, PT ;  /* 0x000000ff0b00720c */ /* 0x000fe40003f65270 */
[----:B------:R-:W0:Y:S08]  /*01e0*/  I2F.RP R6, R7 ;  /* 0x0000000700067306 */ /* 0x000e300000209400 */
[----:B0-----:R-:W0:Y:S02]  /*01f0*/  MUFU.RCP R6, R6 ;  /* 0x0000000600067308 */ /* 0x001e240000001000 */
[----:B0-----:R-:W-:-:S06]  /*0200*/  IADD3 R4, R6, 0xffffffe, RZ ;  /* 0x0ffffffe06047810 */ /* 0x001fcc0007ffe0ff */
[----:B------:R0:W2:Y:S02]  /*0210*/  F2I.FTZ.U32.TRUNC.NTZ R5, R4 ;  /* 0x0000000400057305 */ /* 0x0000a4000021f000 */
[----:B0-----:R-:W-:Y:S02]  /*0220*/  MOV R4, RZ ;  /* 0x000000ff00047202 */ /* 0x001fe40000000f00 */
[----:B--2---:R-:W-:-:S05]  /*0230*/  IADD3 R8, RZ, -R5, RZ ;  /* 0x80000005ff087210 */ /* 0x004fca0007ffe0ff */
        /* <DEDUP_REMOVED lines=13> */
[----:B------:R-:W-:Y:S02]  /*0310*/  ISETP.GE.U32.AND P2, PT, R30, UR10, PT ;  /* 0x0000000a1e007c0c */ /* 0x000fe4000bf46070 */
[----:B------:R-:W-:Y:S02]  /*0320*/  IADD3 R6, R31, 0x60, RZ ;  /* 0x000000601f067810 */ /* 0x000fe40007ffe0ff */
[----:B------:R-:W-:-:S04]  /*0330*/  ISETP.GE.AND.EX P2, PT, R29, UR11, PT, P2 ;  /* 0x0000000b1d007c0c */ /* 0x000fc8000bf46320 */
[----:B------:R-:W-:-:S03]  /*0340*/  ISETP.GT.U32.OR P2, PT, R2, 0x1bf, P2 ;  /* 0x000001bf0200780c */ /* 0x000fc60001744470 */
[----:B------:R-:W-:Y:S02]  /*0350*/  @P1 IADD3 R5, R5, 0x1, RZ ;  /* 0x0000000105051810 */ /* 0x000fe40007ffe0ff */
[----:B------:R-:W-:Y:S02]  /*0360*/  ISETP.GE.U32.AND P1, PT, R25, UR10, PT ;  /* 0x0000000a19007c0c */ /* 0x000fe4000bf26070 */
[----:B------:R-:W-:Y:S01]  /*0370*/  MOV R9, R5 ;  /* 0x0000000500097202 */ /* 0x000fe20000000f00 */
[----:B------:R-:W-:Y:S01]  /*0380*/  IMAD.WIDE.U32 R4, R4, -0x6db6db6d, RZ ;  /* 0x9249249304047825 */ /* 0x000fe200078e00ff */
[----:B------:R-:W-:Y:S02]  /*0390*/  ISETP.GE.AND.EX P1, PT, R21, UR11, PT, P1 ;  /* 0x0000000b15007c0c */ /* 0x000fe4000bf26310 */
[----:B------:R-:W-:Y:S02]  /*03a0*/  @!P4 IADD3 R9, -R9, RZ, RZ ;  /* 0x000000ff0909c210 */ /* 0x000fe40007ffe1ff */
[----:B------:R-:W-:Y:S01]  /*03b0*/  ISETP.GT.U32.OR P1, PT, R2, 0x1bf, P1 ;  /* 0x000001bf0200780c */ /* 0x000fe20000f24470 */
[----:B------:R-:W0:Y:S01]  /*03c0*/  @!P2 LDC.64 R12, c[0x0][0x270] ;  /* 0x00009c00ff0cab82 */ /* 0x000e220000000a00 */
[----:B------:R-:W-:-:S02]  /*03d0*/  @!P3 LOP3.LUT R9, RZ, R11, RZ, 0x33, !PT ;  /* 0x0000000bff09b212 */ /* 0x000fc400078e33ff */
[----:B------:R-:W-:Y:S02]  /*03e0*/  SHF.R.U32.HI R5, RZ, 0x2, R5 ;  /* 0x00000002ff057819 */ /* 0x000fe40000011605 */
[----:B------:R-:W-:Y:S02]  /*03f0*/  IADD3 R7, -R9, RZ, RZ ;  /* 0x000000ff09077210 */ /* 0x000fe40007ffe1ff */
[----:B------:R-:W-:Y:S01]  /*0400*/  ISETP.GE.U32.AND P3, PT, R6, UR10, PT ;  /* 0x0000000a06007c0c */ /* 0x000fe2000bf66070 */
[----:B------:R-:W-:Y:S02]  /*0410*/  IMAD R8, R5, -0xe, R2 ;  /* 0xfffffff205087824 */ /* 0x000fe400078e0202 */
[----:B------:R-:W2:Y:S01]  /*0420*/  @P0 LDC.64 R4, c[0x0][0x270] ;  /* 0x00009c00ff040b82 */ /* 0x000ea20000000a00 */
[----:B------:R-:W-:Y:S01]  /*0430*/  IMAD R28, R11, R7, R32 ;  /* 0x000000070b1c7224 */ /* 0x000fe200078e0220 */
[----:B------:R-:W-:Y:S02]  /*0440*/  SHF.R.S32.HI R7, RZ, 0x1f, R6 ;  /* 0x0000001fff077819 */ /* 0x000fe40000011406 */
[----:B------:R-:W-:Y:S01]  /*0450*/  SHF.L.U32 R35, R8, 0x1, RZ ;  /* 0x0000000108237819 */ /* 0x000fe200000006ff */
[----:B------:R-:W-:Y:S01]  /*0460*/  IMAD R28, R28, 0x1c, RZ ;  /* 0x0000001c1c1c7824 */ /* 0x000fe200078e02ff */
[----:B------:R-:W-:-:S02]  /*0470*/  SHF.R.S32.HI R8, RZ, 0x1f, R9 ;  /* 0x0000001fff087819 */ /* 0x000fc40000011409 */
[----:B------:R-:W3:Y:S01]  /*0480*/  @!P1 LDC.64 R18, c[0x0][0x270] ;  /* 0x00009c00ff129b82 */ /* 0x000ee20000000a00 */
[----:B------:R-:W-:Y:S02]  /*0490*/  SHF.R.S32.HI R11, RZ, 0x1f, R35 ;  /* 0x0000001fff0b7819 */ /* 0x000fe40000011423 */
[----:B------:R-:W-:Y:S02]  /*04a0*/  IADD3 R34, P4, R35, R28, RZ ;  /* 0x0000001c23227210 */ /* 0x000fe40007f9e0ff */
[----:B------:R-:W-:Y:S01]  /*04b0*/  ISETP.GE.AND.EX P3, PT, R7, UR11, PT, P3 ;  /* 0x0000000b07007c0c */ /* 0x000fe2000bf66330 */
[----:B------:R-:W-:Y:S01]  /*04c0*/  ULDC.64 UR10, c[0x0][0x280] ;  /* 0x0000a000000a7ab9 */ /* 0x000fe20000000a00 */
[----:B------:R-:W-:Y:S01]  /*04d0*/  LEA.HI.X.SX32 R35, R28, R11, 0x1, P4 ;  /* 0x0000000b1c237211 */ /* 0x000fe200020f0eff */
[----:B------:R-:W-:Y:S01]  /*04e0*/  IMAD R8, R8, UR10, RZ ;  /* 0x0000000a08087c24 */ /* 0x000fe2000f8e02ff */
[----:B------:R-:W-:Y:S01]  /*04f0*/  ISETP.GT.U32.OR P3, PT, R2, 0x1bf, P3 ;  /* 0x000001bf0200780c */ /* 0x000fe20001f64470 */
[----:B------:R-:W4:Y:S01]  /*0500*/  @!P2 LDC.64 R10, c[0x0][0x220] ;  /* 0x00008800ff0aab82 */ /* 0x000f220000000a00 */
[----:B0-----:R-:W-:-:S02]  /*0510*/  @!P2 IMAD R22, R29, R12, RZ ;  /* 0x0000000c1d16a224 */ /* 0x001fc400078e02ff */
[C---:B------:R-:W-:Y:S02]  /*0520*/  IMAD R37, R9.reuse, UR11, R8 ;  /* 0x0000000b09257c24 */ /* 0x040fe4000f8e0208 */
[----:B------:R-:W-:-:S03]  /*0530*/  IMAD.WIDE.U32 R34, R9, UR10, R34 ;  /* 0x0000000a09227c25 */ /* 0x000fc6000f8e0022 */
[----:B------:R-:W0:Y:S01]  /*0540*/  @!P1 LDC.64 R8, c[0x0][0x220] ;  /* 0x00008800ff089b82 */ /* 0x000e220000000a00 */
[----:B--2---:R-:W-:Y:S01]  /*0550*/  @P0 IMAD R20, R3, R4, RZ ;  /* 0x0000000403140224 */ /* 0x004fe200078e02ff */
[----:B------:R-:W-:Y:S02]  /*0560*/  IADD3 R37, R35, R37, RZ ;  /* 0x0000002523257210 */ /* 0x000fe40007ffe0ff */
[----:B------:R-:W-:Y:S01]  /*0570*/  @P0 MOV R36, R34 ;  /* 0x0000002200240202 */ /* 0x000fe20000000f00 */
[----:B------:R-:W-:Y:S01]  /*0580*/  @P0 IMAD R27, R31, R5, R20 ;  /* 0x000000051f1b0224 */ /* 0x000fe200078e0214 */
[----:B------:R-:W-:Y:S01]  /*0590*/  @!P1 MOV R5, R37 ;  /* 0x0000002500059202 */ /* 0x000fe20000000f00 */
[----:B---3--:R-:W-:Y:S01]  /*05a0*/  @!P1 IMAD R24, R21, R18, RZ ;  /* 0x0000001215189224 */ /* 0x008fe200078e02ff */
[----:B------:R-:W2:Y:S01]  /*05b0*/  @!P3 LDC.64 R14, c[0x0][0x270] ;  /* 0x00009c00ff0ebb82 */ /* 0x000ea20000000a00 */
[----:B------:R-:W-:Y:S01]  /*05c0*/  @P0 IMAD.WIDE.U32 R20, R31, R4, R36 ;  /* 0x000000041f140225 */ /* 0x000fe200078e0024 */
[----:B------:R-:W-:-:S03]  /*05d0*/  @!P1 MOV R4, R34 ;  /* 0x0000002200049202 */ /* 0x000fc60000000f00 */
[C---:B------:R-:W-:Y:S01]  /*05e0*/  @!P1 IMAD R23, R25.reuse, R19, R24 ;  /* 0x0000001319179224 */ /* 0x040fe200078e0218 */
[----:B------:R-:W-:Y:S01]  /*05f0*/  @!P2 MOV R19, R37 ;  /* 0x000000250013a202 */ /* 0x000fe20000000f00 */
[----:B------:R-:W-:Y:S01]  /*0600*/  @!P1 IMAD.WIDE.U32 R4, R25, R18, R4 ;  /* 0x0000001219049225 */ /* 0x000fe200078e0004 */
[----:B------:R-:W-:Y:S02]  /*0610*/  @!P2 MOV R18, R34 ;  /* 0x000000220012a202 */ /* 0x000fe40000000f00 */
[----:B------:R-:W-:Y:S01]  /*0620*/  @P0 IADD3 R27, R21, R27, RZ ;  /* 0x0000001b151b0210 */ /* 0x000fe20007ffe0ff */
[----:B------:R-:W-:Y:S01]  /*0630*/  @!P2 IMAD R25, R30, R13, R22 ;  /* 0x0000000d1e19a224 */ /* 0x000fe200078e0216 */
[----:B-1----:R-:W-:Y:S01]  /*0640*/  @P0 LEA R16, P4, R20, R16, 0x2 ;  /* 0x0000001014100211 */ /* 0x002fe200078810ff */
[----:B------:R-:W-:Y:S01]  /*0650*/  @!P2 IMAD.WIDE.U32 R18, R30, R12, R18 ;  /* 0x0000000c1e12a225 */ /* 0x000fe200078e0012 */
[----:B------:R-:W-:Y:S01]  /*0660*/  @!P1 IADD3 R23, R5, R23, RZ ;  /* 0x0000001705179210 */ /* 0x000fe20007ffe0ff */
[----:B------:R-:W1:Y:S01]  /*0670*/  @!P3 LDC.64 R12, c[0x0][0x220] ;  /* 0x00008800ff0cbb82 */ /* 0x000e620000000a00 */
[----:B------:R-:W-:-:S02]  /*0680*/  @P0 LEA.HI.X R17, R20, R17, R27, 0x2, P4 ;  /* 0x0000001114110211 */ /* 0x000fc400020f141b */
[----:B------:R-:W-:Y:S02]  /*0690*/  @!P2 IADD3 R25, R19, R25, RZ ;  /* 0x000000191319a210 */ /* 0x000fe40007ffe0ff */
[----:B----4-:R-:W-:Y:S02]  /*06a0*/  @!P2 LEA R10, P4, R18, R10, 0x2 ;  /* 0x0000000a120aa211 */ /* 0x010fe400078810ff */
[----:B0-----:R-:W-:Y:S02]  /*06b0*/  @!P1 LEA R8, P5, R4, R8, 0x2 ;  /* 0x0000000804089211 */ /* 0x001fe400078a10ff */
[----:B------:R-:W-:Y:S01]  /*06c0*/  @!P2 LEA.HI.X R11, R18, R11, R25, 0x2, P4 ;  /* 0x0000000b120ba211 */ /* 0x000fe200020f1419 */
[----:B--2---:R-:W-:Y:S01]  /*06d0*/  @!P3 IMAD R7, R7, R14, RZ ;  /* 0x0000000e0707b224 */ /* 0x004fe200078e02ff */
[----:B------:R-:W-:Y:S02]  /*06e0*/  @!P3 MOV R18, R34 ;  /* 0x000000220012b202 */ /* 0x000fe40000000f00 */
[----:B------:R-:W-:Y:S01]  /*06f0*/  @!P3 MOV R19, R37 ;  /* 0x000000250013b202 */ /* 0x000fe20000000f00 */
[----:B------:R-:W-:Y:S01]  /*0700*/  @!P3 IMAD R21, R6, R15, R7 ;  /* 0x0000000f0615b224 */ /* 0x000fe200078e0207 */
[----:B------:R-:W-:-:S02]  /*0710*/  @!P1 LEA.HI.X R9, R4, R9, R23, 0x2, P5 ;  /* 0x0000000904099211 */ /* 0x000fc400028f1417 */
[----:B------:R-:W-:Y:S01]  /*0720*/  MOV R5, RZ ;  /* 0x000000ff00057202 */ /* 0x000fe20000000f00 */
[----:B------:R-:W-:Y:S01]  /*0730*/  @!P3 IMAD.WIDE.U32 R14, R6, R14, R18 ;  /* 0x0000000e060eb225 */ /* 0x000fe200078e0012 */
[----:B------:R-:W-:Y:S02]  /*0740*/  MOV R4, RZ ;  /* 0x000000ff00047202 */ /* 0x000fe40000000f00 */
[----:B------:R-:W-:Y:S02]  /*0750*/  CS2R R6, SRZ ;  /* 0x0000000000067805 */ /* 0x000fe4000001ff00 */
[----:B------:R-:W-:Y:S02]  /*0760*/  CS2R R24, SRZ ;  /* 0x0000000000187805 */ /* 0x000fe4000001ff00 */
[----:B------:R-:W2:Y:S01]  /*0770*/  @P0 LDG.E.64 R4, desc[UR8][R16.64] ;  /* 0x0000000810040981 */ /* 0x000ea2000c1e1b00 */
[----:B------:R-:W-:Y:S02]  /*0780*/  @!P3 IADD3 R15, R15, R21, RZ ;  /* 0x000000150f0fb210 */ /* 0x000fe40007ffe0ff */
[----:B-1----:R-:W-:Y:S01]  /*0790*/  @!P3 LEA R12, P4, R14, R12, 0x2 ;  /* 0x0000000c0e0cb211 */ /* 0x002fe200078810ff */
[----:B------:R-:W3:Y:S01]  /*07a0*/  @!P2 LDG.E.64 R6, desc[UR8][R10.64] ;  /* 0x000000080a06a981 */ /* 0x000ee2000c1e1b00 */
[----:B------:R-:W-:-:S02]  /*07b0*/  CS2R R26, SRZ ;  /* 0x00000000001a7805 */ /* 0x000fc4000001ff00 */
[----:B------:R-:W-:Y:S01]  /*07c0*/  @!P3 LEA.HI.X R13, R14, R13, R15, 0x2, P4 ;  /* 0x0000000d0e0db211 */ /* 0x000fe200020f140f */
[----:B------:R0:W4:Y:S04]  /*07d0*/  @!P1 LDG.E.64 R24, desc[UR8][R8.64] ;  /* 0x0000000808189981 */ /* 0x000128000c1e1b00 */
[----:B------:R-:W5:Y:S01]  /*07e0*/  @!P3 LDG.E.64 R26, desc[UR8][R12.64] ;  /* 0x000000080c1ab981 */ /* 0x000f62000c1e1b00 */
[----:B------:R-:W1:Y:S01]  /*07f0*/  S2UR UR6, SR_CgaCtaId ;  /* 0x00000000000679c3 */ /* 0x000e620000008800 */
[----:B------:R-:W-:Y:S01]  /*0800*/  UMOV UR5, 0x400 ;  /* 0x0000040000057882 */ /* 0x000fe20000000000 */
[----:B------:R-:W-:Y:S01]  /*0810*/  ISETP.NE.AND P2, PT, R2, RZ, PT ;  /* 0x000000ff0200720c */ /* 0x000fe20003f45270 */
[----:B------:R-:W0:Y:S01]  /*0820*/  S2R R14, SR_LANEID ;  /* 0x00000000000e7919 */ /* 0x000e220000000000 */
[----:B------:R-:W-:Y:S01]  /*0830*/  BSSY B0, `(.L_x_2856) ;  /* 0x000005b000007945 */ /* 0x000fe20003800000 */
[----:B-1----:R-:W-:Y:S01]  /*0840*/  ULEA UR5, UR6, UR5, 0x18 ;  /* 0x0000000506057291 */ /* 0x002fe2000f8ec03f */
        /* <DEDUP_REMOVED lines=9> */
[----:B------:R-:W-:Y:S01]  /*08e0*/  FADD.FTZ R17, RZ, R17 ;  /* 0x00000011ff117221 */ /* 0x000fe20000010000 */
[----:B----4-:R-:W-:Y:S01]  /*08f0*/  FMUL.FTZ R11, R25, R25 ;  /* 0x00000019190b7220 */ /* 0x010fe20000410000 */
[----:B------:R-:W-:Y:S01]  /*0900*/  FADD.FTZ R10, R15, R10 ;  /* 0x0000000a0f0a7221 */ /* 0x000fe20000010000 */
[C---:B------:R-:W-:Y:S01]  /*0910*/  FADD.FTZ R9, R24.reuse, R25 ;  /* 0x0000001918097221 */ /* 0x040fe20000010000 */
[----:B------:R-:W-:Y:S01]  /*0920*/  FADD.FTZ R8, R17, R8 ;  /* 0x0000000811087221 */ /* 0x000fe20000010000 */
[----:B------:R-:W-:Y:S01]  /*0930*/  FFMA.FTZ R11, R24, R24, R11 ;  /* 0x00000018180b7223 */ /* 0x000fe2000001000b */
[----:B-----5:R-:W-:Y:S01]  /*0940*/  FMUL.FTZ R13, R27, R27 ;  /* 0x0000001b1b0d7220 */ /* 0x020fe20000410000 */
[----:B------:R-:W-:Y:S01]  /*0950*/  FADD.FTZ R9, R10, R9 ;  /* 0x000000090a097221 */ /* 0x000fe20000010000 */
[----:B------:R-:W-:Y:S01]  /*0960*/  FADD.FTZ R22, R26, R27 ;  /* 0x0000001b1a167221 */ /* 0x000fe20000010000 */
[----:B------:R-:W-:Y:S01]  /*0970*/  FADD.FTZ R8, R8, R11 ;  /* 0x0000000b08087221 */ /* 0x000fe20000010000 */
[----:B------:R-:W-:Y:S01]  /*0980*/  FFMA.FTZ R13, R26, R26, R13 ;  /* 0x0000001a1a0d7223 */ /* 0x000fe2000001000d */
[----:B------:R-:W-:Y:S01]  /*0990*/  SHF.R.S32.HI R11, RZ, 0x1f, R2 ;  /* 0x0000001fff0b7819 */ /* 0x000fe20000011402 */
[----:B------:R-:W-:-:S02]  /*09a0*/  FADD.FTZ R22, R9, R22 ;  /* 0x0000001609167221 */ /* 0x000fc40000010000 */
[----:B------:R-:W-:Y:S01]  /*09b0*/  FADD.FTZ R23, R8, R13 ;  /* 0x0000000d08177221 */ /* 0x000fe20000010000 */
[----:B------:R-:W-:Y:S02]  /*09c0*/  LEA.HI R11, R11, R2, RZ, 0x5 ;  /* 0x000000020b0b7211 */ /* 0x000fe400078f28ff */
[----:B------:R-:W0:Y:S02]  /*09d0*/  SHFL.DOWN PT, R9, R22, 0x1, 0x1f ;  /* 0x08201f0016097f89 */ /* 0x000e2400000e0000 */
[----:B------:R-:W-:Y:S02]  /*09e0*/  SHF.R.S32.HI R11, RZ, 0x5, R11 ;  /* 0x00000005ff0b7819 */ /* 0x000fe4000001140b */
[----:B------:R-:W1:Y:S02]  /*09f0*/  SHFL.DOWN PT, R8, R23, 0x1, 0x1f ;  /* 0x08201f0017087f89 */ /* 0x000e6400000e0000 */
        /* <DEDUP_REMOVED lines=32> */
[----:B0-----:R-:W0:Y:S01]  /*0c00*/  LDS.128 R8, [UR5+0x40] ;  /* 0x00004005ff087984 */ /* 0x001e220008000c00 */
[----:B-1----:R-:W-:Y:S01]  /*0c10*/  FADD.FTZ R33, R22, R20 ;  /* 0x0000001416217221 */ /* 0x002fe20000010000 */
[----:B------:R-:W-:-:S03]  /*0c20*/  FADD.FTZ R20, R23, R21 ;  /* 0x0000001517147221 */ /* 0x000fc60000010000 */
        /* <DEDUP_REMOVED lines=11> */
[----:B------:R-:W-:Y:S02]  /*0ce0*/  FADD.FTZ R8, R20, R9 ;  /* 0x0000000914087221 */ /* 0x000fe40000010000 */
[----:B------:R-:W0:Y:S01]  /*0cf0*/  LDS.128 R20, [UR5+0x70] ;  /* 0x00007005ff147984 */ /* 0x000e220008000c00 */
        /* <DEDUP_REMOVED lines=14> */
.L_x_2857:
[----:B------:R-:W-:Y:S05]  /*0de0*/  BSYNC B0 ;  /* 0x0000000000007941 */ /* 0x000fea0003800000 */
.L_x_2856:
        /* <DEDUP_REMOVED lines=9> */
[----:B0-----:R-:W0:Y:S02]  /*0e80*/  LDC.64 R10, c[0x0][0x248] ;  /* 0x00009200ff0a7b82 */ /* 0x001e240000000a00 */
[----:B------:R-:W-:-:S06]  /*0e90*/  SEL R19, R19, 0xffffffff, !P1 ;  /* 0xffffffff13137807 */ /* 0x000fcc0004800000 */
[----:B------:R-:W3:Y:S01]  /*0ea0*/  LDC.64 R8, c[0x0][0x240] ;  /* 0x00009000ff087b82 */ /* 0x000ee20000000a00 */
[----:B-1----:R-:W-:-:S04]  /*0eb0*/  IMAD R12, R17, R14, RZ ;  /* 0x0000000e110c7224 */ /* 0x002fc800078e02ff */
[----:B------:R-:W-:-:S05]  /*0ec0*/  IMAD R13, R12, R18, RZ ;  /* 0x000000120c0d7224 */ /* 0x000fca00078e02ff */
[----:B------:R-:W-:Y:S02]  /*0ed0*/  SHF.L.U32 R13, R13, 0x1, RZ ;  /* 0x000000010d0d7819 */ /* 0x000fe400000006ff */
[----:B--2---:R-:W-:-:S03]  /*0ee0*/  IADD3 R21, R12, R15, RZ ;  /* 0x0000000f0c157210 */ /* 0x004fc60007ffe0ff */
[----:B0-----:R-:W-:-:S04]  /*0ef0*/  IMAD.WIDE R10, R13, 0x4, R10 ;  /* 0x000000040d0a7825 */ /* 0x001fc800078e020a */
[----:B------:R-:W-:-:S04]  /*0f00*/  IMAD R13, R14, UR7, R15 ;  /* 0x000000070e0d7c24 */ /* 0x000fc8000f8e020f */
[----:B------:R-:W-:-:S04]  /*0f10*/  IMAD.WIDE.U32 R12, R13, 0x8, R10 ;  /* 0x000000080d0c7825 */ /* 0x000fc800078e000a */
[----:B---3--:R-:W-:Y:S01]  /*0f20*/  IMAD.WIDE.U32 R10, R21, 0x4, R8 ;  /* 0x00000004150a7825 */ /* 0x008fe200078e0008 */
        /* <DEDUP_REMOVED lines=10> */
.L_x_2860:
[----:B-1----:R-:W2:Y:S04]  /*0fd0*/  LDG.E.STRONG.GPU R10, desc[UR8][R8.64] ;  /* 0x00000008080a7981 */ /* 0x002ea8000c1ef900 */
[----:B--2---:R-:W-:Y:S01]  /*0fe0*/  CCTL.IVALL ;  /* 0x00000000ff00798f */ /* 0x004fe20002000000 */
[----:B------:R-:W-:Y:S05]  /*0ff0*/  YIELD ;  /* 0x0000000000007946 */ /* 0x000fea0003800000 */
[----:B------:R-:W-:-:S13]  /*1000*/  ISETP.NE.AND P1, PT, R10, R21, PT ;  /* 0x000000150a00720c */ /* 0x000fda0003f25270 */
[----:B------:R-:W-:Y:S05]  /*1010*/  @P1 BRA `(.L_x_2860) ;  /* 0xfffffffc00ec1947 */ /* 0x000fea000383ffff */
.L_x_2859:
[----:B------:R-:W-:Y:S01]  /*1020*/  ISETP.NE.AND P1, PT, R18, RZ, PT ;  /* 0x000000ff1200720c */ /* 0x000fe20003f25270 */
[----:B------:R-:W-:Y:S05]  /*1030*/  WARPSYNC.ALL ;  /* 0x0000000000007948 */ /* 0x000fea0003800000 */
[----:B------:R-:W-:Y:S07]  /*1040*/  BAR.SYNC.DEFER_BLOCKING 0x0 ;  /* 0x0000000000007b1d */ /* 0x000fee0000010000 */
[----:B------:R-:W-:Y:S05]  /*1050*/  @!P1 BRA `(.L_x_2858) ;  /* 0x0000000400e89947 */ /* 0x000fea0003800000 */
[----:B------:R-:W-:Y:S01]  /*1060*/  IADD3 R8, R18, -0x1, RZ ;  /* 0xffffffff12087810 */ /* 0x000fe20007ffe0ff */
[----:B-1----:R-:W-:-:S03]  /*1070*/  HFMA2.MMA R19, -RZ, RZ, 0, 0 ;  /* 0x00000000ff137435 */ /* 0x002fc600000001ff */
[----:B------:R-:W-:-:S13]  /*1080*/  ISETP.GE.U32.AND P1, PT, R8, 0x3, PT ;  /* 0x000000030800780c */ /* 0x000fda0003f26070 */
[----:B------:R-:W-:Y:S05]  /*1090*/  @!P1 BRA `(.L_x_2861) ;  /* 0x0000000400089947 */ /* 0x000fea0003800000 */
[----:B------:R-:W-:Y:S02]  /*10a0*/  LOP3.LUT R9, R18, 0x3, RZ, 0xc0, !PT ;  /* 0x0000000312097812 */ /* 0x000fe400078ec0ff */
[----:B------:R-:W-:Y:S02]  /*10b0*/  MOV R19, RZ ;  /* 0x000000ff00137202 */ /* 0x000fe40000000f00 */
[----:B------:R-:W-:-:S07]  /*10c0*/  IADD3 R20, -R9, R18, RZ ;  /* 0x0000001209147210 */ /* 0x000fce0007ffe1ff */
.L_x_2862:
[C---:B------:R-:W-:Y:S02]  /*10d0*/  ISETP.EQ.OR P4, PT, R19.reuse, UR7, P2 ;  /* 0x0000000713007c0c */ /* 0x040fe40009782670 */
[C---:B------:R-:W-:Y:S02]  /*10e0*/  IADD3 R10, R19.reuse, 0x1, RZ ;  /* 0x00000001130a7810 */ /* 0x040fe40007ffe0ff */
[----:B------:R-:W-:Y:S02]  /*10f0*/  IADD3 R17, R19, 0x2, RZ ;  /* 0x0000000213117810 */ /* 0x000fe40007ffe0ff */
[----:B------:R-:W-:Y:S02]  /*1100*/  ISETP.EQ.OR P5, PT, R10, UR7, P2 ;  /* 0x000000070a007c0c */ /* 0x000fe400097a2670 */
[----:B------:R-:W-:-:S05]  /*1110*/  ISETP.EQ.OR P3, PT, R17, UR7, P2 ;  /* 0x0000000711007c0c */ /* 0x000fca0009762670 */
[----:B------:R-:W1:Y:S01]  /*1120*/  @!P4 S2R R13, SR_CTAID.Y ;  /* 0x00000000000dc919 */ /* 0x000e620000002600 */
[----:B------:R-:W2:Y:S01]  /*1130*/  @!P4 LDC R12, c[0x0][0x10] ;  /* 0x00000400ff0ccb82 */ /* 0x000ea20000000800 */
[----:B0-----:R-:W-:-:S04]  /*1140*/  @!P4 LOP3.LUT R11, R0, 0x1, RZ, 0xc0, !PT ;  /* 0x00000001000bc812 */ /* 0x001fc800078ec0ff */
[----:B------:R-:W0:Y:S01]  /*1150*/  @!P5 S2R R21, SR_CTAID.Y ;  /* 0x000000000015d919 */ /* 0x000e220000002600 */
[----:B------:R-:W-:Y:S02]  /*1160*/  @!P5 LOP3.LUT R14, R0, 0x1, RZ, 0xc0, !PT ;  /* 0x00000001000ed812 */ /* 0x000fe400078ec0ff */
[----:B------:R-:W0:Y:S08]  /*1170*/  @!P5 LDC R33, c[0x0][0x10] ;  /* 0x00000400ff21db82 */ /* 0x000e300000000800 */
[----:B------:R-:W3:Y:S01]  /*1180*/  @!P4 LDC.64 R8, c[0x0][0x248] ;  /* 0x00009200ff08cb82 */ /* 0x000ee20000000a00 */
[----:B--2---:R-:W-:-:S07]  /*1190*/  @!P4 IMAD R11, R12, R11, RZ ;  /* 0x0000000b0c0bc224 */ /* 0x004fce00078e02ff */
[----:B------:R-:W2:Y:S01]  /*11a0*/  @!P3 LDC R15, c[0x0][0x10] ;  /* 0x00000400ff0fbb82 */ /* 0x000ea20000000800 */
[----:B------:R-:W-:Y:S02]  /*11b0*/  @!P4 IMAD R11, R11, R18, RZ ;  /* 0x000000120b0bc224 */ /* 0x000fe400078e02ff */
[----:B-1----:R-:W-:Y:S02]  /*11c0*/  @!P4 IMAD R13, R12, R19, R13 ;  /* 0x000000130c0dc224 */ /* 0x002fe400078e020d */
[----:B------:R-:W2:Y:S01]  /*11d0*/  @!P3 S2R R12, SR_CTAID.Y ;  /* 0x00000000000cb919 */ /* 0x000ea20000002600 */
[----:B------:R-:W-:Y:S01]  /*11e0*/  @!P4 SHF.L.U32 R11, R11, 0x1, RZ ;  /* 0x000000010b0bc819 */ /* 0x000fe200000006ff */
[----:B0-----:R-:W-:Y:S02]  /*11f0*/  @!P5 IMAD R21, R10, R33, R21 ;  /* 0x000000210a15d224 */ /* 0x001fe400078e0215 */
[----:B------:R-:W-:Y:S01]  /*1200*/  @!P5 IMAD R33, R33, R14, RZ ;  /* 0x0000000e2121d224 */ /* 0x000fe200078e02ff */
[----:B------:R-:W-:Y:S01]  /*1210*/  @!P3 LOP3.LUT R14, R0, 0x1, RZ, 0xc0, !PT ;  /* 0x00000001000eb812 */ /* 0x000fe200078ec0ff */
[----:B---3--:R-:W-:-:S02]  /*1220*/  @!P4 IMAD.WIDE R8, R11, 0x4, R8 ;  /* 0x000000040b08c825 */ /* 0x008fc400078e0208 */
[----:B------:R-:W0:Y:S02]  /*1230*/  @!P5 LDC.64 R10, c[0x0][0x248] ;  /* 0x00009200ff0adb82 */ /* 0x000e240000000a00 */
[----:B------:R-:W-:Y:S02]  /*1240*/  @!P5 IMAD R33, R33, R18, RZ ;  /* 0x000000122121d224 */ /* 0x000fe400078e02ff */
[----:B------:R-:W-:-:S03]  /*1250*/  @!P4 IMAD.WIDE.U32 R8, R13, 0x8, R8 ;  /* 0x000000080d08c825 */ /* 0x000fc600078e0008 */
[----:B------:R-:W-:-:S03]  /*1260*/  @!P5 SHF.L.U32 R33, R33, 0x1, RZ ;  /* 0x000000012121d819 */ /* 0x000fc600000006ff */
[----:B------:R-:W3:Y:S01]  /*1270*/  @!P4 LDG.E.64 R8, desc[UR8][R8.64] ;  /* 0x000000080808c981 */ /* 0x000ee2000c1e1b00 */
[----:B--2---:R-:W-:Y:S02]  /*1280*/  @!P3 IMAD R17, R17, R15, R12 ;  /* 0x0000000f1111b224 */ /* 0x004fe400078e020c */
[----:B------:R-:W-:Y:S01]  /*1290*/  @!P3 IMAD R15, R15, R14, RZ ;  /* 0x0000000e0f0fb224 */ /* 0x000fe200078e02ff */
[----:B------:R-:W-:Y:S01]  /*12a0*/  IADD3 R14, R19, 0x3, RZ ;  /* 0x00000003130e7810 */ /* 0x000fe20007ffe0ff */
[----:B------:R-:W1:Y:S01]  /*12b0*/  @!P3 LDC.64 R12, c[0x0][0x248] ;  /* 0x00009200ff0cbb82 */ /* 0x000e620000000a00 */
[----:B0-----:R-:W-:Y:S02]  /*12c0*/  @!P5 IMAD.WIDE R10, R33, 0x4, R10 ;  /* 0x00000004210ad825 */ /* 0x001fe400078e020a */
[----:B------:R-:W-:Y:S02]  /*12d0*/  ISETP.EQ.OR P1, PT, R14, UR7, P2 ;  /* 0x000000070e007c0c */ /* 0x000fe40009722670 */
[----:B------:R-:W-:-:S02]  /*12e0*/  @!P3 IMAD R16, R15, R18, RZ ;  /* 0x000000120f10b224 */ /* 0x000fc400078e02ff */
[----:B------:R-:W-:-:S03]  /*12f0*/  @!P5 IMAD.WIDE.U32 R10, R21, 0x8, R10 ;  /* 0x00000008150ad825 */ /* 0x000fc600078e000a */
[----:B------:R-:W-:-:S03]  /*1300*/  @!P3 SHF.L.U32 R21, R16, 0x1, RZ ;  /* 0x000000011015b819 */ /* 0x000fc600000006ff */
[----:B------:R-:W2:Y:S03]  /*1310*/  @!P5 LDG.E.64 R10, desc[UR8][R10.64] ;  /* 0x000000080a0ad981 */ /* 0x000ea6000c1e1b00 */
[----:B------:R-:W0:Y:S01]  /*1320*/  @!P1 S2R R15, SR_CTAID.Y ;  /* 0x00000000000f9919 */ /* 0x000e220000002600 */
[----:B-1----:R-:W-:Y:S02]  /*1330*/  @!P3 IMAD.WIDE R12, R21, 0x4, R12 ;  /* 0x00000004150cb825 */ /* 0x002fe400078e020c */
[----:B------:R-:W0:Y:S02]  /*1340*/  @!P1 LDC R21, c[0x0][0x10] ;  /* 0x00000400ff159b82 */ /* 0x000e240000000800 */
[----:B------:R-:W-:Y:S01]  /*1350*/  @!P3 IMAD.WIDE.U32 R16, R17, 0x8, R12 ;  /* 0x000000081110b825 */ /* 0x000fe200078e000c */
[----:B------:R-:W-:-:S03]  /*1360*/  @!P1 LOP3.LUT R12, R0, 0x1, RZ, 0xc0, !PT ;  /* 0x00000001000c9812 */ /* 0x000fc600078ec0ff */
[----:B0-----:R-:W-:Y:S02]  /*1370*/  @!P1 IMAD R15, R14, R21, R15 ;  /* 0x000000150e0f9224 */ /* 0x001fe400078e020f */
[----:B------:R-:W-:Y:S02]  /*1380*/  @!P1 IMAD R21, R21, R12, RZ ;  /* 0x0000000c15159224 */ /* 0x000fe400078e02ff */
[----:B------:R-:W0:Y:S02]  /*1390*/  @!P1 LDC.64 R12, c[0x0][0x248] ;  /* 0x00009200ff0c9b82 */ /* 0x000e240000000a00 */
[----:B------:R-:W-:-:S05]  /*13a0*/  @!P1 IMAD R21, R21, R18, RZ ;  /* 0x0000001215159224 */ /* 0x000fca00078e02ff */
[----:B------:R-:W-:-:S05]  /*13b0*/  @!P1 SHF.L.U32 R21, R21, 0x1, RZ ;  /* 0x0000000115159819 */ /* 0x000fca00000006ff */
[----:B0-----:R-:W-:-:S04]  /*13c0*/  @!P1 IMAD.WIDE R12, R21, 0x4, R12 ;  /* 0x00000004150c9825 */ /* 0x001fc800078e020c */
[----:B------:R-:W-:Y:S02]  /*13d0*/  @!P1 IMAD.WIDE.U32 R14, R15, 0x8, R12 ;  /* 0x000000080f0e9825 */ /* 0x000fe400078e000c */
[----:B------:R-:W4:Y:S04]  /*13e0*/  @!P3 LDG.E.64 R12, desc[UR8][R16.64] ;  /* 0x00000008100cb981 */ /* 0x000f28000c1e1b00 */
[----:B------:R-:W5:Y:S01]  /*13f0*/  @!P1 LDG.E.64 R14, desc[UR8][R14.64] ;  /* 0x000000080e0e9981 */ /* 0x000f62000c1e1b00 */
[----:B------:R-:W-:Y:S02]  /*1400*/  IADD3 R20, R20, -0x4, RZ ;  /* 0xfffffffc14147810 */ /* 0x000fe40007ffe0ff */
[----:B------:R-:W-:Y:S01]  /*1410*/  IADD3 R19, R19, 0x4, RZ ;  /* 0x0000000413137810 */ /* 0x000fe20007ffe0ff */
[----:B---3--:R-:W-:Y:S01]  /*1420*/  @!P4 FADD.FTZ R22, R22, R8 ;  /* 0x000000081616c221 */ /* 0x008fe20000010000 */
[----:B------:R-:W-:Y:S01]  /*1430*/  @!P4 FADD.FTZ R23, R23, R9 ;  /* 0x000000091717c221 */ /* 0x000fe20000010000 */
[----:B------:R-:W-:-:S02]  /*1440*/  ISETP.NE.AND P4, PT, R20, RZ, PT ;  /* 0x000000ff1400720c */ /* 0x000fc40003f85270 */
[----:B--2---:R-:W-:Y:S01]  /*1450*/  @!P5 FADD.FTZ R22, R22, R10 ;  /* 0x0000000a1616d221 */ /* 0x004fe20000010000 */
[----:B------:R-:W-:-:S03]  /*1460*/  @!P5 FADD.FTZ R23, R23, R11 ;  /* 0x0000000b1717d221 */ /* 0x000fc60000010000 */
[----:B----4-:R-:W-:Y:S01]  /*1470*/  @!P3 FADD.FTZ R22, R22, R12 ;  /* 0x0000000c1616b221 */ /* 0x010fe20000010000 */
[----:B------:R-:W-:-:S03]  /*1480*/  @!P3 FADD.FTZ R23, R23, R13 ;  /* 0x0000000d1717b221 */ /* 0x000fc60000010000 */
[----:B-----5:R-:W-:Y:S01]  /*1490*/  @!P1 FADD.FTZ R22, R22, R14 ;  /* 0x0000000e16169221 */ /* 0x020fe20000010000 */
[----:B------:R-:W-:Y:S02]  /*14a0*/  @!P1 FADD.FTZ R23, R23, R15 ;  /* 0x0000000f17179221 */ /* 0x000fe40000010000 */
[----:B------:R-:W-:Y:S05]  /*14b0*/  @P4 BRA `(.L_x_2862) ;  /* 0xfffffffc00044947 */ /* 0x000fea000383ffff */
.L_x_2861:
        /* <DEDUP_REMOVED lines=8> */
[----:B0-----:R-:W-:Y:S01]  /*1540*/  LOP3.LUT R11, R0, 0x1, RZ, 0xc0, !PT ;  /* 0x00000001000b7812 */ /* 0x001fe200078ec0ff */
[----:B------:R-:W-:-:S04]  /*1550*/  ULDC UR5, c[0x0][0x10] ;  /* 0x0000040000057ab9 */ /* 0x000fc80000000800 */
[----:B------:R-:W-:-:S04]  /*1560*/  IMAD R11, R11, UR5, RZ ;  /* 0x000000050b0b7c24 */ /* 0x000fc8000f8e02ff */
[----:B------:R-:W-:-:S05]  /*1570*/  IMAD R11, R11, R18, RZ ;  /* 0x000000120b0b7224 */ /* 0x000fca00078e02ff */
[----:B------:R-:W-:-:S05]  /*1580*/  SHF.L.U32 R11, R11, 0x1, RZ ;  /* 0x000000010b0b7819 */ /* 0x000fca00000006ff */
[----:B--2---:R-:W-:-:S04]  /*1590*/  IMAD.WIDE R8, R11, 0x4, R8 ;  /* 0x000000040b087825 */ /* 0x004fc800078e0208 */
[----:B-1----:R-:W-:-:S04]  /*15a0*/  IMAD R11, R19, UR5, R12 ;  /* 0x00000005130b7c24 */ /* 0x002fc8000f8e020c */
[----:B------:R-:W-:-:S06]  /*15b0*/  IMAD.WIDE.U32 R8, R11, 0x8, R8 ;  /* 0x000000080b087825 */ /* 0x000fcc00078e0008 */
[----:B------:R-:W2:Y:S02]  /*15c0*/  LDG.E.64 R8, desc[UR8][R8.64] ;  /* 0x0000000808087981 */ /* 0x000ea4000c1e1b00 */
[----:B--2---:R-:W-:Y:S01]  /*15d0*/  FADD.FTZ R22, R22, R8 ;  /* 0x0000000816167221 */ /* 0x004fe20000010000 */
[----:B------:R-:W-:-:S07]  /*15e0*/  FADD.FTZ R23, R23, R9 ;  /* 0x0000000917177221 */ /* 0x000fce0000010000 */
.L_x_2864:
[----:B------:R-:W-:Y:S05]  /*15f0*/  BSYNC B0 ;  /* 0x0000000000007941 */ /* 0x000fea0003800000 */
.L_x_2863:
[----:B------:R-:W-:Y:S05]  /*1600*/  @!P3 BRA `(.L_x_2858) ;  /* 0x00000000007cb947 */ /* 0x000fea0003800000 */
[C---:B------:R-:W-:Y:S02]  /*1610*/  IADD3 R14, R19.reuse, 0x1, RZ ;  /* 0x00000001130e7810 */ /* 0x040fe40007ffe0ff */
[----:B------:R-:W-:Y:S02]  /*1620*/  IADD3 R19, R19, 0x2, RZ ;  /* 0x0000000213137810 */ /* 0x000fe40007ffe0ff */
[----:B------:R-:W-:Y:S02]  /*1630*/  ISETP.EQ.OR P3, PT, R14, UR7, P2 ;  /* 0x000000070e007c0c */ /* 0x000fe40009762670 */
[----:B------:R-:W-:-:S04]  /*1640*/  ISETP.EQ.OR P1, PT, R19, UR7, P2 ;  /* 0x0000000713007c0c */ /* 0x000fc80009722670 */
[----:B------:R-:W-:-:S07]  /*1650*/  ISETP.EQ.OR P1, PT, R10, 0x2, P1 ;  /* 0x000000020a00780c */ /* 0x000fce0000f22670 */
[----:B------:R-:W1:Y:S01]  /*1660*/  @!P3 LDC R16, c[0x0][0x10] ;  /* 0x00000400ff10bb82 */ /* 0x000e620000000800 */
[----:B------:R-:W2:Y:S01]  /*1670*/  @!P3 S2R R15, SR_CTAID.Y ;  /* 0x00000000000fb919 */ /* 0x000ea20000002600 */
[----:B------:R-:W-:-:S04]  /*1680*/  @!P3 LOP3.LUT R17, R0, 0x1, RZ, 0xc0, !PT ;  /* 0x000000010011b812 */ /* 0x000fc800078ec0ff */
[----:B------:R-:W3:Y:S01]  /*1690*/  @!P1 S2R R12, SR_CTAID.Y ;  /* 0x00000000000c9919 */ /* 0x000ee20000002600 */
[----:B------:R-:W-:Y:S01]  /*16a0*/  @!P1 LOP3.LUT R20, R0, 0x1, RZ, 0xc0, !PT ;  /* 0x0000000100149812 */ /* 0x000fe200078ec0ff */
[----:B------:R-:W4:Y:S08]  /*16b0*/  @!P1 LDC R13, c[0x0][0x10] ;  /* 0x00000400ff0d9b82 */ /* 0x000f300000000800 */
[----:B0-----:R-:W0:Y:S08]  /*16c0*/  @!P3 LDC.64 R10, c[0x0][0x248] ;  /* 0x00009200ff0abb82 */ /* 0x001e300000000a00 */
[----:B------:R-:W5:Y:S01]  /*16d0*/  @!P1 LDC.64 R8, c[0x0][0x248] ;  /* 0x00009200ff089b82 */ /* 0x000f620000000a00 */
[----:B-1----:R-:W-:-:S04]  /*16e0*/  @!P3 IMAD R17, R16, R17, RZ ;  /* 0x000000111011b224 */ /* 0x002fc800078e02ff */
[----:B------:R-:W-:Y:S02]  /*16f0*/  @!P3 IMAD R17, R17, R18, RZ ;  /* 0x000000121111b224 */ /* 0x000fe400078e02ff */
[----:B----4-:R-:W-:-:S03]  /*1700*/  @!P1 IMAD R21, R13, R20, RZ ;  /* 0x000000140d159224 */ /* 0x010fc600078e02ff */
[----:B------:R-:W-:Y:S01]  /*1710*/  @!P3 SHF.L.U32 R17, R17, 0x1, RZ ;  /* 0x000000011111b819 */ /* 0x000fe200000006ff */
[----:B--2---:R-:W-:Y:S02]  /*1720*/  @!P3 IMAD R15, R14, R16, R15 ;  /* 0x000000100e0fb224 */ /* 0x004fe400078e020f */
[----:B------:R-:W-:Y:S02]  /*1730*/  @!P1 IMAD R21, R21, R18, RZ ;  /* 0x0000001215159224 */ /* 0x000fe400078e02ff */
[----:B---3--:R-:W-:Y:S02]  /*1740*/  @!P1 IMAD R13, R19, R13, R12 ;  /* 0x0000000d130d9224 */ /* 0x008fe400078e020c */
[----:B0-----:R-:W-:Y:S01]  /*1750*/  @!P3 IMAD.WIDE R10, R17, 0x4, R10 ;  /* 0x00000004110ab825 */ /* 0x001fe200078e020a */
[----:B------:R-:W-:-:S03]  /*1760*/  @!P1 SHF.L.U32 R21, R21, 0x1, RZ ;  /* 0x0000000115159819 */ /* 0x000fc600000006ff */
[----:B------:R-:W-:-:S04]  /*1770*/  @!P3 IMAD.WIDE.U32 R10, R15, 0x8, R10 ;  /* 0x000000080f0ab825 */ /* 0x000fc800078e000a */
[----:B-----5:R-:W-:Y:S02]  /*1780*/  @!P1 IMAD.WIDE R8, R21, 0x4, R8 ;  /* 0x0000000415089825 */ /* 0x020fe400078e0208 */
[----:B------:R-:W2:Y:S02]  /*1790*/  @!P3 LDG.E.64 R10, desc[UR8][R10.64] ;  /* 0x000000080a0ab981 */ /* 0x000ea4000c1e1b00 */
[----:B------:R-:W-:-:S06]  /*17a0*/  @!P1 IMAD.WIDE.U32 R8, R13, 0x8, R8 ;  /* 0x000000080d089825 */ /* 0x000fcc00078e0008 */
[----:B------:R-:W3:Y:S01]  /*17b0*/  @!P1 LDG.E.64 R8, desc[UR8][R8.64] ;  /* 0x0000000808089981 */ /* 0x000ee2000c1e1b00 */
[----:B--2---:R-:W-:Y:S01]  /*17c0*/  @!P3 FADD.FTZ R22, R22, R10 ;  /* 0x0000000a1616b221 */ /* 0x004fe20000010000 */
[----:B------:R-:W-:-:S03]  /*17d0*/  @!P3 FADD.FTZ R23, R23, R11 ;  /* 0x0000000b1717b221 */ /* 0x000fc60000010000 */
[----:B---3--:R-:W-:Y:S01]  /*17e0*/  @!P1 FADD.FTZ R22, R22, R8 ;  /* 0x0000000816169221 */ /* 0x008fe20000010000 */
[----:B------:R-:W-:-:S07]  /*17f0*/  @!P1 FADD.FTZ R23, R23, R9 ;  /* 0x0000000917179221 */ /* 0x000fce0000010000 */
.L_x_2858:
        /* <DEDUP_REMOVED lines=8> */
[----:B0-----:R-:W-:Y:S01]  /*1880*/  IMAD.WIDE.U32 R10, R10, -0x6db6db6d, RZ ;  /* 0x924924930a0a7825 */ /* 0x001fe200078e00ff */
[----:B------:R-:W0:Y:S04]  /*1890*/  LDC.64 R8, c[0x0][0x228] ;  /* 0x00008a00ff087b82 */ /* 0x000e280000000a00 */
        /* <DEDUP_REMOVED lines=11> */
[----:B0-----:R-:W-:-:S04]  /*1950*/  IMAD.WIDE R8, R17, 0x4, R8 ;  /* 0x0000000411087825 */ /* 0x001fc800078e0208 */
[----:B-1----:R-:W-:-:S04]  /*1960*/  IMAD.WIDE R12, R17, 0x4, R12 ;  /* 0x00000004110c7825 */ /* 0x002fc800078e020c */
[----:B--2---:R-:W-:-:S05]  /*1970*/  @!P1 IMAD.WIDE R14, R32, 0x8, R14 ;  /* 0x00000008200e9825 */ /* 0x004fca00078e020e */
[----:B------:R0:W-:Y:S01]  /*1980*/  @!P1 STG.E.64 desc[UR8][R14.64], R10 ;  /* 0x0000000a0e009986 */ /* 0x0001e2000c101b08 */
[----:B------:R-:W-:Y:S06]  /*1990*/  BAR.SYNC.DEFER_BLOCKING 0x0 ;  /* 0x0000000000007b1d */ /* 0x000fec0000010000 */
[----:B------:R-:W2:Y:S04]  /*19a0*/  LDG.E.64 R8, desc[UR8][R8.64] ;  /* 0x0000000808087981 */ /* 0x000ea8000c1e1b00 */
[----:B------:R-:W2:Y:S01]  /*19b0*/  LDG.E.64 R12, desc[UR8][R12.64] ;  /* 0x000000080c0c7981 */ /* 0x000ea2000c1e1b00 */
[----:B0-----:R-:W-:-:S02]  /*19c0*/  MOV R10, 0x3f800000 ;  /* 0x3f800000000a7802 */ /* 0x001fc40000000f00 */
[----:B------:R-:W-:Y:S01]  /*19d0*/  ISETP.GE.U32.AND P2, PT, R30, UR10, PT ;  /* 0x0000000a1e007c0c */ /* 0x000fe2000bf46070 */
[----:B------:R-:W0:Y:S01]  /*19e0*/  LDS.64 R16, [UR5+0x88] ;  /* 0x00008805ff107984 */ /* 0x000e220008000a00 */
[----:B------:R-:W-:Y:S02]  /*19f0*/  ULDC.U8 UR5, c[0x0][0x28c] ;  /* 0x0000a30000057ab9 */ /* 0x000fe40000000000 */
[----:B------:R-:W-:Y:S02]  /*1a00*/  ISETP.NE.AND P4, PT, RZ, UR5, PT ;  /* 0x00000005ff007c0c */ /* 0x000fe4000bf85270 */
[----:B------:R-:W-:-:S04]  /*1a10*/  ISETP.GE.AND.EX P2, PT, R29, UR11, PT, P2 ;  /* 0x0000000b1d007c0c */ /* 0x000fc8000bf46320 */
[----:B------:R-:W-:Y:S01]  /*1a20*/  ISETP.GT.U32.OR P2, PT, R2, 0x1bf, P2 ;  /* 0x000001bf0200780c */ /* 0x000fe20001744470 */
[----:B0-----:R-:W-:-:S04]  /*1a30*/  FMUL.FTZ R16, R16, UR6 ;  /* 0x0000000610107c20 */ /* 0x001fc80008410000 */
[C---:B------:R-:W-:Y:S01]  /*1a40*/  FMUL.FTZ R18, R16.reuse, R16 ;  /* 0x0000001010127220 */ /* 0x040fe20000410000 */
[C---:B------:R-:W-:Y:S01]  /*1a50*/  FADD.FTZ R5, -R16.reuse, R5 ;  /* 0x0000000510057221 */ /* 0x040fe20000010100 */
[C---:B------:R-:W-:Y:S01]  /*1a60*/  FADD.FTZ R11, -R16.reuse, R4 ;  /* 0x00000004100b7221 */ /* 0x040fe20000010100 */
[C---:B------:R-:W-:Y:S01]  /*1a70*/  FADD.FTZ R15, -R16.reuse, R6 ;  /* 0x00000006100f7221 */ /* 0x040fe20000010100 */
[----:B------:R-:W-:Y:S01]  /*1a80*/  FFMA.FTZ R17, R17, UR6, -R18 ;  /* 0x0000000611117c23 */ /* 0x000fe20008010812 */
[C---:B------:R-:W-:Y:S01]  /*1a90*/  FADD.FTZ R7, -R16.reuse, R7 ;  /* 0x0000000710077221 */ /* 0x040fe20000010100 */
[C---:B------:R-:W-:Y:S01]  /*1aa0*/  FADD.FTZ R19, -R16.reuse, R24 ;  /* 0x0000001810137221 */ /* 0x040fe20000010100 */
[C---:B------:R-:W-:Y:S01]  /*1ab0*/  FADD.FTZ R25, -R16.reuse, R25 ;  /* 0x0000001910197221 */ /* 0x040fe20000010100 */
[C---:B------:R-:W-:Y:S01]  /*1ac0*/  FADD.FTZ R21, -R16.reuse, R26 ;  /* 0x0000001a10157221 */ /* 0x040fe20000010100 */
[----:B------:R-:W-:Y:S01]  /*1ad0*/  FSETP.GTU.FTZ.AND P1, PT, R17, RZ, PT ;  /* 0x000000ff1100720b */ /* 0x000fe20003f3c000 */
[----:B------:R-:W-:Y:S01]  /*1ae0*/  FADD.FTZ R27, -R16, R27 ;  /* 0x0000001b101b7221 */ /* 0x000fe20000010100 */
[----:B------:R-:W-:-:S04]  /*1af0*/  IADD3 R16, R31, 0x40, RZ ;  /* 0x000000401f107810 */ /* 0x000fc80007ffe0ff */
[----:B------:R-:W-:-:S07]  /*1b00*/  ISETP.GE.U32.AND P3, PT, R16, UR10, PT ;  /* 0x0000000a10007c0c */ /* 0x000fce000bf66070 */
[----:B------:R-:W0:Y:S02]  /*1b10*/  @P1 LDC R18, c[0x0][0x238] ;  /* 0x00008e00ff121b82 */ /* 0x000e240000000800 */
[----:B0-----:R-:W-:Y:S01]  /*1b20*/  @P1 FADD.FTZ R18, R17, R18 ;  /* 0x0000001211121221 */ /* 0x001fe20000010000 */
[----:B------:R-:W-:-:S03]  /*1b30*/  IADD3 R17, R31, 0x60, RZ ;  /* 0x000000601f117810 */ /* 0x000fc60007ffe0ff */
[----:B------:R0:W1:Y:S01]  /*1b40*/  @P1 MUFU.RSQ R10, R18 ;  /* 0x00000012000a1308 */ /* 0x0000620000001400 */
[----:B------:R-:W-:Y:S02]  /*1b50*/  ISETP.GE.U32.AND P1, PT, R17, UR10, PT ;  /* 0x0000000a11007c0c */ /* 0x000fe4000bf26070 */
[----:B0-----:R-:W-:-:S04]  /*1b60*/  SHF.R.S32.HI R18, RZ, 0x1f, R16 ;  /* 0x0000001fff127819 */ /* 0x001fc80000011410 */
[----:B------:R-:W-:Y:S01]  /*1b70*/  ISETP.GE.AND.EX P3, PT, R18, UR11, PT, P3 ;  /* 0x0000000b12007c0c */ /* 0x000fe2000bf66330 */
[-C--:B-1----:R-:W-:Y:S01]  /*1b80*/  FMUL.FTZ R20, R5, R10.reuse ;  /* 0x0000000a05147220 */ /* 0x082fe20000410000 */
[-C--:B------:R-:W-:Y:S01]  /*1b90*/  FMUL.FTZ R5, R19, R10.reuse ;  /* 0x0000000a13057220 */ /* 0x080fe20000410000 */
[----:B------:R-:W-:Y:S01]  /*1ba0*/  SHF.R.S32.HI R19, RZ, 0x1f, R17 ;  /* 0x0000001fff137819 */ /* 0x000fe20000011411 */
[-C--:B------:R-:W-:Y:S01]  /*1bb0*/  FMUL.FTZ R11, R11, R10.reuse ;  /* 0x0000000a0b0b7220 */ /* 0x080fe20000410000 */
[-C--:B------:R-:W-:Y:S01]  /*1bc0*/  FMUL.FTZ R15, R15, R10.reuse ;  /* 0x0000000a0f0f7220 */ /* 0x080fe20000410000 */
[-C--:B------:R-:W-:Y:S01]  /*1bd0*/  FMUL.FTZ R22, R7, R10.reuse ;  /* 0x0000000a07167220 */ /* 0x080fe20000410000 */
[-C--:B------:R-:W-:Y:S01]  /*1be0*/  FMUL.FTZ R24, R25, R10.reuse ;  /* 0x0000000a19187220 */ /* 0x080fe20000410000 */
[-C--:B------:R-:W-:Y:S01]  /*1bf0*/  FMUL.FTZ R21, R21, R10.reuse ;  /* 0x0000000a15157220 */ /* 0x080fe20000410000 */
[----:B------:R-:W-:Y:S01]  /*1c00*/  FMUL.FTZ R26, R27, R10 ;  /* 0x0000000a1b1a7220 */ /* 0x000fe20000410000 */
[----:B------:R-:W-:-:S02]  /*1c10*/  ISETP.GE.AND.EX P1, PT, R19, UR11, PT, P1 ;  /* 0x0000000b13007c0c */ /* 0x000fc4000bf26310 */
[C---:B------:R-:W-:Y:S02]  /*1c20*/  ISETP.GT.U32.OR P3, PT, R2.reuse, 0x1bf, P3 ;  /* 0x000001bf0200780c */ /* 0x040fe40001f64470 */
[----:B------:R-:W-:Y:S01]  /*1c30*/  ISETP.GT.U32.OR P1, PT, R2, 0x1bf, P1 ;  /* 0x000001bf0200780c */ /* 0x000fe20000f24470 */
[C-C-:B--2---:R-:W-:Y:S01]  /*1c40*/  FFMA.FTZ R14, R8.reuse, R11, R12.reuse ;  /* 0x0000000b080e7223 */ /* 0x144fe2000001000c */
[C-C-:B------:R-:W-:Y:S01]  /*1c50*/  FFMA.FTZ R4, R8.reuse, R15, R12.reuse ;  /* 0x0000000f08047223 */ /* 0x140fe2000001000c */
[C-C-:B------:R-:W-:Y:S01]  /*1c60*/  FFMA.FTZ R6, R8.reuse, R5, R12.reuse ;  /* 0x0000000508067223 */ /* 0x140fe2000001000c */
[----:B------:R-:W-:Y:S01]  /*1c70*/  FFMA.FTZ R10, R8, R21, R12 ;  /* 0x00000015080a7223 */ /* 0x000fe2000001000c */
[C-C-:B------:R-:W-:Y:S01]  /*1c80*/  FFMA.FTZ R5, R9.reuse, R22, R13.reuse ;  /* 0x0000001609057223 */ /* 0x140fe2000001000d */
[C-C-:B------:R-:W-:Y:S01]  /*1c90*/  FFMA.FTZ R7, R9.reuse, R24, R13.reuse ;  /* 0x0000001809077223 */ /* 0x140fe2000001000d */
[C-C-:B------:R-:W-:Y:S01]  /*1ca0*/  FFMA.FTZ R11, R9.reuse, R26, R13.reuse ;  /* 0x0000001a090b7223 */ /* 0x140fe2000001000d */
        /* <DEDUP_REMOVED lines=12> */
.L_x_2865:
        /* <DEDUP_REMOVED lines=8> */
[----:B------:R-:W-:Y:S02]  /*1df0*/  ULDC.64 UR10, c[0x0][0x210] ;  /* 0x00008400000a7ab9 */ /* 0x000fe40000000a00 */
[----:B------:R-:W-:Y:S02]  /*1e00*/  LEA R12, P5, R8, UR10, 0x2 ;  /* 0x0000000a080c7c11 */ /* 0x000fe4000f8a10ff */
[----:B------:R-:W-:-:S04]  /*1e10*/  IADD3 R13, R9, R13, RZ ;  /* 0x0000000d090d7210 */ /* 0x000fc80007ffe0ff */
[----:B------:R-:W-:-:S05]  /*1e20*/  LEA.HI.X R13, R8, UR11, R13, 0x2, P5 ;  /* 0x0000000b080d7c11 */ /* 0x000fca000a8f140d */
[----:B------:R0:W-:Y:S02]  /*1e30*/  STG.E.64 desc[UR8][R12.64], R14 ;  /* 0x0000000e0c007986 */ /* 0x0001e4000c101b08 */
.L_x_2867:
[----:B------:R-:W-:Y:S05]  /*1e40*/  BSYNC B0 ;  /* 0x0000000000007941 */ /* 0x000fea0003800000 */
.L_x_2866:
        /* <DEDUP_REMOVED lines=11> */
.L_x_2868:
[----:B------:R-:W-:Y:S04]  /*1f00*/  BSSY B0, `(.L_x_2869) ;  /* 0x000000d000007945 */ /* 0x000fe80003800000 */
[----:B------:R-:W-:Y:S05]  /*1f10*/  @P2 BRA `(.L_x_2870) ;  /* 0x00000000002c2947 */ /* 0x000fea0003800000 */
[----:B------:R-:W-:Y:S01]  /*1f20*/  ULDC.64 UR10, c[0x0][0x270] ;  /* 0x00009c00000a7ab9 */ /* 0x000fe20000000a00 */
[----:B------:R-:W-:Y:S01]  /*1f30*/  MOV R8, R34 ;  /* 0x0000002200087202 */ /* 0x000fe20000000f00 */
[----:B------:R-:W-:Y:S01]  /*1f40*/  IMAD R29, R29, UR10, RZ ;  /* 0x0000000a1d1d7c24 */ /* 0x000fe2000f8e02ff */
[----:B------:R-:W-:-:S03]  /*1f50*/  MOV R9, R37 ;  /* 0x0000002500097202 */ /* 0x000fc60000000f00 */
[C---:B------:R-:W-:Y:S02]  /*1f60*/  IMAD R29, R30.reuse, UR11, R29 ;  /* 0x0000000b1e1d7c24 */ /* 0x040fe4000f8e021d */
[----:B------:R-:W-:Y:S01]  /*1f70*/  IMAD.WIDE.U32 R8, R30, UR10, R8 ;  /* 0x0000000a1e087c25 */ /* 0x000fe2000f8e0008 */
[----:B------:R-:W-:Y:S02]  /*1f80*/  ULDC.64 UR10, c[0x0][0x210] ;  /* 0x00008400000a7ab9 */ /* 0x000fe40000000a00 */
[----:B0-----:R-:W-:Y:S02]  /*1f90*/  LEA R12, P2, R8, UR10, 0x2 ;  /* 0x0000000a080c7c11 */ /* 0x001fe4000f8410ff */
[----:B------:R-:W-:-:S04]  /*1fa0*/  IADD3 R29, R9, R29, RZ ;  /* 0x0000001d091d7210 */ /* 0x000fc80007ffe0ff */
[----:B------:R-:W-:-:S05]  /*1fb0*/  LEA.HI.X R13, R8, UR11, R29, 0x2, P2 ;  /* 0x0000000b080d7c11 */ /* 0x000fca00090f141d */
[----:B------:R1:W-:Y:S02]  /*1fc0*/  STG.E.64 desc[UR8][R12.64], R4 ;  /* 0x000000040c007986 */ /* 0x0003e4000c101b08 */
.L_x_2870:
[----:B------:R-:W-:Y:S05]  /*1fd0*/  BSYNC B0 ;  /* 0x0000000000007941 */ /* 0x000fea0003800000 */
.L_x_2869:
[----:B------:R-:W-:Y:S05]  /*1fe0*/  @!P4 BRA `(.L_x_2871) ;  /* 0x000000000028c947 */ /* 0x000fea0003800000 */
[----:B-1----:R-:W-:Y:S01]  /*1ff0*/  FMUL.FTZ R4, R6, -1.4426950216293334961 ;  /* 0xbfb8aa3b06047820 */ /* 0x002fe20000410000 */
        /* <DEDUP_REMOVED lines=9> */
.L_x_2871:
[----:B------:R-:W-:Y:S04]  /*2090*/  BSSY B0, `(.L_x_2872) ;  /* 0x000000d000007945 */ /* 0x000fe80003800000 */
[----:B------:R-:W-:Y:S05]  /*20a0*/  @P3 BRA `(.L_x_2873) ;  /* 0x00000000002c3947 */ /* 0x000fea0003800000 */
[----:B------:R-:W-:Y:S01]  /*20b0*/  ULDC.64 UR10, c[0x0][0x270] ;  /* 0x00009c00000a7ab9 */ /* 0x000fe20000000a00 */
[----:B-1----:R-:W-:Y:S01]  /*20c0*/  MOV R4, R34 ;  /* 0x0000002200047202 */ /* 0x002fe20000000f00 */
[----:B0-----:R-:W-:Y:S01]  /*20d0*/  IMAD R13, R18, UR10, RZ ;  /* 0x0000000a120d7c24 */ /* 0x001fe2000f8e02ff */
        /* <DEDUP_REMOVED lines=8> */
.L_x_2873:
[----:B------:R-:W-:Y:S05]  /*2160*/  BSYNC B0 ;  /* 0x0000000000007941 */ /* 0x000fea0003800000 */
.L_x_2872:
[----:B------:R-:W-:Y:S05]  /*2170*/  @!P4 BRA `(.L_x_2874) ;  /* 0x000000000028c947 */ /* 0x000fea0003800000 */
[----:B-12---:R-:W-:Y:S01]  /*2180*/  FMUL.FTZ R4, R10, -1.4426950216293334961 ;  /* 0xbfb8aa3b0a047820 */ /* 0x006fe20000410000 */
[----:B------:R-:W-:-:S05]  /*2190*/  FMUL.FTZ R6, R11, -1.4426950216293334961 ;  /* 0xbfb8aa3b0b067820 */ /* 0x000fca0000410000 */
[----:B------:R-:W1:Y:S08]  /*21a0*/  MUFU.EX2 R4, R4 ;  /* 0x0000000400047308 */ /* 0x000e700000000800 */
[----:B------:R-:W2:Y:S01]  /*21b0*/  MUFU.EX2 R6, R6 ;  /* 0x0000000600067308 */ /* 0x000ea20000000800 */
[----:B-1----:R-:W-:-:S07]  /*21c0*/  FADD.FTZ R5, R4, 1 ;  /* 0x3f80000004057421 */ /* 0x002fce0000010000 */
[----:B------:R-:W1:Y:S01]  /*21d0*/  MUFU.RCP R5, R5 ;  /* 0x0000000500057308 */ /* 0x000e620000001000 */
[----:B--2---:R-:W-:-:S07]  /*21e0*/  FADD.FTZ R7, R6, 1 ;  /* 0x3f80000006077421 */ /* 0x004fce0000010000 */
[----:B------:R-:W2:Y:S01]  /*21f0*/  MUFU.RCP R8, R7 ;  /* 0x0000000700087308 */ /* 0x000ea20000001000 */
[----:B-1----:R-:W-:Y:S01]  /*2200*/  FMUL.FTZ R10, R10, R5 ;  /* 0x000000050a0a7220 */ /* 0x002fe20000410000 */
[----:B--2---:R-:W-:-:S07]  /*2210*/  FMUL.FTZ R11, R11, R8 ;  /* 0x000000080b0b7220 */ /* 0x004fce0000410000 */
.L_x_2874:
[----:B------:R-:W-:Y:S04]  /*2220*/  BSSY B0, `(.L_x_2875) ;  /* 0x000000c000007945 */ /* 0x000fe80003800000 */
[----:B------:R-:W-:Y:S05]  /*2230*/  @P1 BRA `(.L_x_2876) ;  /* 0x0000000000281947 */ /* 0x000fea0003800000 */
[----:B------:R-:W-:Y:S01]  /*2240*/  ULDC.64 UR10, c[0x0][0x270] ;  /* 0x00009c00000a7ab9 */ /* 0x000fe20000000a00 */
[----:B------:R-:W-:Y:S01]  /*2250*/  MOV R35, R37 ;  /* 0x0000002500237202 */ /* 0x000fe20000000f00 */
[----:B-12---:R-:W-:Y:S02]  /*2260*/  IMAD R4, R19, UR10, RZ ;  /* 0x0000000a13047c24 */ /* 0x006fe4000f8e02ff */
[----:B------:R-:W-:-:S04]  /*2270*/  IMAD.WIDE.U32 R34, R17, UR10, R34 ;  /* 0x0000000a11227c25 */ /* 0x000fc8000f8e0022 */
[----:B------:R-:W-:Y:S01]  /*2280*/  IMAD R17, R17, UR11, R4 ;  /* 0x0000000b11117c24 */ /* 0x000fe2000f8e0204 */
[----:B------:R-:W-:Y:S02]  /*2290*/  ULDC.64 UR10, c[0x0][0x210] ;  /* 0x00008400000a7ab9 */ /* 0x000fe40000000a00 */
[----:B------:R-:W-:Y:S02]  /*22a0*/  LEA R4, P1, R34, UR10, 0x2 ;  /* 0x0000000a22047c11 */ /* 0x000fe4000f8210ff */
[----:B------:R-:W-:-:S04]  /*22b0*/  IADD3 R17, R35, R17, RZ ;  /* 0x0000001123117210 */ /* 0x000fc80007ffe0ff */
[----:B------:R-:W-:-:S05]  /*22c0*/  LEA.HI.X R5, R34, UR11, R17, 0x2, P1 ;  /* 0x0000000b22057c11 */ /* 0x000fca00088f1411 */
[----:B------:R3:W-:Y:S02]  /*22d0*/  STG.E.64 desc[UR8][R4.64], R10 ;  /* 0x0000000a04007986 */ /* 0x0007e4000c101b08 */
.L_x_2876:
[----:B------:R-:W-:Y:S05]  /*22e0*/  BSYNC B0 ;  /* 0x0000000000007941 */ /* 0x000fea0003800000 */
.L_x_2875:
[----:B-123--:R-:W1:Y:S01]  /*22f0*/  LDC R5, c[0x0][0x10] ;  /* 0x00000400ff057b82 */ /* 0x00ee620000000800 */
[----:B------:R-:W-:Y:S02]  /*2300*/  IADD3 R0, R0, 0x1, RZ ;  /* 0x0000000100007810 */ /* 0x000fe40007ffe0ff */
[----:B-1----:R-:W-:-:S04]  /*2310*/  IADD3 R32, R5, R32, RZ ;  /* 0x0000002005207210 */ /* 0x002fc80007ffe0ff */
[----:B------:R-:W-:-:S13]  /*2320*/  ISETP.GE.AND P1, PT, R32, UR4, PT ;  /* 0x0000000420007c0c */ /* 0x000fda000bf26270 */
[----:B------:R-:W-:Y:S05]  /*2330*/  @!P1 BRA `(.L_x_2877) ;  /* 0xffffffdc00889947 */ /* 0x000fea000383ffff */
[----:B------:R-:W-:Y:S05]  /*2340*/  EXIT ;  /* 0x000000000000794d */ /* 0x000fea0003800000 */
.L_x_2878:
        /* <DEDUP_REMOVED lines=11> */
.L_x_3312:


//--------------------- .text._Z35group_norm_nhwc_fwd_one_pass_kernelI11Fp32IOFp32WLi256ELi28ELi448EEv26Group_norm_nhwc_fwd_params --------------------------
	.section	.text._Z35group_norm_nhwc_fwd_one_pass_kernelI11Fp32IOFp32WLi256ELi28ELi448EEv26Group_norm_nhwc_fwd_params,"ax",@progbits
	.align	128
        .global         _Z35group_norm_nhwc_fwd_one_pass_kernelI11Fp32IOFp32WLi256ELi28ELi448EEv26Group_norm_nhwc_fwd_params
        .type           _Z35group_norm_nhwc_fwd_one_pass_kernelI11Fp32IOFp32WLi256ELi28ELi448EEv26Group_norm_nhwc_fwd_params,@function
        .size           _Z35group_norm_nhwc_fwd_one_pass_kernelI11Fp32IOFp32WLi256ELi28ELi448EEv26Group_norm_nhwc_fwd_params,(.L_x_3313 - _Z35group_norm_nhwc_fwd_one_pass_kernelI11Fp32IOFp32WLi256ELi28ELi448EEv26Group_norm_nhwc_fwd_params)
        .other          _Z35group_norm_nhwc_fwd_one_pass_kernelI11Fp32IOFp32WLi256ELi28ELi448EEv26Group_norm_nhwc_fwd_params,@"STO_CUDA_ENTRY STV_DEFAULT"
_Z35group_norm_nhwc_fwd_one_pass_kernelI11Fp32IOFp32WLi256ELi28ELi448EEv26Group_norm_nhwc_fwd_params:
.text._Z35group_norm_nhwc_fwd_one_pass_kernelI11Fp32IOFp32WLi256ELi28ELi448EEv26Group_norm_nhwc_fwd_params:
        /* <DEDUP_REMOVED lines=9> */
[----:B------:R-:W1:Y:S01]  /*0090*/  S2UR UR10, SR_CTAID.X ;  /* 0x00000000000a79c3 */ /* 0x000e620000002500 */
[----:B------:R-:W-:Y:S01]  /*00a0*/  ULDC.64 UR8, c[0x0][0x218] ;  /* 0x0000860000087ab9 */ /* 0x000fe20000000a00 */
[----:B------:R-:W-:Y:S01]  /*00b0*/  R2UR UR11, R0 ;  /* 0x00000000000b72ca */ /* 0x000fe200000e0000 */
[----:B------:R-:W2:Y:S01]  /*00c0*/  S2R R42, SR_LANEID ;  /* 0x00000000002a7919 */ /* 0x000ea20000000000 */
[----:B------:R-:W-:Y:S01]  /*00d0*/  ISETP.NE.U32.AND P1, PT, RZ, UR8, PT ;  /* 0x00000008ff007c0c */ /* 0x000fe2000bf25070 */
[----:B------:R-:W-:Y:S01]  /*00e0*/  UMOV UR4, 0x400 ;  /* 0x0000040000047882 */ /* 0x000fe20000000000 */
[----:B------:R-:W-:Y:S01]  /*00f0*/  ULDC UR12, c[0x0][0x10] ;  /* 0x00000400000c7ab9 */ /* 0x000fe20000000800 */
[----:B------:R-:W-:Y:S01]  /*0100*/  ULDC.U8 UR13, c[0x0][0x28c] ;  /* 0x0000a300000d7ab9 */ /* 0x000fe20000000000 */
[----:B------:R-:W3:Y:S08]  /*0110*/  LDC R19, c[0x0][0x294] ;  /* 0x0000a500ff137b82 */ /* 0x000ef00000000800 */
[----:B------:R-:W4:Y:S01]  /*0120*/  S2UR UR6, SR_CgaCtaId ;  /* 0x00000000000679c3 */ /* 0x000f220000008800 */
[----:B0-----:R-:W-:-:S02]  /*0130*/  SHF.R.U32.HI R2, RZ, 0x1, R5 ;  /* 0x00000001ff027819 */ /* 0x001fc40000011605 */
[C---:B-1----:R-:W-:Y:S02]  /*0140*/  LOP3.LUT P0, RZ, R5.reuse, UR10, RZ, 0xfc, !PT ;  /* 0x0000000a05ff7c12 */ /* 0x042fe4000f80fcff */
[----:B------:R-:W-:Y:S01]  /*0150*/  ISETP.GE.U32.AND P4, PT, R5, 0x1c0, PT ;  /* 0x000001c00500780c */ /* 0x000fe20003f86070 */
[----:B------:R-:W-:Y:S01]  /*0160*/  IMAD.WIDE.U32 R2, R2, -0x6db6db6d, RZ ;  /* 0x9249249302027825 */ /* 0x000fe200078e00ff */
[----:B------:R-:W-:Y:S02]  /*0170*/  SHF.R.S32.HI R2, RZ, 0x1f, R5 ;  /* 0x0000001fff027819 */ /* 0x000fe40000011405 */
[----:B------:R-:W-:Y:S01]  /*0180*/  ISETP.NE.AND.EX P0, PT, RZ, UR9, !P0, P1 ;  /* 0x00000009ff007c0c */ /* 0x000fe2000c705310 */
[----:B------:R-:W-:Y:S01]  /*0190*/  ULDC.64 UR8, c[0x0][0x278] ;  /* 0x00009e0000087ab9 */ /* 0x000fe20000000a00 */
[----:B------:R-:W-:Y:S01]  /*01a0*/  SHF.R.U32.HI R4, RZ, 0x2, R3 ;  /* 0x00000002ff047819 */ /* 0x000fe20000011603 */
[----:B----4-:R-:W-:Y:S01]  /*01b0*/  ULEA UR4, UR6, UR4, 0x18 ;  /* 0x0000000406047291 */ /* 0x010fe2000f8ec03f */
[----:B------:R-:W-:-:S03]  /*01c0*/  LEA.HI R2, R2, R5, RZ, 0x5 ;  /* 0x0000000502027211 */ /* 0x000fc600078f28ff */
[----:B---3--:R-:W-:Y:S01]  /*01d0*/  IMAD R19, R19, UR10, R4 ;  /* 0x0000000a13137c24 */ /* 0x008fe2000f8e0204 */
[----:B------:R-:W-:Y:S01]  /*01e0*/  SHF.R.S32.HI R2, RZ, 0x5, R2 ;  /* 0x00000005ff027819 */ /* 0x000fe20000011402 */
[----:B------:R-:W-:-:S03]  /*01f0*/  IMAD R38, R4, -0xe, R5 ;  /* 0xfffffff204267824 */ /* 0x000fc600078e0205 */
[C---:B------:R-:W-:Y:S02]  /*0200*/  IADD3 R30, R19.reuse, 0x20, RZ ;  /* 0x00000020131e7810 */ /* 0x040fe40007ffe0ff */
[C---:B------:R-:W-:Y:S02]  /*0210*/  IADD3 R31, R19.reuse, 0x40, RZ ;  /* 0x00000040131f7810 */ /* 0x040fe40007ffe0ff */
[C---:B------:R-:W-:Y:S02]  /*0220*/  IADD3 R32, R19.reuse, 0x60, RZ ;  /* 0x0000006013207810 */ /* 0x040fe40007ffe0ff */
[C---:B------:R-:W-:Y:S02]  /*0230*/  IADD3 R34, R19.reuse, 0xe0, RZ ;  /* 0x000000e013227810 */ /* 0x040fe40007ffe0ff */
        /* <DEDUP_REMOVED lines=8> */
[----:B------:R-:W-:Y:S02]  /*02c0*/  SHF.L.U32 R38, R38, 0x1, RZ ;  /* 0x0000000126267819 */ /* 0x000fe400000006ff */
[----:B------:R-:W-:Y:S02]  /*02d0*/  SHF.R.S32.HI R41, RZ, 0x1f, R34 ;  /* 0x0000001fff297819 */ /* 0x000fe40000011422 */
[----:B------:R-:W-:Y:S02]  /*02e0*/  ISETP.LT.AND.EX P1, PT, R33, UR9, !P4, P1 ;  /* 0x0000000921007c0c */ /* 0x000fe4000e721310 */
[----:B------:R-:W-:Y:S02]  /*02f0*/  ISETP.LT.AND.EX P2, PT, R35, UR9, !P4, P2 ;  /* 0x0000000923007c0c */ /* 0x000fe4000e741320 */
[----:B------:R-:W-:Y:S02]  /*0300*/  ISETP.LT.AND.EX P3, PT, R37, UR9, !P4, P3 ;  /* 0x0000000925007c0c */ /* 0x000fe4000e761330 */
[----:B------:R-:W-:Y:S01]  /*0310*/  ISETP.LT.AND.EX P4, PT, R39, UR9, !P4, P5 ;  /* 0x0000000927007c0c */ /* 0x000fe2000e781350 */
[----:B------:R-:W-:Y:S01]  /*0320*/  ULDC.64 UR8, c[0x0][0x208] ;  /* 0x0000820000087ab9 */ /* 0x000fe20000000a00 */
[----:B------:R-:W-:Y:S01]  /*0330*/  LEA R36, R2, UR4, 0x3 ;  /* 0x0000000402247c11 */ /* 0x000fe2000f8e18ff */
[----:B--2---:R-:W-:-:S10]  /*0340*/  UMOV UR4, URZ ;  /* 0x0000003f00047c82 */ /* 0x004fd40008000000 */
.L_x_2915:
[----:B0-----:R-:W0:Y:S01]  /*0350*/  LDC R8, c[0x0][0x288] ;  /* 0x0000a200ff087b82 */ /* 0x001e220000000800 */
[----:B-1----:R-:W1:Y:S01]  /*0360*/  S2R R46, SR_TID.X ;  /* 0x00000000002e7919 */ /* 0x002e620000002100 */
[----:B------:R-:W-:Y:S01]  /*0370*/  ULDC.64 UR6, c[0x0][0x280] ;  /* 0x0000a00000067ab9 */ /* 0x000fe20000000a00 */
[----:B------:R-:W-:-:S05]  /*0380*/  ULDC.64 UR14, c[0x0][0x278] ;  /* 0x00009e00000e7ab9 */ /* 0x000fca0000000a00 */
[----:B------:R-:W2:Y:S08]  /*0390*/  @P1 LDC.64 R14, c[0x0][0x270] ;  /* 0x00009c00ff0e1b82 */ /* 0x000eb00000000a00 */
[----:B------:R-:W3:Y:S01]  /*03a0*/  @P2 LDC.64 R20, c[0x0][0x270] ;  /* 0x00009c00ff142b82 */ /* 0x000ee20000000a00 */
[----:B0-----:R-:W-:-:S07]  /*03b0*/  IABS R5, R8 ;  /* 0x0000000800057213 */ /* 0x001fce0000000000 */
[----:B------:R-:W0:Y:S01]  /*03c0*/  @P3 LDC.64 R16, c[0x0][0x220] ;  /* 0x00008800ff103b82 */ /* 0x000e220000000a00 */
[----:B------:R-:W4:Y:S01]  /*03d0*/  I2F.RP R4, R5 ;  /* 0x0000000500047306 */ /* 0x000f220000209400 */
[----:B--2---:R-:W-:-:S04]  /*03e0*/  @P1 IMAD R10, R33, R14, RZ ;  /* 0x0000000e210a1224 */ /* 0x004fc800078e02ff */
[----:B------:R-:W-:Y:S02]  /*03f0*/  @P1 IMAD R25, R19, R15, R10 ;  /* 0x0000000f13191224 */ /* 0x000fe400078e020a */
[----:B------:R-:W2:Y:S01]  /*0400*/  @P4 LDC.64 R10, c[0x0][0x270] ;  /* 0x00009c00ff0a4b82 */ /* 0x000ea20000000a00 */
[----:B---3--:R-:W-:Y:S01]  /*0410*/  @P2 IMAD R15, R35, R20, RZ ;  /* 0x00000014230f2224 */ /* 0x008fe200078e02ff */
[----:B----4-:R-:W3:Y:S03]  /*0420*/  MUFU.RCP R4, R4 ;  /* 0x0000000400047308 */ /* 0x010ee60000001000 */
[----:B------:R-:W-:Y:S01]  /*0430*/  @P2 IMAD R27, R30, R21, R15 ;  /* 0x000000151e1b2224 */ /* 0x000fe200078e020f */
[----:B---3--:R-:W-:-:S04]  /*0440*/  IADD3 R2, R4, 0xffffffe, RZ ;  /* 0x0ffffffe04027810 */ /* 0x008fc80007ffe0ff */
[----:B------:R3:W4:Y:S02]  /*0450*/  F2I.FTZ.U32.TRUNC.NTZ R3, R2 ;  /* 0x0000000200037305 */ /* 0x000724000021f000 */
[----:B---3--:R-:W-:Y:S01]  /*0460*/  HFMA2.MMA R2, -RZ, RZ, 0, 0 ;  /* 0x00000000ff027435 */ /* 0x008fe200000001ff */
[----:B----4-:R-:W-:-:S05]  /*0470*/  IADD3 R6, RZ, -R3, RZ ;  /* 0x80000003ff067210 */ /* 0x010fca0007ffe0ff */
        /* <DEDUP_REMOVED lines=11> */
[----:B------:R-:W-:Y:S02]  /*0530*/  ISETP.GE.U32.AND P6, PT, R4, R5, PT ;  /* 0x000000050400720c */ /* 0x000fe40003fc6070 */
[----:B------:R-:W-:Y:S01]  /*0540*/  ISETP.GE.AND P5, PT, R2, RZ, PT ;  /* 0x000000ff0200720c */ /* 0x000fe20003fa6270 */
[----:B------:R-:W3:Y:S01]  /*0550*/  LDC R5, c[0x0][0x294] ;  /* 0x0000a500ff057b82 */ /* 0x000ee20000000800 */
[----:B-1----:R-:W-:-:S09]  /*0560*/  SHF.R.U32.HI R2, RZ, 0x1, R46 ;  /* 0x00000001ff027819 */ /* 0x002fd2000001162e */
[----:B------:R-:W-:Y:S02]  /*0570*/  @P6 IADD3 R3, R3, 0x1, RZ ;  /* 0x0000000103036810 */ /* 0x000fe40007ffe0ff */
[----:B------:R-:W-:Y:S02]  /*0580*/  ISETP.NE.AND P6, PT, R8, RZ, PT ;  /* 0x000000ff0800720c */ /* 0x000fe40003fc5270 */
[----:B------:R-:W-:Y:S01]  /*0590*/  MOV R7, R3 ;  /* 0x0000000300077202 */ /* 0x000fe20000000f00 */
[----:B------:R-:W-:-:S03]  /*05a0*/  IMAD.WIDE.U32 R2, R2, -0x6db6db6d, RZ ;  /* 0x9249249302027825 */ /* 0x000fc600078e00ff */
[----:B------:R-:W-:Y:S02]  /*05b0*/  @!P5 IADD3 R7, -R7, RZ, RZ ;  /* 0x000000ff0707d210 */ /* 0x000fe40007ffe1ff */
[----:B------:R-:W-:-:S05]  /*05c0*/  SHF.R.U32.HI R2, RZ, 0x2, R3 ;  /* 0x00000002ff027819 */ /* 0x000fca0000011603 */
[----:B------:R-:W-:Y:S01]  /*05d0*/  @!P6 LOP3.LUT R7, RZ, R8, RZ, 0x33, !PT ;  /* 0x00000008ff07e212 */ /* 0x000fe200078e33ff */
[----:B---3--:R-:W-:Y:S02]  /*05e0*/  IMAD R40, R5, UR10, R2 ;  /* 0x0000000a05287c24 */ /* 0x008fe4000f8e0202 */
[----:B------:R-:W1:Y:S01]  /*05f0*/  @P1 LDC.64 R4, c[0x0][0x220] ;  /* 0x00008800ff041b82 */ /* 0x000e620000000a00 */
[----:B------:R-:W-:Y:S02]  /*0600*/  IADD3 R43, -R7, RZ, RZ ;  /* 0x000000ff072b7210 */ /* 0x000fe40007ffe1ff */
[----:B------:R-:W-:Y:S02]  /*0610*/  SHF.R.S32.HI R3, RZ, 0x1f, R7 ;  /* 0x0000001fff037819 */ /* 0x000fe40000011407 */
[----:B------:R-:W-:Y:S01]  /*0620*/  IADD3 R22, R40, 0x80, RZ ;  /* 0x0000008028167810 */ /* 0x000fe20007ffe0ff */
[----:B------:R-:W-:Y:S02]  /*0630*/  IMAD R43, R8, R43, UR11 ;  /* 0x0000000b082b7e24 */ /* 0x000fe4000f8e022b */
[----:B------:R-:W-:Y:S01]  /*0640*/  IMAD R8, R3, UR6, RZ ;  /* 0x0000000603087c24 */ /* 0x000fe2000f8e02ff */
[----:B------:R-:W-:Y:S01]  /*0650*/  ISETP.GE.U32.AND P6, PT, R22, UR14, PT ;  /* 0x0000000e16007c0c */ /* 0x000fe2000bfc6070 */
[----:B------:R-:W-:Y:S01]  /*0660*/  IMAD R43, R43, 0x1c, RZ ;  /* 0x0000001c2b2b7824 */ /* 0x000fe200078e02ff */
[----:B------:R-:W-:Y:S01]  /*0670*/  SHF.R.S32.HI R23, RZ, 0x1f, R22 ;  /* 0x0000001fff177819 */ /* 0x000fe20000011416 */
[----:B------:R-:W-:-:S02]  /*0680*/  IMAD R13, R7, UR7, R8 ;  /* 0x00000007070d7c24 */ /* 0x000fc4000f8e0208 */
[----:B------:R-:W3:Y:S01]  /*0690*/  @P3 LDC.64 R8, c[0x0][0x270] ;  /* 0x00009c00ff083b82 */ /* 0x000ee20000000a00 */
[----:B------:R-:W-:Y:S02]  /*06a0*/  IADD3 R2, P5, R38, R43, RZ ;  /* 0x0000002b26027210 */ /* 0x000fe40007fbe0ff */
[----:B------:R-:W-:Y:S02]  /*06b0*/  ISETP.GE.AND.EX P6, PT, R23, UR15, PT, P6 ;  /* 0x0000000f17007c0c */ /* 0x000fe4000bfc6360 */
[----:B------:R-:W-:Y:S02]  /*06c0*/  LEA.HI.X.SX32 R3, R43, R6, 0x1, P5 ;  /* 0x000000062b037211 */ /* 0x000fe400028f0eff */
[----:B------:R-:W-:Y:S01]  /*06d0*/  ISETP.LT.U32.AND P6, PT, R46, 0x1c0, !P6 ;  /* 0x000001c02e00780c */ /* 0x000fe200077c1070 */
[----:B------:R-:W-:Y:S02]  /*06e0*/  IMAD.WIDE.U32 R2, R7, UR6, R2 ;  /* 0x0000000607027c25 */ /* 0x000fe4000f8e0002 */
[----:B------:R-:W4:Y:S03]  /*06f0*/  @P2 LDC.64 R6, c[0x0][0x220] ;  /* 0x00008800ff062b82 */ /* 0x000f260000000a00 */
[----:B------:R-:W-:-:S02]  /*0700*/  IADD3 R13, R3, R13, RZ ;  /* 0x0000000d030d7210 */ /* 0x000fc40007ffe0ff */
[-C--:B------:R-:W-:Y:S02]  /*0710*/  @P1 MOV R12, R2.reuse ;  /* 0x00000002000c1202 */ /* 0x080fe40000000f00 */
[-C--:B------:R-:W-:Y:S02]  /*0720*/  @P2 MOV R24, R2.reuse ;  /* 0x0000000200182202 */ /* 0x080fe40000000f00 */
[----:B------:R-:W-:Y:S01]  /*0730*/  @P4 MOV R26, R2 ;  /* 0x00000002001a4202 */ /* 0x000fe20000000f00 */
[----:B------:R-:W-:Y:S02]  /*0740*/  @P1 IMAD.WIDE.U32 R18, R19, R14, R12 ;  /* 0x0000000e13121225 */ /* 0x000fe400078e000c */
[----:B------:R-:W5:Y:S03]  /*0750*/  @P6 LDC.64 R14, c[0x0][0x270] ;  /* 0x00009c00ff0e6b82 */ /* 0x000f660000000a00 */
[----:B------:R-:W-:-:S02]  /*0760*/  @P1 IADD3 R19, R19, R25, RZ ;  /* 0x0000001913131210 */ /* 0x000fc40007ffe0ff */
[----:B------:R-:W-:Y:S02]  /*0770*/  @P2 MOV R25, R13 ;  /* 0x0000000d00192202 */ /* 0x000fe40000000f00 */
[----:B-1----:R-:W-:Y:S01]  /*0780*/  @P1 LEA R4, P5, R18, R4, 0x2 ;  /* 0x0000000412041211 */ /* 0x002fe200078a10ff */
[----:B------:R-:W-:-:S03]  /*0790*/  @P2 IMAD.WIDE.U32 R20, R30, R20, R24 ;  /* 0x000000141e142225 */ /* 0x000fc600078e0018 */
[----:B------:R-:W-:Y:S02]  /*07a0*/  @P1 LEA.HI.X R5, R18, R5, R19, 0x2, P5 ;  /* 0x0000000512051211 */ /* 0x000fe400028f1413 */
[----:B------:R-:W1:Y:S01]  /*07b0*/  @P4 LDC.64 R18, c[0x0][0x220] ;  /* 0x00008800ff124b82 */ /* 0x000e620000000a00 */
[----:B---3--:R-:W-:Y:S01]  /*07c0*/  @P3 IMAD R24, R37, R8, RZ ;  /* 0x0000000825183224 */ /* 0x008fe200078e02ff */
[----:B------:R-:W-:Y:S02]  /*07d0*/  @P2 IADD3 R21, R21, R27, RZ ;  /* 0x0000001b15152210 */ /* 0x000fe40007ffe0ff */
[C---:B----4-:R-:W-:Y:S01]  /*07e0*/  @P2 LEA R6, P5, R20.reuse, R6, 0x2 ;  /* 0x0000000614062211 */ /* 0x050fe200078a10ff */
[----:B------:R-:W-:Y:S01]  /*07f0*/  @P3 IMAD R9, R31, R9, R24 ;  /* 0x000000091f093224 */ /* 0x000fe200078e0218 */
[----:B------:R-:W-:Y:S02]  /*0800*/  @P3 MOV R24, R2 ;  /* 0x0000000200183202 */ /* 0x000fe40000000f00 */
[----:B------:R-:W-:-:S02]  /*0810*/  @P2 LEA.HI.X R7, R20, R7, R21, 0x2, P5 ;  /* 0x0000000714072211 */ /* 0x000fc400028f1415 */
[----:B------:R-:W3:Y:S01]  /*0820*/  @P6 LDC.64 R20, c[0x0][0x220] ;  /* 0x00008800ff146b82 */ /* 0x000ee20000000a00 */
[-C--:B------:R-:W-:Y:S01]  /*0830*/  @P3 MOV R25, R13.reuse ;  /* 0x0000000d00193202 */ /* 0x080fe20000000f00 */
[----:B-----5:R-:W-:Y:S01]  /*0840*/  @P6 IMAD R23, R23, R14, RZ ;  /* 0x0000000e17176224 */ /* 0x020fe200078e02ff */
[----:B------:R-:W-:Y:S01]  /*0850*/  @P4 MOV R27, R13 ;  /* 0x0000000d001b4202 */ /* 0x000fe20000000f00 */
[----:B------:R-:W-:-:S04]  /*0860*/  @P3 IMAD.WIDE.U32 R24, R31, R8, R24 ;  /* 0x000000081f183225 */ /* 0x000fc800078e0018 */
[-C--:B--2---:R-:W-:Y:S01]  /*0870*/  @P4 IMAD R8, R39, R10.reuse, RZ ;  /* 0x0000000a27084224 */ /* 0x084fe200078e02ff */
[----:B------:R-:W-:Y:S01]  /*0880*/  @P3 IADD3 R9, R25, R9, RZ ;  /* 0x0000000919093210 */ /* 0x000fe20007ffe0ff */
[----:B------:R-:W-:Y:S01]  /*0890*/  @P4 IMAD.WIDE.U32 R26, R32, R10, R26 ;  /* 0x0000000a201a4225 */ /* 0x000fe200078e001a */
[----:B------:R-:W-:Y:S02]  /*08a0*/  @P6 MOV R10, R2 ;  /* 0x00000002000a6202 */ /* 0x000fe40000000f00 */
[----:B------:R-:W-:Y:S01]  /*08b0*/  IADD3 R25, R40, 0xa0, RZ ;  /* 0x000000a028197810 */ /* 0x000fe20007ffe0ff */
[----:B------:R-:W-:Y:S01]  /*08c0*/  @P4 IMAD R29, R32, R11, R8 ;  /* 0x0000000b201d4224 */ /* 0x000fe200078e0208 */
[----:B------:R-:W-:Y:S01]  /*08d0*/  @P6 MOV R11, R13 ;  /* 0x0000000d000b6202 */ /* 0x000fe20000000f00 */
[----:B------:R-:W-:Y:S01]  /*08e0*/  @P6 IMAD R23, R22, R15, R23 ;  /* 0x0000000f16176224 */ /* 0x000fe200078e0217 */
[----:B0-----:R-:W-:Y:S01]  /*08f0*/  @P3 LEA R8, P5, R24, R16, 0x2 ;  /* 0x0000001018083211 */ /* 0x001fe200078a10ff */
[----:B------:R-:W-:-:S03]  /*0900*/  @P6 IMAD.WIDE.U32 R14, R22, R14, R10 ;  /* 0x0000000e160e6225 */ /* 0x000fc600078e000a */
[----:B------:R-:W-:Y:S02]  /*0910*/  @P3 LEA.HI.X R9, R24, R17, R9, 0x2, P5 ;  /* 0x0000001118093211 */ /* 0x000fe400028f1409 */
[----:B------:R-:W-:Y:S02]  /*0920*/  @P4 IADD3 R11, R27, R29, RZ ;  /* 0x0000001d1b0b4210 */ /* 0x000fe40007ffe0ff */
[C---:B-1----:R-:W-:Y:S02]  /*0930*/  @P4 LEA R10, P5, R26.reuse, R18, 0x2 ;  /* 0x000000121a0a4211 */ /* 0x042fe400078a10ff */
[----:B------:R-:W-:Y:S02]  /*0940*/  @P6 IADD3 R15, R15, R23, RZ ;  /* 0x000000170f0f6210 */ /* 0x000fe40007ffe0ff */
[----:B------:R-:W-:Y:S02]  /*0950*/  @P4 LEA.HI.X R11, R26, R19, R11, 0x2, P5 ;  /* 0x000000131a0b4211 */ /* 0x000fe400028f140b */
[----:B---3--:R-:W-:-:S04]  /*0960*/  @P6 LEA R20, P5, R14, R20, 0x2 ;  /* 0x000000140e146211 */ /* 0x008fc800078a10ff */
[----:B------:R-:W-:Y:S02]  /*0970*/  @P6 LEA.HI.X R21, R14, R21, R15, 0x2, P5 ;  /* 0x000000150e156211 */ /* 0x000fe400028f140f */
        /* <DEDUP_REMOVED lines=11> */
[----:B------:R-:W-:Y:S02]  /*0a30*/  CS2R R14, SRZ ;  /* 0x00000000000e7805 */ /* 0x000fe4000001ff00 */
[----:B------:R-:W-:Y:S02]  /*0a40*/  IADD3 R25, R40, 0xc0, RZ ;  /* 0x000000c028197810 */ /* 0x000fe40007ffe0ff */
[----:B------:R-:W-:Y:S02]  /*0a50*/  @P5 IADD3 R17, R17, R19, RZ ;  /* 0x0000001311115210 */ /* 0x000fe40007ffe0ff */
[----:B------:R0:W2:Y:S01]  /*0a60*/  @P6 LDG.E.64 R14, desc[UR8][R20.64] ;  /* 0x00000008140e6981 */ /* 0x0000a2000c1e1b00 */
[----:B-1----:R-:W-:-:S04]  /*0a70*/  @P5 LEA R22, P6, R16, R22, 0x2 ;  /* 0x0000001610165211 */ /* 0x002fc800078c10ff */
[----:B------:R-:W-:Y:S02]  /*0a80*/  @P5 LEA.HI.X R23, R16, R23, R17, 0x2, P6 ;  /* 0x0000001710175211 */ /* 0x000fe400030f1411 */
[----:B------:R-:W-:Y:S02]  /*0a90*/  ISETP.GE.U32.AND P6, PT, R25, UR14, PT ;  /* 0x0000000e19007c0c */ /* 0x000fe4000bfc6070 */
[----:B------:R-:W-:-:S04]  /*0aa0*/  SHF.R.S32.HI R17, RZ, 0x1f, R25 ;  /* 0x0000001fff117819 */ /* 0x000fc80000011419 */
[----:B------:R-:W-:-:S04]  /*0ab0*/  ISETP.GE.AND.EX P6, PT, R17, UR15, PT, P6 ;  /* 0x0000000f11007c0c */ /* 0x000fc8000bfc6360 */
[----:B------:R-:W-:-:S13]  /*0ac0*/  ISETP.LT.U32.AND P6, PT, R46, 0x1c0, !P6 ;  /* 0x000001c02e00780c */ /* 0x000fda00077c1070 */
[----:B------:R-:W1:Y:S01]  /*0ad0*/  @P6 LDC.64 R26, c[0x0][0x270] ;  /* 0x00009c00ff1a6b82 */ /* 0x000e620000000a00 */
[----:B------:R-:W-:Y:S02]  /*0ae0*/  @P6 MOV R18, R2 ;  /* 0x0000000200126202 */ /* 0x000fe40000000f00 */
[----:B------:R-:W-:-:S05]  /*0af0*/  @P6 MOV R19, R13 ;  /* 0x0000000d00136202 */ /* 0x000fca0000000f00 */
[----:B------:R-:W3:Y:S01]  /*0b00*/  @P6 LDC.64 R44, c[0x0][0x220] ;  /* 0x00008800ff2c6b82 */ /* 0x000ee20000000a00 */
[-C--:B-1----:R-:W-:Y:S02]  /*0b10*/  @P6 IMAD R16, R17, R26.reuse, RZ ;  /* 0x0000001a11106224 */ /* 0x082fe400078e02ff */
[----:B------:R-:W-:-:S04]  /*0b20*/  @P6 IMAD.WIDE.U32 R18, R25, R26, R18 ;  /* 0x0000001a19126225 */ /* 0x000fc800078e0012 */
[----:B0-----:R-:W-:Y:S01]  /*0b30*/  @P6 IMAD R21, R25, R27, R16 ;  /* 0x0000001b19156224 */ /* 0x001fe200078e0210 */
[----:B------:R-:W-:-:S04]  /*0b40*/  CS2R R16, SRZ ;  /* 0x0000000000107805 */ /* 0x000fc8000001ff00 */
[----:B------:R-:W-:Y:S02]  /*0b50*/  @P6 IADD3 R19, R19, R21, RZ ;  /* 0x0000001513136210 */ /* 0x000fe40007ffe0ff */
[----:B------:R0:W4:Y:S01]  /*0b60*/  @P5 LDG.E.64 R16, desc[UR8][R22.64] ;  /* 0x0000000816105981 */ /* 0x000122000c1e1b00 */
[C---:B---3--:R-:W-:Y:S02]  /*0b70*/  @P6 LEA R44, P5, R18.reuse, R44, 0x2 ;  /* 0x0000002c122c6211 */ /* 0x048fe400078a10ff */
[----:B------:R-:W-:Y:S02]  /*0b80*/  CS2R R20, SRZ ;  /* 0x0000000000147805 */ /* 0x000fe4000001ff00 */
[----:B------:R-:W-:Y:S02]  /*0b90*/  @P6 LEA.HI.X R45, R18, R45, R19, 0x2, P5 ;  /* 0x0000002d122d6211 */ /* 0x000fe400028f1413 */
[----:B------:R-:W-:Y:S02]  /*0ba0*/  CS2R R18, SRZ ;  /* 0x0000000000127805 */ /* 0x000fe4000001ff00 */
[----:B------:R-:W-:Y:S01]  /*0bb0*/  ISETP.GE.U32.AND P5, PT, R34, UR14, PT ;  /* 0x0000000e22007c0c */ /* 0x000fe2000bfa6070 */
[----:B------:R-:W3:Y:S03]  /*0bc0*/  @P2 LDG.E.64 R20, desc[UR8][R6.64] ;  /* 0x0000000806142981 */ /* 0x000ee6000c1e1b00 */
[----:B------:R-:W-:Y:S01]  /*0bd0*/  ISETP.GE.AND.EX P5, PT, R41, UR15, PT, P5 ;  /* 0x0000000f29007c0c */ /* 0x000fe2000bfa6350 */
[----:B------:R1:W5:Y:S03]  /*0be0*/  @P1 LDG.E.64 R18, desc[UR8][R4.64] ;  /* 0x0000000804121981 */ /* 0x000366000c1e1b00 */
[----:B------:R-:W-:-:S13]  /*0bf0*/  ISETP.LT.U32.AND P5, PT, R46, 0x1c0, !P5 ;  /* 0x000001c02e00780c */ /* 0x000fda0006fa1070 */
[----:B------:R-:W1:Y:S01]  /*0c00*/  @P5 LDC.64 R48, c[0x0][0x270] ;  /* 0x00009c00ff305b82 */ /* 0x000e620000000a00 */
[----:B0-----:R-:W-:Y:S02]  /*0c10*/  CS2R R22, SRZ ;  /* 0x0000000000167805 */ /* 0x001fe4000001ff00 */
[----:B------:R-:W-:Y:S02]  /*0c20*/  CS2R R24, SRZ ;  /* 0x0000000000187805 */ /* 0x000fe4000001ff00 */
[----:B-1----:R-:W-:Y:S02]  /*0c30*/  @P5 MOV R4, R2 ;  /* 0x0000000200045202 */ /* 0x002fe40000000f00 */
[----:B------:R-:W2:Y:S01]  /*0c40*/  @P3 LDG.E.64 R22, desc[UR8][R8.64] ;  /* 0x0000000808163981 */ /* 0x000ea2000c1e1b00 */
[----:B------:R-:W0:Y:S01]  /*0c50*/  @P5 LDC.64 R28, c[0x0][0x220] ;  /* 0x00008800ff1c5b82 */ /* 0x000e220000000a00 */
[----:B------:R-:W-:Y:S02]  /*0c60*/  @P5 MOV R5, R13 ;  /* 0x0000000d00055202 */ /* 0x000fe40000000f00 */
[----:B------:R3:W4:Y:S01]  /*0c70*/  @P4 LDG.E.64 R24, desc[UR8][R10.64] ;  /* 0x000000080a184981 */ /* 0x000722000c1e1b00 */
[----:B------:R-:W-:-:S04]  /*0c80*/  @P5 IMAD R26, R41, R48, RZ ;  /* 0x00000030291a5224 */ /* 0x000fc800078e02ff */
[C---:B------:R-:W-:Y:S01]  /*0c90*/  @P5 IMAD R47, R34.reuse, R49, R26 ;  /* 0x00000031222f5224 */ /* 0x040fe200078e021a */
[----:B------:R-:W-:Y:S01]  /*0ca0*/  CS2R R26, SRZ ;  /* 0x00000000001a7805 */ /* 0x000fe2000001ff00 */
[----:B------:R-:W-:-:S05]  /*0cb0*/  @P5 IMAD.WIDE.U32 R4, R34, R48, R4 ;  /* 0x0000003022045225 */ /* 0x000fca00078e0004 */
[----:B------:R-:W4:Y:S01]  /*0cc0*/  @P6 LDG.E.64 R26, desc[UR8][R44.64] ;  /* 0x000000082c1a6981 */ /* 0x000f22000c1e1b00 */
[----:B------:R-:W-:Y:S02]  /*0cd0*/  @P5 IADD3 R5, R5, R47, RZ ;  /* 0x0000002f05055210 */ /* 0x000fe40007ffe0ff */
[----:B0-----:R-:W-:-:S04]  /*0ce0*/  @P5 LEA R6, P6, R4, R28, 0x2 ;  /* 0x0000001c04065211 */ /* 0x001fc800078c10ff */
[----:B------:R-:W-:Y:S02]  /*0cf0*/  @P5 LEA.HI.X R7, R4, R29, R5, 0x2, P6 ;  /* 0x0000001d04075211 */ /* 0x000fe400030f1405 */
[----:B------:R-:W-:-:S06]  /*0d00*/  CS2R R28, SRZ ;  /* 0x00000000001c7805 */ /* 0x000fcc000001ff00 */
[----:B------:R0:W4:Y:S01]  /*0d10*/  @P5 LDG.E.64 R28, desc[UR8][R6.64] ;  /* 0x00000008061c5981 */ /* 0x000122000c1e1b00 */
[C---:B------:R-:W-:Y:S02]  /*0d20*/  ISETP.GT.AND P5, PT, R42.reuse, 0x1e, PT ;  /* 0x0000001e2a00780c */ /* 0x040fe40003fa4270 */
[----:B------:R-:W-:Y:S01]  /*0d30*/  ISETP.NE.AND P6, PT, R42, RZ, PT ;  /* 0x000000ff2a00720c */ /* 0x000fe20003fc5270 */
[----:B------:R-:W-:Y:S01]  /*0d40*/  BSSY B0, `(.L_x_2879) ;  /* 0x000006b000007945 */ /* 0x000fe20003800000 */
[----:B---3--:R-:W-:Y:S01]  /*0d50*/  FMUL.FTZ R11, R21, R21 ;  /* 0x00000015150b7220 */ /* 0x008fe20000410000 */
[----:B-----5:R-:W-:Y:S01]  /*0d60*/  FMUL.FTZ R5, R19, R19 ;  /* 0x0000001313057220 */ /* 0x020fe20000410000 */
[----:B------:R-:W-:-:S03]  /*0d70*/  FADD.FTZ R4, R18, R19 ;  /* 0x0000001312047221 */ /* 0x000fc60000010000 */
[----:B------:R-:W-:Y:S01]  /*0d80*/  FFMA.FTZ R5, R18, R18, R5 ;  /* 0x0000001212057223 */ /* 0x000fe20000010005 */
[C---:B------:R-:W-:Y:S01]  /*0d90*/  FFMA.FTZ R8, R20.reuse, R20, R11 ;  /* 0x0000001414087223 */ /* 0x040fe2000001000b */
[----:B------:R-:W-:Y:S01]  /*0da0*/  FADD.FTZ R9, R20, R21 ;  /* 0x0000001514097221 */ /* 0x000fe20000010000 */
[----:B------:R-:W-:Y:S01]  /*0db0*/  FADD.FTZ R4, RZ, R4 ;  /* 0x00000004ff047221 */ /* 0x000fe20000010000 */
[----:B------:R-:W-:-:S03]  /*0dc0*/  FADD.FTZ R5, RZ, R5 ;  /* 0x00000005ff057221 */ /* 0x000fc60000010000 */
[----:B------:R-:W-:Y:S01]  /*0dd0*/  FADD.FTZ R4, R4, R9 ;  /* 0x0000000904047221 */ /* 0x000fe20000010000 */
[----:B------:R-:W-:Y:S01]  /*0de0*/  FADD.FTZ R5, R5, R8 ;  /* 0x0000000805057221 */ /* 0x000fe20000010000 */
[----:B--2---:R-:W-:Y:S01]  /*0df0*/  FMUL.FTZ R11, R23, R23 ;  /* 0x00000017170b7220 */ /* 0x004fe20000410000 */
[----:B0-----:R-:W-:-:S03]  /*0e00*/  FADD.FTZ R7, R22, R23 ;  /* 0x0000001716077221 */ /* 0x001fc60000010000 */
[----:B------:R-:W-:Y:S01]  /*0e10*/  FFMA.FTZ R6, R22, R22, R11 ;  /* 0x0000001616067223 */ /* 0x000fe2000001000b */
[----:B----4-:R-:W-:Y:S01]  /*0e20*/  FMUL.FTZ R9, R25, R25 ;  /* 0x0000001919097220 */ /* 0x010fe20000410000 */
[----:B------:R-:W-:Y:S01]  /*0e30*/  FADD.FTZ R4, R4, R7 ;  /* 0x0000000704047221 */ /* 0x000fe20000010000 */
[C---:B------:R-:W-:Y:S01]  /*0e40*/  FADD.FTZ R7, R24.reuse, R25 ;  /* 0x0000001918077221 */ /* 0x040fe20000010000 */
[----:B------:R-:W-:Y:S01]  /*0e50*/  FADD.FTZ R5, R5, R6 ;  /* 0x0000000605057221 */ /* 0x000fe20000010000 */
[----:B------:R-:W-:Y:S01]  /*0e60*/  FFMA.FTZ R6, R24, R24, R9 ;  /* 0x0000001818067223 */ /* 0x000fe20000010009 */
[----:B------:R-:W-:Y:S01]  /*0e70*/  FMUL.FTZ R9, R15, R15 ;  /* 0x0000000f0f097220 */ /* 0x000fe20000410000 */
        /* <DEDUP_REMOVED lines=8> */
[----:B------:R-:W-:-:S02]  /*0f00*/  FFMA.FTZ R6, R16, R16, R9 ;  /* 0x0000001010067223 */ /* 0x000fc40000010009 */
[----:B------:R-:W-:Y:S02]  /*0f10*/  FADD.FTZ R4, R4, R7 ;  /* 0x0000000704047221 */ /* 0x000fe40000010000 */
[----:B------:R-:W-:Y:S01]  /*0f20*/  FADD.FTZ R5, R5, R6 ;  /* 0x0000000605057221 */ /* 0x000fe20000010000 */
[----:B------:R-:W-:Y:S01]  /*0f30*/  FMUL.FTZ R9, R27, R27 ;  /* 0x0000001b1b097220 */ /* 0x000fe20000410000 */
[----:B------:R-:W-:-:S03]  /*0f40*/  FADD.FTZ R7, R26, R27 ;  /* 0x0000001b1a077221 */ /* 0x000fc60000010000 */
[----:B------:R-:W-:Y:S01]  /*0f50*/  FFMA.FTZ R6, R26, R26, R9 ;  /* 0x0000001a1a067223 */ /* 0x000fe20000010009 */
[----:B------:R-:W-:-:S03]  /*0f60*/  FADD.FTZ R4, R4, R7 ;  /* 0x0000000704047221 */ /* 0x000fc60000010000 */
[----:B------:R-:W-:Y:S01]  /*0f70*/  FADD.FTZ R5, R5, R6 ;  /* 0x0000000605057221 */ /* 0x000fe20000010000 */
[----:B------:R-:W-:Y:S01]  /*0f80*/  FMUL.FTZ R9, R29, R29 ;  /* 0x0000001d1d097220 */ /* 0x000fe20000410000 */
[----:B------:R-:W-:-:S03]  /*0f90*/  FADD.FTZ R7, R28, R29 ;  /* 0x0000001d1c077221 */ /* 0x000fc60000010000 */
[----:B------:R-:W-:Y:S01]  /*0fa0*/  FFMA.FTZ R6, R28, R28, R9 ;  /* 0x0000001c1c067223 */ /* 0x000fe20000010009 */
[----:B------:R-:W-:-:S03]  /*0fb0*/  FADD.FTZ R4, R4, R7 ;  /* 0x0000000704047221 */ /* 0x000fc60000010000 */
[----:B------:R-:W-:Y:S02]  /*0fc0*/  FADD.FTZ R5, R5, R6 ;  /* 0x0000000605057221 */ /* 0x000fe40000010000 */
        /* <DEDUP_REMOVED lines=34> */
[----:B------:R-:W0:Y:S01]  /*11f0*/  LDS.128 R8, [UR6+0x20] ;  /* 0x00002006ff087984 */ /* 0x000e220008000c00 */
[----:B-1----:R-:W-:Y:S01]  /*1200*/  FADD.FTZ R7, R44, R4 ;  /* 0x000000042c077221 */ /* 0x002fe20000010000 */
[----:B------:R-:W-:-:S03]  /*1210*/  FADD.FTZ R4, R45, R5 ;  /* 0x000000052d047221 */ /* 0x000fc60000010000 */
[----:B0-----:R-:W-:Y:S01]  /*1220*/  FADD.FTZ R45, R7, R8 ;  /* 0x00000008072d7221 */ /* 0x001fe20000010000 */
[----:B------:R-:W-:Y:S02]  /*1230*/  FADD.FTZ R8, R4, R9 ;  /* 0x0000000904087221 */ /* 0x000fe40000010000 */
[----:B------:R-:W0:Y:S01]  /*1240*/  LDS.128 R4, [UR6+0x30] ;  /* 0x00003006ff047984 */ /* 0x000e220008000c00 */
[----:B------:R-:W-:Y:S01]  /*1250*/  FADD.FTZ R45, R45, R10 ;  /* 0x0000000a2d2d7221 */ /* 0x000fe20000010000 */
        /* <DEDUP_REMOVED lines=22> */
[----:B------:R-:W-:-:S03]  /*13c0*/  FADD.FTZ R8, R8, R5 ;  /* 0x0000000508087221 */ /* 0x000fc60000010000 */
[----:B------:R-:W-:Y:S01]  /*13d0*/  FADD.FTZ R44, R45, R6 ;  /* 0x000000062d2c7221 */ /* 0x000fe20000010000 */
[----:B------:R-:W-:-:S07]  /*13e0*/  FADD.FTZ R45, R8, R7 ;  /* 0x00000007082d7221 */ /* 0x000fce0000010000 */
.L_x_2880:
[----:B------:R-:W-:Y:S05]  /*13f0*/  BSYNC B0 ;  /* 0x0000000000007941 */ /* 0x000fea0003800000 */
.L_x_2879:
[----:B------:R-:W1:Y:S02]  /*1400*/  LDC R6, c[0x0][0xc] ;  /* 0x00000300ff067b82 */ /* 0x000e640000000800 */
[----:B-1----:R-:W-:-:S13]  /*1410*/  ISETP.GE.U32.AND P6, PT, R6, 0x2, PT ;  /* 0x000000020600780c */ /* 0x002fda0003fc6070 */
[----:B------:R-:W-:Y:S05]  /*1420*/  @!P6 BRA `(.L_x_2881) ;  /* 0x0000001000a0e947 */ /* 0x000fea0003800000 */
[----:B------:R-:W1:Y:S01]  /*1430*/  LDC.64 R8, c[0x0][0x240] ;  /* 0x00009000ff087b82 */ /* 0x000e620000000a00 */
[----:B------:R-:W-:-:S04]  /*1440*/  ULOP3.LUT UR6, UR4, 0x1, URZ, 0xc0, !UPT ;  /* 0x0000000104067892 */ /* 0x000fc8000f8ec03f */
[----:B------:R-:W-:-:S03]  /*1450*/  UIMAD UR6, UR6, UR12, URZ ;  /* 0x0000000c060672a4 */ /* 0x000fc6000f8e023f */
[----:B------:R-:W2:Y:S03]  /*1460*/  LDC.64 R4, c[0x0][0x248] ;  /* 0x00009200ff047b82 */ /* 0x000ea60000000a00 */
[----:B------:R-:W-:-:S05]  /*1470*/  IADD3 R7, R0, UR6, RZ ;  /* 0x0000000600077c10 */ /* 0x000fca000fffe0ff */
[----:B-1----:R-:W-:-:S04]  /*1480*/  IMAD.WIDE.U32 R8, R7, 0x4, R8 ;  /* 0x0000000407087825 */ /* 0x002fc800078e0008 */
[----:B------:R-:W-:-:S05]  /*1490*/  IMAD R7, R6, UR6, RZ ;  /* 0x0000000606077c24 */ /* 0x000fca000f8e02ff */
[----:B------:R-:W-:-:S05]  /*14a0*/  SHF.L.U32 R7, R7, 0x1, RZ ;  /* 0x0000000107077819 */ /* 0x000fca00000006ff */
[----:B--2---:R-:W-:Y:S01]  /*14b0*/  IMAD.WIDE R4, R7, 0x4, R4 ;  /* 0x0000000407047825 */ /* 0x004fe200078e0204 */
[----:B------:R-:W-:Y:S06]  /*14c0*/  @P5 BRA `(.L_x_2882) ;  /* 0x00000000005c5947 */ /* 0x000fec0003800000 */
[----:B------:R-:W1:Y:S01]  /*14d0*/  S2R R11, SR_CTAID.X ;  /* 0x00000000000b7919 */ /* 0x000e620000002500 */
[----:B------:R-:W2:Y:S01]  /*14e0*/  S2UR UR6, SR_CTAID.Y ;  /* 0x00000000000679c3 */ /* 0x000ea20000002600 */
[----:B------:R-:W-:-:S06]  /*14f0*/  ULOP3.LUT UP0, URZ, UR4, 0x2, URZ, 0xc0, !UPT ;  /* 0x00000002043f7892 */ /* 0x000fcc000f80c03f */
[----:B------:R-:W-:-:S04]  /*1500*/  PLOP3.LUT P6, PT, PT, PT, UP0, 0x80, 0x0 ;  /* 0x000000000000781c */ /* 0x000fc80003fcf008 */
[----:B------:R-:W-:-:S04]  /*1510*/  SEL R46, R6, RZ, !P6 ;  /* 0x000000ff062e7207 */ /* 0x000fc80007000000 */
[----:B------:R-:W-:Y:S02]  /*1520*/  ISETP.NE.AND P6, PT, R46, -0x1, PT ;  /* 0xffffffff2e00780c */ /* 0x000fe40003fc5270 */
[----:B--2---:R-:W-:Y:S01]  /*1530*/  MOV R0, UR6 ;  /* 0x0000000600007c02 */ /* 0x004fe20008000f00 */
[----:B------:R-:W-:Y:S02]  /*1540*/  UMOV UR6, 0xffffffff ;  /* 0xffffffff00067882 */ /* 0x000fe40000000000 */
[----:B------:R-:W-:Y:S02]  /*1550*/  USEL UR6, UR6, 0x1, UP0 ;  /* 0x0000000106067887 */ /* 0x000fe40008000000 */
[----:B-1----:R-:W-:-:S04]  /*1560*/  IMAD R11, R11, UR12, R0 ;  /* 0x0000000c0b0b7c24 */ /* 0x002fc8000f8e0200 */
        /* <DEDUP_REMOVED lines=8> */
.L_x_2883:
[----:B-1----:R-:W2:Y:S04]  /*15f0*/  LDG.E.STRONG.GPU R7, desc[UR8][R8.64] ;  /* 0x0000000808077981 */ /* 0x002ea8000c1ef900 */
[----:B--2---:R-:W-:Y:S01]  /*1600*/  CCTL.IVALL ;  /* 0x00000000ff00798f */ /* 0x004fe20002000000 */
[----:B------:R-:W-:Y:S05]  /*1610*/  YIELD ;  /* 0x0000000000007946 */ /* 0x000fea0003800000 */
[----:B------:R-:W-:-:S13]  /*1620*/  ISETP.NE.AND P6, PT, R7, R46, PT ;  /* 0x0000002e0700720c */ /* 0x000fda0003fc5270 */
[----:B------:R-:W-:Y:S05]  /*1630*/  @P6 BRA `(.L_x_2883) ;  /* 0xfffffffc00ec6947 */ /* 0x000fea000383ffff */
.L_x_2882:
[----:B------:R-:W-:Y:S01]  /*1640*/  ISETP.NE.AND P6, PT, R6, RZ, PT ;  /* 0x000000ff0600720c */ /* 0x000fe20003fc5270 */
[----:B------:R-:W-:Y:S05]  /*1650*/  WARPSYNC.ALL ;  /* 0x0000000000007948 */ /* 0x000fea0003800000 */
[----:B------:R-:W-:Y:S07]  /*1660*/  BAR.SYNC.DEFER_BLOCKING 0x0 ;  /* 0x0000000000007b1d */ /* 0x000fee0000010000 */
[----:B------:R-:W-:Y:S05]  /*1670*/  @!P6 BRA `(.L_x_2881) ;  /* 0x00000010000ce947 */ /* 0x000fea0003800000 */
[----:B-1----:R-:W-:-:S04]  /*1680*/  IADD3 R7, R6, -0x1, RZ ;  /* 0xffffffff06077810 */ /* 0x002fc80007ffe0ff */
[----:B------:R-:W-:Y:S01]  /*1690*/  ISETP.GE.U32.AND P6, PT, R7, 0x3, PT ;  /* 0x000000030700780c */ /* 0x000fe20003fc6070 */
[----:B------:R-:W-:-:S12]  /*16a0*/  HFMA2.MMA R7, -RZ, RZ, 0, 0 ;  /* 0x00000000ff077435 */ /* 0x000fd800000001ff */
[----:B------:R-:W-:Y:S05]  /*16b0*/  @!P6 BRA `(.L_x_2884) ;  /* 0x0000000c007ce947 */ /* 0x000fea0003800000 */
[----:B------:R-:W-:-:S04]  /*16c0*/  LOP3.LUT R7, R6, 0x3, RZ, 0xc0, !PT ;  /* 0x0000000306077812 */ /* 0x000fc800078ec0ff */
[----:B------:R-:W-:-:S04]  /*16d0*/  IADD3 R7, -R7, R6, RZ ;  /* 0x0000000607077210 */ /* 0x000fc80007ffe1ff */
[C---:B------:R-:W-:Y:S02]  /*16e0*/  ISETP.GT.AND P6, PT, R7.reuse, RZ, PT ;  /* 0x000000ff0700720c */ /* 0x040fe40003fc4270 */
[----:B------:R-:W-:Y:S02]  /*16f0*/  R2UR UR6, R7 ;  /* 0x00000000070672ca */ /* 0x000fe400000e0000 */
[----:B------:R-:W-:-:S09]  /*1700*/  MOV R7, RZ ;  /* 0x000000ff00077202 */ /* 0x000fd20000000f00 */
[----:B------:R-:W-:Y:S05]  /*1710*/  @!P6 BRA `(.L_x_2885) ;  /* 0x0000000800e8e947 */ /* 0x000fea0003800000 */
[----:B------:R-:W-:-:S06]  /*1720*/  UISETP.GT.AND UP0, UPT, UR6, 0xc, UPT ;  /* 0x0000000c0600788c */ /* 0x000fcc000bf04270 */
[----:B------:R-:W-:Y:S01]  /*1730*/  PLOP3.LUT P6, PT, PT, PT, UP0, 0x40, 0x0 ;  /* 0x000000000000781c */ /* 0x000fe20003fce808 */
[----:B------:R-:W-:-:S12]  /*1740*/  UPLOP3.LUT UP0, UPT, UPT, UPT, UPT, 0x80, 0x0 ;  /* 0x000000000000789c */ /* 0x000fd80003f0f070 */
[----:B------:R-:W-:Y:S05]  /*1750*/  @P6 BRA `(.L_x_2886) ;  /* 0x0000000400d46947 */ /* 0x000fea0003800000 */
[----:B------:R-:W-:-:S11]  /*1760*/  UPLOP3.LUT UP0, UPT, UPT, UPT, UPT, 0x40, 0x0 ;  /* 0x000000000000789c */ /* 0x000fd60003f0e870 */
.L_x_2887:
[----:B------:R-:W-:-:S13]  /*1770*/  ISETP.EQ.OR P6, PT, R7, UR10, P5 ;  /* 0x0000000a07007c0c */ /* 0x000fda000afc2670 */
[----:B------:R-:W-:-:S04]  /*1780*/  @!P6 IMAD R9, R7, UR12, R0 ;  /* 0x0000000c0709ec24 */ /* 0x000fc8000f8e0200 */
[----:B------:R-:W-:-:S06]  /*1790*/  @!P6 IMAD.WIDE.U32 R8, R9, 0x8, R4 ;  /* 0x000000080908e825 */ /* 0x000fcc00078e0004 */
[----:B------:R-:W0:Y:S01]  /*17a0*/  @!P6 LDG.E.64 R8, desc[UR8][R8.64] ;  /* 0x000000080808e981 */ /* 0x000e22000c1e1b00 */
[----:B------:R-:W-:Y:S01]  /*17b0*/  IADD3 R11, R7, 0x1, RZ ;  /* 0x00000001070b7810 */ /* 0x000fe20007ffe0ff */
[----:B0-----:R-:W-:Y:S01]  /*17c0*/  @!P6 FADD.FTZ R44, R44, R8 ;  /* 0x000000082c2ce221 */ /* 0x001fe20000010000 */
        /* <DEDUP_REMOVED lines=103> */
[----:B------:R-:W-:Y:S01]  /*1e40*/  UIADD3 UR6, UR6, -0x10, URZ ;  /* 0xfffffff006067890 */ /* 0x000fe2000fffe03f */
[----:B------:R-:W-:-:S03]  /*1e50*/  IADD3 R7, R7, 0x10, RZ ;  /* 0x0000001007077810 */ /* 0x000fc60007ffe0ff */
[----:B------:R-:W-:Y:S01]  /*1e60*/  UISETP.GT.AND UP1, UPT, UR6, 0xc, UPT ;  /* 0x0000000c0600788c */ /* 0x000fe2000bf24270 */
[----:B--2---:R-:W-:Y:S01]  /*1e70*/  @!P6 FADD.FTZ R44, R44, R10 ;  /* 0x0000000a2c2ce221 */ /* 0x004fe20000010000 */
[----:B------:R-:W-:-:S04]  /*1e80*/  @!P6 FADD.FTZ R45, R45, R11 ;  /* 0x0000000b2d2de221 */ /* 0x000fc80000010000 */
[----:B------:R-:W-:-:S13]  /*1e90*/  PLOP3.LUT P6, PT, PT, PT, UP1, 0x80, 0x0 ;  /* 0x000000000000781c */ /* 0x000fda0003fcf018 */
[----:B------:R-:W-:Y:S05]  /*1ea0*/  @P6 BRA `(.L_x_2887) ;  /* 0xfffffff800306947 */ /* 0x000fea000383ffff */
.L_x_2886:
[----:B------:R-:W-:-:S06]  /*1eb0*/  UISETP.GT.AND UP1, UPT, UR6, 0x4, UPT ;  /* 0x000000040600788c */ /* 0x000fcc000bf24270 */
[----:B------:R-:W-:-:S13]  /*1ec0*/  PLOP3.LUT P6, PT, PT, PT, UP1, 0x40, 0x0 ;  /* 0x000000000000781c */ /* 0x000fda0003fce818 */
[----:B------:R-:W-:Y:S05]  /*1ed0*/  @P6 BRA `(.L_x_2888) ;  /* 0x0000000000ec6947 */ /* 0x000fea0003800000 */
        /* <DEDUP_REMOVED lines=54> */
[----:B------:R-:W-:Y:S01]  /*2240*/  IADD3 R7, R7, 0x4, RZ ;  /* 0x0000000407077810 */ /* 0x000fe20007ffe0ff */
[----:B------:R-:W-:Y:S02]  /*2250*/  UPLOP3.LUT UP0, UPT, UPT, UPT, UPT, 0x40, 0x0 ;  /* 0x000000000000789c */ /* 0x000fe40003f0e870 */
[----:B------:R-:W-:Y:S01]  /*2260*/  UIADD3 UR6, UR6, -0x4, URZ ;  /* 0xfffffffc06067890 */ /* 0x000fe2000fffe03f */
[----:B--2---:R-:W-:Y:S01]  /*2270*/  @!P6 FADD.FTZ R44, R44, R10 ;  /* 0x0000000a2c2ce221 */ /* 0x004fe20000010000 */
[----:B------:R-:W-:-:S10]  /*2280*/  @!P6 FADD.FTZ R45, R45, R11 ;  /* 0x0000000b2d2de221 */ /* 0x000fd40000010000 */
.L_x_2888:
[----:B------:R-:W-:-:S06]  /*2290*/  UISETP.NE.OR UP0, UPT, UR6, URZ, UP0 ;  /* 0x0000003f0600728c */ /* 0x000fcc0008705670 */
[----:B------:R-:W-:-:S13]  /*22a0*/  PLOP3.LUT P6, PT, PT, PT, UP0, 0x80, 0x0 ;  /* 0x000000000000781c */ /* 0x000fda0003fcf008 */
[----:B------:R-:W-:Y:S05]  /*22b0*/  @!P6 BRA `(.L_x_2884) ;  /* 0x00000000007ce947 */ /* 0x000fea0003800000 */
.L_x_2885:
        /* <DEDUP_REMOVED lines=27> */
[----:B--2---:R-:W-:Y:S01]  /*2470*/  @!P6 FADD.FTZ R44, R44, R10 ;  /* 0x0000000a2c2ce221 */ /* 0x004fe20000010000 */
[----:B------:R-:W-:-:S03]  /*2480*/  @!P6 FADD.FTZ R45, R45, R11 ;  /* 0x0000000b2d2de221 */ /* 0x000fc60000010000 */
[----:B------:R-:W-:-:S13]  /*2490*/  ISETP.NE.AND P6, PT, RZ, UR6, PT ;  /* 0x00000006ff007c0c */ /* 0x000fda000bfc5270 */
[----:B------:R-:W-:Y:S05]  /*24a0*/  @P6 BRA `(.L_x_2885) ;  /* 0xfffffffc00846947 */ /* 0x000fea000383ffff */
.L_x_2884:
        /* <DEDUP_REMOVED lines=9> */
[----:B------:R-:W-:-:S04]  /*2540*/  IMAD R9, R7, UR12, R0 ;  /* 0x0000000c07097c24 */ /* 0x000fc8000f8e0200 */
[----:B------:R-:W-:-:S06]  /*2550*/  IMAD.WIDE.U32 R8, R9, 0x8, R4 ;  /* 0x0000000809087825 */ /* 0x000fcc00078e0004 */
[----:B------:R-:W0:Y:S02]  /*2560*/  LDG.E.64 R8, desc[UR8][R8.64] ;  /* 0x0000000808087981 */ /* 0x000e24000c1e1b00 */
[----:B0-----:R-:W-:Y:S01]  /*2570*/  FADD.FTZ R44, R44, R8 ;  /* 0x000000082c2c7221 */ /* 0x001fe20000010000 */
[----:B------:R-:W-:-:S07]  /*2580*/  FADD.FTZ R45, R45, R9 ;  /* 0x000000092d2d7221 */ /* 0x000fce0000010000 */
.L_x_2890:
[----:B------:R-:W-:Y:S05]  /*2590*/  BSYNC B0 ;  /* 0x0000000000007941 */ /* 0x000fea0003800000 */
.L_x_2889:
[----:B------:R-:W-:-:S13]  /*25a0*/  ISETP.NE.AND P6, PT, R6, 0x1, PT ;  /* 0x000000010600780c */ /* 0x000fda0003fc5270 */
[----:B------:R-:W-:Y:S05]  /*25b0*/  @!P6 BRA `(.L_x_2881) ;  /* 0x00000000003ce947 */ /* 0x000fea0003800000 */
[----:B------:R-:W-:-:S04]  /*25c0*/  IADD3 R9, R7, 0x1, RZ ;  /* 0x0000000107097810 */ /* 0x000fc80007ffe0ff */
[----:B------:R-:W-:-:S13]  /*25d0*/  ISETP.EQ.OR P6, PT, R9, UR10, P5 ;  /* 0x0000000a09007c0c */ /* 0x000fda000afc2670 */
[----:B------:R-:W-:-:S04]  /*25e0*/  @!P6 IMAD R9, R9, UR12, R0 ;  /* 0x0000000c0909ec24 */ /* 0x000fc8000f8e0200 */
[----:B------:R-:W-:-:S06]  /*25f0*/  @!P6 IMAD.WIDE.U32 R8, R9, 0x8, R4 ;  /* 0x000000080908e825 */ /* 0x000fcc00078e0004 */
[----:B------:R-:W0:Y:S01]  /*2600*/  @!P6 LDG.E.64 R8, desc[UR8][R8.64] ;  /* 0x000000080808e981 */ /* 0x000e22000c1e1b00 */
[----:B------:R-:W-:Y:S01]  /*2610*/  IADD3 R7, R7, 0x2, RZ ;  /* 0x0000000207077810 */ /* 0x000fe20007ffe0ff */
[----:B0-----:R-:W-:Y:S01]  /*2620*/  @!P6 FADD.FTZ R44, R44, R8 ;  /* 0x000000082c2ce221 */ /* 0x001fe20000010000 */
[----:B------:R-:W-:Y:S02]  /*2630*/  @!P6 FADD.FTZ R45, R45, R9 ;  /* 0x000000092d2de221 */ /* 0x000fe40000010000 */
[----:B------:R-:W-:-:S04]  /*2640*/  ISETP.EQ.OR P6, PT, R7, UR10, P5 ;  /* 0x0000000a07007c0c */ /* 0x000fc8000afc2670 */
[----:B------:R-:W-:-:S13]  /*2650*/  ISETP.EQ.OR P6, PT, R6, 0x2, P6 ;  /* 0x000000020600780c */ /* 0x000fda00037c2670 */
[----:B------:R-:W-:-:S04]  /*2660*/  @!P6 IMAD R7, R7, UR12, R0 ;  /* 0x0000000c0707ec24 */ /* 0x000fc8000f8e0200 */
[----:B------:R-:W-:-:S06]  /*2670*/  @!P6 IMAD.WIDE.U32 R4, R7, 0x8, R4 ;  /* 0x000000080704e825 */ /* 0x000fcc00078e0004 */
[----:B------:R-:W2:Y:S02]  /*2680*/  @!P6 LDG.E.64 R4, desc[UR8][R4.64] ;  /* 0x000000080404e981 */ /* 0x000ea4000c1e1b00 */
[----:B--2---:R-:W-:Y:S01]  /*2690*/  @!P6 FADD.FTZ R44, R44, R4 ;  /* 0x000000042c2ce221 */ /* 0x004fe20000010000 */
[----:B------:R-:W-:-:S07]  /*26a0*/  @!P6 FADD.FTZ R45, R45, R5 ;  /* 0x000000052d2de221 */ /* 0x000fce0000010000 */
.L_x_2881:
[----:B------:R-:W2:Y:S01]  /*26b0*/  S2UR UR7, SR_CgaCtaId ;  /* 0x00000000000779c3 */ /* 0x000ea20000008800 */
[----:B-1----:R-:W-:Y:S01]  /*26c0*/  MOV R7, UR11 ;  /* 0x0000000b00077c02 */ /* 0x002fe20008000f00 */
[----:B------:R-:W-:Y:S01]  /*26d0*/  UMOV UR6, 0x400 ;  /* 0x0000040000067882 */ /* 0x000fe20000000000 */
[----:B------:R-:W-:Y:S01]  /*26e0*/  ULDC UR14, c[0x0][0x2a4] ;  /* 0x0000a900000e7ab9 */ /* 0x000fe20000000800 */
[----:B------:R-:W-:Y:S01]  /*26f0*/  IADD3 R43, R38, R43, RZ ;  /* 0x0000002b262b7210 */ /* 0x000fe20007ffe0ff */
[----:B------:R-:W-:Y:S01]  /*2700*/  @P0 FMUL.FTZ R9, R45, UR14 ;  /* 0x0000000e2d090c20 */ /* 0x000fe20008410000 */
[----:B------:R-:W-:Y:S02]  /*2710*/  @P0 FMUL.FTZ R8, R44, UR14 ;  /* 0x0000000e2c080c20 */ /* 0x000fe40008410000 */
[----:B------:R-:W1:Y:S08]  /*2720*/  @P0 LDC.64 R4, c[0x0][0x218] ;  /* 0x00008600ff040b82 */ /* 0x000e700000000a00 */
[----:B------:R-:W3:Y:S01]  /*2730*/  LDC.64 R10, c[0x0][0x230] ;  /* 0x00008c00ff0a7b82 */ /* 0x000ee20000000a00 */
[----:B--2---:R-:W-:Y:S01]  /*2740*/  ULEA UR6, UR7, UR6, 0x18 ;  /* 0x0000000607067291 */ /* 0x004fe2000f8ec03f */
[----:B-1----:R-:W-:-:S08]  /*2750*/  @P0 IMAD.WIDE R4, R7, 0x8, R4 ;  /* 0x0000000807040825 */ /* 0x002fd000078e0204 */
[----:B------:R-:W-:Y:S01]  /*2760*/  @!P5 STS.64 [UR6+0x88], R44 ;  /* 0x0000882cff00d988 */ /* 0x000fe20008000a06 */
[----:B------:R-:W1:Y:S03]  /*2770*/  LDC.64 R6, c[0x0][0x228] ;  /* 0x00008a00ff067b82 */ /* 0x000e660000000a00 */
[----:B------:R2:W-:Y:S01]  /*2780*/  @P0 STG.E.64 desc[UR8][R4.64], R8 ;  /* 0x0000000804000986 */ /* 0x0005e2000c101b08 */
[----:B---3--:R-:W-:-:S04]  /*2790*/  IMAD.WIDE R10, R43, 0x4, R10 ;  /* 0x000000042b0a7825 */ /* 0x008fc800078e020a */
[----:B------:R-:W-:Y:S01]  /*27a0*/  BAR.SYNC.DEFER_BLOCKING 0x0 ;  /* 0x0000000000007b1d */ /* 0x000fe20000010000 */
[----:B-1----:R-:W-:-:S06]  /*27b0*/  IMAD.WIDE R6, R43, 0x4, R6 ;  /* 0x000000042b067825 */ /* 0x002fcc00078e0206 */
[----:B------:R-:W3:Y:S04]  /*27c0*/  LDG.E.64 R6, desc[UR8][R6.64] ;  /* 0x0000000806067981 */ /* 0x000ee8000c1e1b00 */
[----:B--2---:R1:W3:Y:S01]  /*27d0*/  LDG.E.64 R4, desc[UR8][R10.64] ;  /* 0x000000080a047981 */ /* 0x0042e2000c1e1b00 */
[----:B------:R-:W-:-:S03]  /*27e0*/  ISETP.NE.AND P6, PT, RZ, UR13, PT ;  /* 0x0000000dff007c0c */ /* 0x000fc6000bfc5270 */
[----:B------:R-:W2:Y:S02]  /*27f0*/  LDS.64 R8, [UR6+0x88] ;  /* 0x00008806ff087984 */ /* 0x000ea40008000a00 */
[----:B--2---:R-:W-:-:S04]  /*2800*/  FMUL.FTZ R8, R8, UR14 ;  /* 0x0000000e08087c20 */ /* 0x004fc80008410000 */
[C---:B------:R-:W-:Y:S01]  /*2810*/  FMUL.FTZ R46, R8.reuse, R8 ;  /* 0x00000008082e7220 */ /* 0x040fe20000410000 */
[C---:B------:R-:W-:Y:S01]  /*2820*/  FADD.FTZ R18, -R8.reuse, R18 ;  /* 0x0000001208127221 */ /* 0x040fe20000010100 */
[----:B------:R-:W-:Y:S02]  /*2830*/  FADD.FTZ R19, -R8, R19 ;  /* 0x0000001308137221 */ /* 0x000fe40000010100 */
[----:B------:R-:W-:-:S05]  /*2840*/  FFMA.FTZ R9, R9, UR14, -R46 ;  /* 0x0000000e09097c23 */ /* 0x000fca000801082e */
[----:B------:R-:W-:-:S13]  /*2850*/  FSETP.GTU.FTZ.AND P5, PT, R9, RZ, PT ;  /* 0x000000ff0900720b */ /* 0x000fda0003fbc000 */
[----:B------:R-:W-:Y:S01]  /*2860*/  VOTEU.ANY UP0, P5 ;  /* 0x00000000003f7886 */ /* 0x000fe20002800100 */
[----:B------:R-:W-:-:S04]  /*2870*/  PLOP3.LUT P5, PT, PT, PT, UP0, 0x80, 0x0 ;  /* 0x000000000000781c */ /* 0x000fc80003faf008 */
[----:B------:R-:W-:-:S09]  /*2880*/  @UP0 ULDC UR6, c[0x0][0x238] ;  /* 0x00008e0000060ab9 */ /* 0x000fd20000000800 */
[----:B------:R-:W-:Y:S01]  /*2890*/  @P5 FADD.FTZ R43, R9, UR6 ;  /* 0x00000006092b5e21 */ /* 0x000fe20008010000 */
[----:B------:R-:W-:Y:S01]  /*28a0*/  UMOV UR6, 0x3f800000 ;  /* 0x3f80000000067882 */ /* 0x000fe20000000000 */
[----:B------:R-:W2:Y:S04]  /*28b0*/  S2R R9, SR_TID.X ;  /* 0x0000000000097919 */ /* 0x000ea80000002100 */
[----:B------:R-:W4:Y:S02]  /*28c0*/  @P5 MUFU.RSQ R43, R43 ;  /* 0x0000002b002b5308 */ /* 0x000f240000001400 */
[----:B----4-:R-:W-:-:S13]  /*28d0*/  @P5 R2UR UR7, R43 ;  /* 0x000000002b0752ca */ /* 0x010fda00000e0000 */
[----:B------:R-:W-:Y:S02]  /*28e0*/  @UP0 UMOV UR6, UR7 ;  /* 0x0000000700060c82 */ /* 0x000fe40008000000 */
[----:B-1----:R-:W-:Y:S01]  /*28f0*/  FMUL.FTZ R11, R18, UR6 ;  /* 0x00000006120b7c20 */ /* 0x002fe20008410000 */
[----:B------:R-:W-:-:S03]  /*2900*/  FMUL.FTZ R18, R19, UR6 ;  /* 0x0000000613127c20 */ /* 0x000fc60008410000 */
[----:B---3--:R-:W-:Y:S01]  /*2910*/  FFMA.FTZ R10, R6, R11, R4 ;  /* 0x0000000b060a7223 */ /* 0x008fe20000010004 */
[----:B------:R-:W-:Y:S01]  /*2920*/  FFMA.FTZ R11, R7, R18, R5 ;  /* 0x00000012070b7223 */ /* 0x000fe20000010005 */
[----:B--2---:R-:W-:Y:S06]  /*2930*/  @!P6 BRA `(.L_x_2891) ;  /* 0x000000000028e947 */ /* 0x004fec0003800000 */
        /* <DEDUP_REMOVED lines=10> */
.L_x_2891:
[----:B------:R-:W-:Y:S04]  /*29e0*/  BSSY B0, `(.L_x_2892) ;  /* 0x000000d000007945 */ /* 0x000fe80003800000 */
[----:B------:R-:W-:Y:S05]  /*29f0*/  @!P1 BRA `(.L_x_2893) ;  /* 0x00000000002c9947 */ /* 0x000fea0003800000 */
[----:B------:R-:W-:Y:S01]  /*2a00*/  ULDC.64 UR14, c[0x0][0x270] ;  /* 0x00009c00000e7ab9 */ /* 0x000fe20000000a00 */
[----:B------:R-:W-:Y:S01]  /*2a10*/  MOV R18, R2 ;  /* 0x0000000200127202 */ /* 0x000fe20000000f00 */
[----:B------:R-:W-:Y:S01]  /*2a20*/  IMAD R43, R33, UR14, RZ ;  /* 0x0000000e212b7c24 */ /* 0x000fe2000f8e02ff */
[----:B------:R-:W-:-:S03]  /*2a30*/  MOV R19, R13 ;  /* 0x0000000d00137202 */ /* 0x000fc60000000f00 */
[C---:B------:R-:W-:Y:S02]  /*2a40*/  IMAD R43, R40.reuse, UR15, R43 ;  /* 0x0000000f282b7c24 */ /* 0x040fe4000f8e022b */
[----:B0-----:R-:W-:Y:S01]  /*2a50*/  IMAD.WIDE.U32 R44, R40, UR14, R18 ;  /* 0x0000000e282c7c25 */ /* 0x001fe2000f8e0012 */
[----:B------:R-:W-:-:S04]  /*2a60*/  ULDC.64 UR14, c[0x0][0x210] ;  /* 0x00008400000e7ab9 */ /* 0x000fc80000000a00 */
[----:B------:R-:W-:Y:S02]  /*2a70*/  IADD3 R43, R45, R43, RZ ;  /* 0x0000002b2d2b7210 */ /* 0x000fe40007ffe0ff */
[----:B------:R-:W-:-:S04]  /*2a80*/  LEA R18, P5, R44, UR14, 0x2 ;  /* 0x0000000e2c127c11 */ /* 0x000fc8000f8a10ff */
[----:B------:R-:W-:-:S05]  /*2a90*/  LEA.HI.X R19, R44, UR15, R43, 0x2, P5 ;  /* 0x0000000f2c137c11 */ /* 0x000fca000a8f142b */
[----:B------:R1:W-:Y:S04]  /*2aa0*/  STG.E.64 desc[UR8][R18.64], R10 ;  /* 0x0000000a12007986 */ /* 0x0003e8000c101b08 */
.L_x_2893:
[----:B------:R-:W-:Y:S05]  /*2ab0*/  BSYNC B0 ;  /* 0x0000000000007941 */ /* 0x000fea0003800000 */
.L_x_2892:
[----:B0-----:R-:W0:Y:S01]  /*2ac0*/  LDC R45, c[0x0][0x294] ;  /* 0x0000a500ff2d7b82 */ /* 0x001e220000000800 */
[----:B-1----:R-:W-:Y:S01]  /*2ad0*/  SHF.R.U32.HI R10, RZ, 0x1, R9 ;  /* 0x00000001ff0a7819 */ /* 0x002fe20000011609 */
[C---:B------:R-:W-:Y:S01]  /*2ae0*/  FADD.FTZ R20, -R8.reuse, R20 ;  /* 0x0000001408147221 */ /* 0x040fe20000010100 */
[C---:B------:R-:W-:Y:S01]  /*2af0*/  FADD.FTZ R21, -R8.reuse, R21 ;  /* 0x0000001508157221 */ /* 0x040fe20000010100 */
[C---:B------:R-:W-:Y:S01]  /*2b00*/  FADD.FTZ R40, -R8.reuse, R22 ;  /* 0x0000001608287221 */ /* 0x040fe20000010100 */
[----:B------:R-:W-:Y:S01]  /*2b10*/  FADD.FTZ R23, -R8, R23 ;  /* 0x0000001708177221 */ /* 0x000fe20000010100 */
[----:B------:R-:W-:-:S04]  /*2b20*/  IMAD.WIDE.U32 R10, R10, -0x6db6db6d, RZ ;  /* 0x924924930a0a7825 */ /* 0x000fc800078e00ff */
[----:B------:R-:W-:Y:S01]  /*2b30*/  FMUL.FTZ R18, R21, UR6 ;  /* 0x0000000615127c20 */ /* 0x000fe20008410000 */
[----:B------:R-:W-:Y:S01]  /*2b40*/  SHF.R.U32.HI R44, RZ, 0x2, R11 ;  /* 0x00000002ff2c7819 */ /* 0x000fe2000001160b */
[----:B------:R-:W-:-:S04]  /*2b50*/  FMUL.FTZ R11, R20, UR6 ;  /* 0x00000006140b7c20 */ /* 0x000fc80008410000 */
[----:B------:R-:W-:Y:S01]  /*2b60*/  FFMA.FTZ R10, R6, R11, R4 ;  /* 0x0000000b060a7223 */ /* 0x000fe20000010004 */
[----:B------:R-:W-:Y:S01]  /*2b70*/  FFMA.FTZ R11, R7, R18, R5 ;  /* 0x00000012070b7223 */ /* 0x000fe20000010005 */
[----:B------:R-:W-:Y:S06]  /*2b80*/  @!P6 BRA `(.L_x_2894) ;  /* 0x000000000028e947 */ /* 0x000fec0003800000 */
[----:B------:R-:W-:Y:S01]  /*2b90*/  FMUL.FTZ R18, R10, -1.4426950216293334961 ;  /* 0xbfb8aa3b0a127820 */ /* 0x000fe20000410000 */
        /* <DEDUP_REMOVED lines=9> */
.L_x_2894:
        /* <DEDUP_REMOVED lines=9> */
[----:B------:R-:W-:Y:S02]  /*2cc0*/  IADD3 R43, R21, R43, RZ ;  /* 0x0000002b152b7210 */ /* 0x000fe40007ffe0ff */
[----:B------:R-:W-:-:S04]  /*2cd0*/  LEA R18, P5, R20, UR14, 0x2 ;  /* 0x0000000e14127c11 */ /* 0x000fc8000f8a10ff */
[----:B------:R-:W-:-:S05]  /*2ce0*/  LEA.HI.X R19, R20, UR15, R43, 0x2, P5 ;  /* 0x0000000f14137c11 */ /* 0x000fca000a8f142b */
[----:B------:R1:W-:Y:S04]  /*2cf0*/  STG.E.64 desc[UR8][R18.64], R10 ;  /* 0x0000000a12007986 */ /* 0x0003e8000c101b08 */
.L_x_2896:
[----:B------:R-:W-:Y:S05]  /*2d00*/  BSYNC B0 ;  /* 0x0000000000007941 */ /* 0x000fea0003800000 */
.L_x_2895:
[----:B-1----:R-:W-:Y:S01]  /*2d10*/  FMUL.FTZ R11, R40, UR6 ;  /* 0x00000006280b7c20 */ /* 0x002fe20008410000 */
[----:B------:R-:W-:Y:S01]  /*2d20*/  FMUL.FTZ R18, R23, UR6 ;  /* 0x0000000617127c20 */ /* 0x000fe20008410000 */
[----:B0-----:R-:W-:Y:S02]  /*2d30*/  IMAD R19, R45, UR10, R44 ;  /* 0x0000000a2d137c24 */ /* 0x001fe4000f8e022c */
[----:B------:R-:W-:Y:S01]  /*2d40*/  FADD.FTZ R40, -R8, R24 ;  /* 0x0000001808287221 */ /* 0x000fe20000010100 */
[----:B------:R-:W-:Y:S01]  /*2d50*/  FFMA.FTZ R10, R6, R11, R4 ;  /* 0x0000000b060a7223 */ /* 0x000fe20000010004 */
[----:B------:R-:W-:Y:S01]  /*2d60*/  FADD.FTZ R25, -R8, R25 ;  /* 0x0000001908197221 */ /* 0x000fe20000010100 */
        /* <DEDUP_REMOVED lines=12> */
.L_x_2897:
[----:B------:R-:W-:Y:S04]  /*2e30*/  BSSY B0, `(.L_x_2898) ;  /* 0x000000d000007945 */ /* 0x000fe80003800000 */
[----:B------:R-:W-:Y:S05]  /*2e40*/  @!P3 BRA `(.L_x_2899) ;  /* 0x00000000002cb947 */ /* 0x000fea0003800000 */
[----:B------:R-:W-:Y:S01]  /*2e50*/  ULDC.64 UR14, c[0x0][0x270] ;  /* 0x00009c00000e7ab9 */ /* 0x000fe20000000a00 */
[----:B------:R-:W-:Y:S01]  /*2e60*/  MOV R20, R2 ;  /* 0x0000000200147202 */ /* 0x000fe20000000f00 */
[----:B------:R-:W-:Y:S01]  /*2e70*/  IMAD R18, R37, UR14, RZ ;  /* 0x0000000e25127c24 */ /* 0x000fe2000f8e02ff */
[----:B------:R-:W-:-:S03]  /*2e80*/  MOV R21, R13 ;  /* 0x0000000d00157202 */ /* 0x000fc60000000f00 */
[----:B------:R-:W-:-:S04]  /*2e90*/  IMAD.WIDE.U32 R22, R31, UR14, R20 ;  /* 0x0000000e1f167c25 */ /* 0x000fc8000f8e0014 */
[----:B------:R-:W-:Y:S01]  /*2ea0*/  IMAD R21, R31, UR15, R18 ;  /* 0x0000000f1f157c24 */ /* 0x000fe2000f8e0212 */
[----:B------:R-:W-:Y:S02]  /*2eb0*/  ULDC.64 UR14, c[0x0][0x210] ;  /* 0x00008400000e7ab9 */ /* 0x000fe40000000a00 */
[----:B------:R-:W-:Y:S02]  /*2ec0*/  LEA R20, P5, R22, UR14, 0x2 ;  /* 0x0000000e16147c11 */ /* 0x000fe4000f8a10ff */
[----:B------:R-:W-:-:S04]  /*2ed0*/  IADD3 R21, R23, R21, RZ ;  /* 0x0000001517157210 */ /* 0x000fc80007ffe0ff */
[----:B------:R-:W-:-:S05]  /*2ee0*/  LEA.HI.X R21, R22, UR15, R21, 0x2, P5 ;  /* 0x0000000f16157c11 */ /* 0x000fca000a8f1415 */
[----:B------:R0:W-:Y:S02]  /*2ef0*/  STG.E.64 desc[UR8][R20.64], R10 ;  /* 0x0000000a14007986 */ /* 0x0001e4000c101b08 */
.L_x_2899:
[----:B------:R-:W-:Y:S05]  /*2f00*/  BSYNC B0 ;  /* 0x0000000000007941 */ /* 0x000fea0003800000 */
.L_x_2898:
[----:B0-----:R-:W-:Y:S01]  /*2f10*/  FMUL.FTZ R11, R40, UR6 ;  /* 0x00000006280b7c20 */ /* 0x001fe20008410000 */
[----:B------:R-:W-:Y:S01]  /*2f20*/  FMUL.FTZ R20, R25, UR6 ;  /* 0x0000000619147c20 */ /* 0x000fe20008410000 */
[----:B------:R-:W-:Y:S01]  /*2f30*/  ULDC.64 UR16, c[0x0][0x278] ;  /* 0x00009e0000107ab9 */ /* 0x000fe20000000a00 */
        /* <DEDUP_REMOVED lines=14> */
.L_x_2900:
        /* <DEDUP_REMOVED lines=13> */
.L_x_2902:
[----:B------:R-:W-:Y:S05]  /*30f0*/  BSYNC B0 ;  /* 0x0000000000007941 */ /* 0x000fea0003800000 */
.L_x_2901:
[----:B------:R-:W-:Y:S01]  /*3100*/  FADD.FTZ R14, -R8, R14 ;  /* 0x0000000e080e7221 */ /* 0x000fe20000010100 */
[----:B------:R-:W-:Y:S01]  /*3110*/  ISETP.GE.U32.AND P5, PT, R18, UR16, PT ;  /* 0x0000001012007c0c */ /* 0x000fe2000bfa6070 */
[----:B------:R-:W-:Y:S01]  /*3120*/  FADD.FTZ R15, -R8, R15 ;  /* 0x0000000f080f7221 */ /* 0x000fe20000010100 */
[----:B------:R-:W-:Y:S01]  /*3130*/  SHF.R.S32.HI R25, RZ, 0x1f, R18 ;  /* 0x0000001fff197819 */ /* 0x000fe20000011412 */
[----:B0-----:R-:W-:Y:S01]  /*3140*/  FMUL.FTZ R11, R14, UR6 ;  /* 0x000000060e0b7c20 */ /* 0x001fe20008410000 */
[----:B------:R-:W-:Y:S01]  /*3150*/  IADD3 R14, R19, 0xa0, RZ ;  /* 0x000000a0130e7810 */ /* 0x000fe20007ffe0ff */
[----:B------:R-:W-:Y:S01]  /*3160*/  FMUL.FTZ R20, R15, UR6 ;  /* 0x000000060f147c20 */ /* 0x000fe20008410000 */
[----:B------:R-:W-:Y:S01]  /*3170*/  ISETP.GE.AND.EX P5, PT, R25, UR17, PT, P5 ;  /* 0x0000001119007c0c */ /* 0x000fe2000bfa6350 */
[----:B------:R-:W-:Y:S02]  /*3180*/  FFMA.FTZ R10, R6, R11, R4 ;  /* 0x0000000b060a7223 */ /* 0x000fe40000010004 */
        /* <DEDUP_REMOVED lines=13> */
.L_x_2903:
        /* <DEDUP_REMOVED lines=13> */
.L_x_2905:
[----:B------:R-:W-:Y:S05]  /*3330*/  BSYNC B0 ;  /* 0x0000000000007941 */ /* 0x000fea0003800000 */
.L_x_2904:
[----:B------:R-:W-:Y:S01]  /*3340*/  FADD.FTZ R16, -R8, R16 ;  /* 0x0000001008107221 */ /* 0x000fe20000010100 */
[----:B------:R-:W-:Y:S01]  /*3350*/  ISETP.GE.U32.AND P5, PT, R14, UR16, PT ;  /* 0x000000100e007c0c */ /* 0x000fe2000bfa6070 */
[----:B------:R-:W-:Y:S01]  /*3360*/  FADD.FTZ R17, -R8, R17 ;  /* 0x0000001108117221 */ /* 0x000fe20000010100 */
[----:B0-----:R-:W-:Y:S01]  /*3370*/  SHF.R.S32.HI R21, RZ, 0x1f, R14 ;  /* 0x0000001fff157819 */ /* 0x001fe2000001140e */
[----:B------:R-:W-:Y:S01]  /*3380*/  FMUL.FTZ R11, R16, UR6 ;  /* 0x00000006100b7c20 */ /* 0x000fe20008410000 */
        /* <DEDUP_REMOVED lines=17> */
.L_x_2906:
        /* <DEDUP_REMOVED lines=13> */
.L_x_2908:
[----:B------:R-:W-:Y:S05]  /*3570*/  BSYNC B0 ;  /* 0x0000000000007941 */ /* 0x000fea0003800000 */
.L_x_2907:
[C---:B------:R-:W-:Y:S01]  /*3580*/  FADD.FTZ R26, -R8.reuse, R26 ;  /* 0x0000001a081a7221 */ /* 0x040fe20000010100 */
[----:B------:R-:W-:Y:S01]  /*3590*/  ISETP.GE.U32.AND P5, PT, R15, UR16, PT ;  /* 0x000000100f007c0c */ /* 0x000fe2000bfa6070 */
[----:B------:R-:W-:Y:S01]  /*35a0*/  FADD.FTZ R27, -R8, R27 ;  /* 0x0000001b081b7221 */ /* 0x000fe20000010100 */
[----:B------:R-:W-:Y:S01]  /*35b0*/  SHF.R.S32.HI R21, RZ, 0x1f, R15 ;  /* 0x0000001fff157819 */ /* 0x000fe2000001140f */
[----:B0-----:R-:W-:Y:S02]  /*35c0*/  FMUL.FTZ R11, R26, UR6 ;  /* 0x000000061a0b7c20 */ /* 0x001fe40008410000 */
        /* <DEDUP_REMOVED lines=16> */
.L_x_2909:
        /* <DEDUP_REMOVED lines=13> */
.L_x_2911:
[----:B------:R-:W-:Y:S05]  /*37a0*/  BSYNC B0 ;  /* 0x0000000000007941 */ /* 0x000fea0003800000 */
.L_x_2910:
[----:B------:R-:W-:Y:S01]  /*37b0*/  ISETP.GE.U32.AND P5, PT, R34, UR16, PT ;  /* 0x0000001022007c0c */ /* 0x000fe2000bfa6070 */
[C---:B------:R-:W-:Y:S01]  /*37c0*/  FADD.FTZ R28, -R8.reuse, R28 ;  /* 0x0000001c081c7221 */ /* 0x040fe20000010100 */
[----:B------:R-:W-:Y:S02]  /*37d0*/  FADD.FTZ R8, -R8, R29 ;  /* 0x0000001d08087221 */ /* 0x000fe40000010100 */
[----:B------:R-:W-:Y:S02]  /*37e0*/  ISETP.GE.AND.EX P5, PT, R41, UR17, PT, P5 ;  /* 0x0000001129007c0c */ /* 0x000fe4000bfa6350 */
[----:B------:R-:W-:Y:S02]  /*37f0*/  FMUL.FTZ R8, R8, UR6 ;  /* 0x0000000608087c20 */ /* 0x000fe40008410000 */
[----:B------:R-:W-:Y:S01]  /*3800*/  ISETP.LT.U32.AND P5, PT, R9, 0x1c0, !P5 ;  /* 0x000001c00900780c */ /* 0x000fe20006fa1070 */
[----:B------:R-:W-:Y:S01]  /*3810*/  FMUL.FTZ R9, R28, UR6 ;  /* 0x000000061c097c20 */ /* 0x000fe20008410000 */
[----:B------:R-:W-:-:S03]  /*3820*/  FFMA.FTZ R7, R7, R8, R5 ;  /* 0x0000000807077223 */ /* 0x000fc60000010005 */
[----:B------:R-:W-:Y:S01]  /*3830*/  FFMA.FTZ R6, R6, R9, R4 ;  /* 0x0000000906067223 */ /* 0x000fe20000010004 */
[----:B------:R-:W-:Y:S07]  /*3840*/  @!P6 BRA `(.L_x_2912) ;  /* 0x000000000028e947 */ /* 0x000fee0003800000 */
        /* <DEDUP_REMOVED lines=10> */
.L_x_2912:
[----:B------:R-:W-:Y:S04]  /*38f0*/  BSSY B0, `(.L_x_2913) ;  /* 0x000000c000007945 */ /* 0x000fe80003800000 */
[----:B------:R-:W-:Y:S05]  /*3900*/  @!P5 BRA `(.L_x_2914) ;  /* 0x000000000028d947 */ /* 0x000fea0003800000 */
        /* <DEDUP_REMOVED lines=10> */
.L_x_2914:
[----:B------:R-:W-:Y:S05]  /*39b0*/  BSYNC B0 ;  /* 0x0000000000007941 */ /* 0x000fea0003800000 */
.L_x_2913:
[----:B------:R-:W-:Y:S02]  /*39c0*/  UIADD3 UR11, UR12, UR11, URZ ;  /* 0x0000000b0c0b7290 */ /* 0x000fe4000fffe03f */
[----:B------:R-:W-:Y:S02]  /*39d0*/  UIADD3 UR4, UR4, 0x1, URZ ;  /* 0x0000000104047890 */ /* 0x000fe4000fffe03f */
[----:B------:R-:W-:-:S06]  /*39e0*/  UISETP.GE.AND UP0, UPT, UR11, UR5, UPT ;  /* 0x000000050b00728c */ /* 0x000fcc000bf06270 */
[----:B------:R-:W-:-:S13]  /*39f0*/  PLOP3.LUT P5, PT, PT, PT, UP0, 0x80, 0x0 ;  /* 0x000000000000781c */ /* 0x000fda0003faf008 */
[----:B------:R-:W-:Y:S05]  /*3a00*/  @!P5 BRA `(.L_x_2915) ;  /* 0xffffffc80050d947 */ /* 0x000fea000383ffff */
[----:B------:R-:W-:Y:S05]  /*3a10*/  EXIT ;  /* 0x000000000000794d */ /* 0x000fea0003800000 */
.L_x_2916:
        /* <DEDUP_REMOVED lines=14> */
.L_x_3313:


//--------------------- .text._Z35group_norm_nhwc_fwd_one_pass_kernelI11Fp32IOFp32WLi512ELi28ELi448EEv26Group_norm_nhwc_fwd_params --------------------------
	.section	.text._Z35group_norm_nhwc_fwd_one_pass_kernelI11Fp32IOFp32WLi512ELi28ELi448EEv26Group_norm_nhwc_fwd_params,"ax",@progbits
	.align	128
        .global         _Z35group_norm_nhwc_fwd_one_pass_kernelI11Fp32IOFp32WLi512ELi28ELi448EEv26Group_norm_nhwc_fwd_params
        .type           _Z35group_norm_nhwc_fwd_one_pass_kernelI11Fp32IOFp32WLi512ELi28ELi448EEv26Group_norm_nhwc_fwd_params,@function
        .size           _Z35group_norm_nhwc_fwd_one_pass_kernelI11Fp32IOFp32WLi512ELi28ELi448EEv26Group_norm_nhwc_fwd_params,(.L_x_3314 - _Z35group_norm_nhwc_fwd_one_pass_kernelI11Fp32IOFp32WLi512ELi28ELi448EEv26Group_norm_nhwc_fwd_params)
        .other          _Z35group_norm_nhwc_fwd_one_pass_kernelI11Fp32IOFp32WLi512ELi28ELi448EEv26Group_norm_nhwc_fwd_params,@"STO_CUDA_ENTRY STV_DEFAULT"
_Z35group_norm_nhwc_fwd_one_pass_kernelI11Fp32IOFp32WLi512ELi28ELi448EEv26Group_norm_nhwc_fwd_params:
.text._Z35group_norm_nhwc_fwd_one_pass_kernelI11Fp32IOFp32WLi512ELi28ELi448EEv26Group_norm_nhwc_fwd_params:
        /* <DEDUP_REMOVED lines=27> */
[----:B------:R-:W-:Y:S02]  /*01b0*/  SHF.R.S32.HI R3, RZ, 0x5, R3 ;  /* 0x00000005ff037819 */ /* 0x000fe40000011403 */
[----:B------:R-:W-:Y:S02]  /*01c0*/  ISETP.LT.U32.AND P2, PT, R55, UR8, PT ;  /* 0x0000000837007c0c */ /* 0x000fe4000bf41070 */
[----:B------:R-:W-:Y:S02]  /*01d0*/  SHF.R.S32.HI R57, RZ, 0x1f, R55 ;  /* 0x0000001fff397819 */ /* 0x000fe40000011437 */
[----:B------:R-:W-:-:S02]  /*01e0*/  ISETP.LT.U32.AND P1, PT, R54, UR8, PT ;  /* 0x0000000836007c0c */ /* 0x000fc4000bf21070 */
        /* <DEDUP_REMOVED lines=15> */
[C---:B------:R-:W-:Y:S02]  /*02e0*/  IADD3 R73, R55.reuse, 0x1a0, RZ ;  /* 0x000001a037497810 */ /* 0x040fe40007ffe0ff */
[C---:B------:R-:W-:Y:S02]  /*02f0*/  IADD3 R74, R55.reuse, 0x1c0, RZ ;  /* 0x000001c0374a7810 */ /* 0x040fe40007ffe0ff */
[----:B------:R-:W-:-:S02]  /*0300*/  IADD3 R75, R55, 0x1e0, RZ ;  /* 0x000001e0374b7810 */ /* 0x000fc40007ffe0ff */
[----:B------:R-:W-:Y:S02]  /*0310*/  ISETP.LT.AND.EX P2, PT, R57, UR9, !P0, P2 ;  /* 0x0000000939007c0c */ /* 0x000fe4000c741320 */
[----:B------:R-:W-:Y:S02]  /*0320*/  ISETP.LT.AND.EX P1, PT, R59, UR9, !P0, P1 ;  /* 0x000000093b007c0c */ /* 0x000fe4000c721310 */
[----:B------:R-:W-:Y:S01]  /*0330*/  ISETP.LT.AND.EX P0, PT, R61, UR9, !P0, P3 ;  /* 0x000000093d007c0c */ /* 0x000fe2000c701330 */
[----:B-1----:R-:W-:-:S12]  /*0340*/  ULDC.64 UR8, c[0x0][0x208] ;  /* 0x0000820000087ab9 */ /* 0x002fd80000000a00 */
.L_x_2974:
[----:B01----:R-:W0:Y:S01]  /*0350*/  LDC R9, c[0x0][0x288] ;  /* 0x0000a200ff097b82 */ /* 0x003e220000000800 */
[----:B------:R-:W-:Y:S01]  /*0360*/  ULDC.64 UR14, c[0x0][0x278] ;  /* 0x00009e00000e7ab9 */ /* 0x000fe20000000a00 */
[----:B------:R-:W-:Y:S01]  /*0370*/  SHF.R.S32.HI R77, RZ, 0x1f, R63 ;  /* 0x0000001fff4d7819 */ /* 0x000fe2000001143f */
[----:B------:R-:W-:Y:S01]  /*0380*/  ULDC.64 UR12, c[0x0][0x280] ;  /* 0x0000a000000c7ab9 */ /* 0x000fe20000000a00 */
[----:B------:R-:W-:Y:S02]  /*0390*/  SHF.R.S32.HI R81, RZ, 0x1f, R64 ;  /* 0x0000001fff517819 */ /* 0x000fe40000011440 */
[----:B------:R-:W-:Y:S02]  /*03a0*/  ISETP.GE.U32.AND P6, PT, R64, UR14, PT ;  /* 0x0000000e40007c0c */ /* 0x000fe4000bfc6070 */
[----:B------:R-:W1:Y:S01]  /*03b0*/  @P2 LDC.64 R10, c[0x0][0x220] ;  /* 0x00008800ff0a2b82 */ /* 0x000e620000000a00 */
[----:B------:R-:W-:Y:S02]  /*03c0*/  SHF.R.S32.HI R83, RZ, 0x1f, R65 ;  /* 0x0000001fff537819 */ /* 0x000fe40000011441 */
[----:B------:R-:W-:-:S02]  /*03d0*/  ISETP.GE.AND.EX P6, PT, R81, UR15, PT, P6 ;  /* 0x0000000f51007c0c */ /* 0x000fc4000bfc6360 */
[----:B------:R-:W-:Y:S02]  /*03e0*/  SHF.R.S32.HI R85, RZ, 0x1f, R66 ;  /* 0x0000001fff557819 */ /* 0x000fe40000011442 */
[----:B------:R-:W-:Y:S01]  /*03f0*/  ISETP.GT.U32.OR P6, PT, R0, 0x1bf, P6 ;  /* 0x000001bf0000780c */ /* 0x000fe200037c4470 */
[----:B------:R-:W2:Y:S01]  /*0400*/  @P1 LDC.64 R12, c[0x0][0x220] ;  /* 0x00008800ff0c1b82 */ /* 0x000ea20000000a00 */
[----:B0-----:R-:W-:-:S07]  /*0410*/  IABS R5, R9 ;  /* 0x0000000900057213 */ /* 0x001fce0000000000 */
[----:B------:R-:W0:Y:S01]  /*0420*/  @P0 LDC.64 R14, c[0x0][0x270] ;  /* 0x00009c00ff0e0b82 */ /* 0x000e220000000a00 */
[----:B------:R-:W3:Y:S07]  /*0430*/  I2F.RP R4, R5 ;  /* 0x0000000500047306 */ /* 0x000eee0000209400 */
[----:B------:R-:W4:Y:S01]  /*0440*/  @P0 LDC.64 R16, c[0x0][0x220] ;  /* 0x00008800ff100b82 */ /* 0x000f220000000a00 */
[----:B---3--:R-:W3:Y:S02]  /*0450*/  MUFU.RCP R4, R4 ;  /* 0x0000000400047308 */ /* 0x008ee40000001000 */
[----:B---3--:R-:W-:-:S06]  /*0460*/  IADD3 R2, R4, 0xffffffe, RZ ;  /* 0x0ffffffe04027810 */ /* 0x008fcc0007ffe0ff */
[----:B------:R3:W5:Y:S02]  /*0470*/  F2I.FTZ.U32.TRUNC.NTZ R3, R2 ;  /* 0x0000000200037305 */ /* 0x000764000021f000 */
[----:B---3--:R-:W-:Y:S02]  /*0480*/  MOV R2, RZ ;  /* 0x000000ff00027202 */ /* 0x008fe40000000f00 */
[----:B-----5:R-:W-:-:S05]  /*0490*/  IADD3 R6, RZ, -R3, RZ ;  /* 0x80000003ff067210 */ /* 0x020fca0007ffe0ff */
[----:B------:R-:W-:Y:S01]  /*04a0*/  IMAD R7, R6, R5, RZ ;  /* 0x0000000506077224 */ /* 0x000fe200078e02ff */
[----:B------:R-:W-:-:S03]  /*04b0*/  IABS R6, R58 ;  /* 0x0000003a00067213 */ /* 0x000fc60000000000 */
[----:B------:R-:W-:Y:S01]  /*04c0*/  IMAD.HI.U32 R3, R3, R7, R2 ;  /* 0x0000000703037227 */ /* 0x000fe200078e0002 */
[----:B------:R-:W-:-:S04]  /*04d0*/  LOP3.LUT R2, R58, R9, RZ, 0x3c, !PT ;  /* 0x000000093a027212 */ /* 0x000fc800078e3cff */
[----:B------:R-:W-:Y:S01]  /*04e0*/  ISETP.GE.AND P5, PT, R2, RZ, PT ;  /* 0x000000ff0200720c */ /* 0x000fe20003fa6270 */
[----:B------:R-:W-:-:S05]  /*04f0*/  IMAD.HI.U32 R3, R3, R6, RZ ;  /* 0x0000000603037227 */ /* 0x000fca00078e00ff */
[----:B------:R-:W-:-:S05]  /*0500*/  IADD3 R4, -R3, RZ, RZ ;  /* 0x000000ff03047210 */ /* 0x000fca0007ffe1ff */
[C---:B------:R-:W-:Y:S02]  /*0510*/  IMAD R4, R5.reuse, R4, R6 ;  /* 0x0000000405047224 */ /* 0x040fe400078e0206 */
[----:B------:R-:W3:Y:S03]  /*0520*/  @P2 LDC.64 R6, c[0x0][0x270] ;  /* 0x00009c00ff062b82 */ /* 0x000ee60000000a00 */
[----:B------:R-:W-:-:S13]  /*0530*/  ISETP.GT.U32.AND P4, PT, R5, R4, PT ;  /* 0x000000040500720c */ /* 0x000fda0003f84070 */
[-C--:B------:R-:W-:Y:S02]  /*0540*/  @!P4 IADD3 R4, R4, -R5.reuse, RZ ;  /* 0x800000050404c210 */ /* 0x080fe40007ffe0ff */
[----:B------:R-:W-:Y:S02]  /*0550*/  @!P4 IADD3 R3, R3, 0x1, RZ ;  /* 0x000000010303c810 */ /* 0x000fe40007ffe0ff */
[----:B------:R-:W-:Y:S02]  /*0560*/  ISETP.GE.U32.AND P3, PT, R4, R5, PT ;  /* 0x000000050400720c */ /* 0x000fe40003f66070 */
[----:B------:R-:W-:Y:S02]  /*0570*/  ISETP.NE.AND P4, PT, R9, RZ, PT ;  /* 0x000000ff0900720c */ /* 0x000fe40003f85270 */
[----:B------:R-:W-:-:S09]  /*0580*/  SHF.R.S32.HI R4, RZ, 0x1f, R62 ;  /* 0x0000001fff047819 */ /* 0x000fd2000001143e */
[----:B------:R-:W-:Y:S02]  /*0590*/  @P3 IADD3 R3, R3, 0x1, RZ ;  /* 0x0000000103033810 */ /* 0x000fe40007ffe0ff */
[----:B------:R-:W-:Y:S02]  /*05a0*/  ISETP.GE.U32.AND P3, PT, R63, UR14, PT ;  /* 0x0000000e3f007c0c */ /* 0x000fe4000bf66070 */
[----:B------:R-:W-:Y:S02]  /*05b0*/  @!P5 IADD3 R3, -R3, RZ, RZ ;  /* 0x000000ff0303d210 */ /* 0x000fe40007ffe1ff */
[----:B------:R-:W-:Y:S02]  /*05c0*/  @!P4 LOP3.LUT R3, RZ, R9, RZ, 0x33, !PT ;  /* 0x00000009ff03c212 */ /* 0x000fe400078e33ff */
[----:B------:R-:W-:Y:S02]  /*05d0*/  ISETP.GE.AND.EX P3, PT, R77, UR15, PT, P3 ;  /* 0x0000000f4d007c0c */ /* 0x000fe4000bf66330 */
[----:B------:R-:W-:-:S02]  /*05e0*/  IADD3 R79, -R3, RZ, RZ ;  /* 0x000000ff034f7210 */ /* 0x000fc40007ffe1ff */
[----:B------:R-:W-:Y:S02]  /*05f0*/  SHF.R.S32.HI R2, RZ, 0x1f, R3 ;  /* 0x0000001fff027819 */ /* 0x000fe40000011403 */
[----:B------:R-:W-:Y:S01]  /*0600*/  ISETP.GT.U32.OR P3, PT, R0, 0x1bf, P3 ;  /* 0x000001bf0000780c */ /* 0x000fe20001f64470 */
[----:B------:R-:W-:Y:S02]  /*0610*/  IMAD R79, R9, R79, R58 ;  /* 0x0000004f094f7224 */ /* 0x000fe400078e023a */
[----:B------:R-:W5:Y:S01]  /*0620*/  @P1 LDC.64 R8, c[0x0][0x270] ;  /* 0x00009c00ff081b82 */ /* 0x000f620000000a00 */
[----:B------:R-:W-:Y:S02]  /*0630*/  IMAD R2, R2, UR12, RZ ;  /* 0x0000000c02027c24 */ /* 0x000fe4000f8e02ff */
[----:B------:R-:W-:Y:S02]  /*0640*/  IMAD R79, R79, 0x1c, RZ ;  /* 0x0000001c4f4f7824 */ /* 0x000fe400078e02ff */
[----:B------:R-:W-:-:S02]  /*0650*/  IMAD R23, R3, UR13, R2 ;  /* 0x0000000d03177c24 */ /* 0x000fc4000f8e0202 */
[----:B---3--:R-:W-:Y:S01]  /*0660*/  @P2 IMAD R2, R57, R6, RZ ;  /* 0x0000000639022224 */ /* 0x008fe200078e02ff */
[----:B------:R-:W-:Y:S02]  /*0670*/  IADD3 R24, P4, R62, R79, RZ ;  /* 0x0000004f3e187210 */ /* 0x000fe40007f9e0ff */
[----:B------:R-:W3:Y:S01]  /*0680*/  @!P3 LDC.64 R18, c[0x0][0x270] ;  /* 0x00009c00ff12bb82 */ /* 0x000ee20000000a00 */
[----:B------:R-:W-:Y:S01]  /*0690*/  @P2 IMAD R7, R55, R7, R2 ;  /* 0x0000000737072224 */ /* 0x000fe200078e0202 */
[----:B------:R-:W-:-:S03]  /*06a0*/  LEA.HI.X.SX32 R25, R79, R4, 0x1, P4 ;  /* 0x000000044f197211 */ /* 0x000fc600020f0eff */
[----:B------:R-:W-:-:S03]  /*06b0*/  IMAD.WIDE.U32 R24, R3, UR12, R24 ;  /* 0x0000000c03187c25 */ /* 0x000fc6000f8e0018 */
[----:B------:R-:W4:Y:S02]  /*06c0*/  @!P3 LDC.64 R20, c[0x0][0x220] ;  /* 0x00008800ff14bb82 */ /* 0x000f240000000a00 */
[----:B------:R-:W-:Y:S01]  /*06d0*/  IADD3 R23, R25, R23, RZ ;  /* 0x0000001719177210 */ /* 0x000fe20007ffe0ff */
[----:B-----5:R-:W-:Y:S01]  /*06e0*/  @P1 IMAD R4, R59, R8, RZ ;  /* 0x000000083b041224 */ /* 0x020fe200078e02ff */
[-C--:B------:R-:W-:Y:S02]  /*06f0*/  @P2 MOV R22, R24.reuse ;  /* 0x0000001800162202 */ /* 0x080fe40000000f00 */
[----:B------:R-:W-:Y:S01]  /*0700*/  @P1 MOV R5, R23 ;  /* 0x0000001700051202 */ /* 0x000fe20000000f00 */
[----:B------:R-:W-:Y:S01]  /*0710*/  @P1 IMAD R9, R54, R9, R4 ;  /* 0x0000000936091224 */ /* 0x000fe200078e0204 */
[----:B------:R-:W-:Y:S01]  /*0720*/  @P1 MOV R4, R24 ;  /* 0x0000001800041202 */ /* 0x000fe20000000f00 */
[----:B------:R-:W-:-:S04]  /*0730*/  @P2 IMAD.WIDE.U32 R2, R55, R6, R22 ;  /* 0x0000000637022225 */ /* 0x000fc800078e0016 */
[----:B------:R-:W-:Y:S01]  /*0740*/  @P1 IMAD.WIDE.U32 R4, R54, R8, R4 ;  /* 0x0000000836041225 */ /* 0x000fe200078e0004 */
[----:B------:R-:W-:Y:S02]  /*0750*/  @P2 IADD3 R7, R3, R7, RZ ;  /* 0x0000000703072210 */ /* 0x000fe40007ffe0ff */
[----:B-1----:R-:W-:Y:S02]  /*0760*/  @P2 LEA R8, P5, R2, R10, 0x2 ;  /* 0x0000000a02082211 */ /* 0x002fe400078a10ff */
[----:B------:R-:W-:Y:S01]  /*0770*/  @P1 IADD3 R3, R5, R9, RZ ;  /* 0x0000000905031210 */ /* 0x000fe20007ffe0ff */
[----:B0-----:R-:W-:Y:S01]  /*0780*/  @P0 IMAD R5, R61, R14, RZ ;  /* 0x0000000e3d050224 */ /* 0x001fe200078e02ff */
[----:B--2---:R-:W-:Y:S02]  /*0790*/  @P1 LEA R6, P4, R4, R12, 0x2 ;  /* 0x0000000c04061211 */ /* 0x004fe400078810ff */
[----:B------:R-:W-:Y:S01]  /*07a0*/  @P2 LEA.HI.X R9, R2, R11, R7, 0x2, P5 ;  /* 0x0000000b02092211 */ /* 0x000fe200028f1407 */
[----:B------:R-:W-:Y:S01]  /*07b0*/  @P0 IMAD R5, R56, R15, R5 ;  /* 0x0000000f38050224 */ /* 0x000fe200078e0205 */
[----:B------:R-:W-:Y:S01]  /*07c0*/  @P1 LEA.HI.X R7, R4, R13, R3, 0x2, P4 ;  /* 0x0000000d04071211 */ /* 0x000fe200020f1403 */
[----:B---3--:R-:W-:Y:S01]  /*07d0*/  @!P3 IMAD R4, R77, R18, RZ ;  /* 0x000000124d04b224 */ /* 0x008fe200078e02ff */
[----:B------:R-:W-:-:S02]  /*07e0*/  @P0 MOV R2, R24 ;  /* 0x0000001800020202 */ /* 0x000fc40000000f00 */
[----:B------:R-:W-:Y:S01]  /*07f0*/  @P0 MOV R3, R23 ;  /* 0x0000001700030202 */ /* 0x000fe20000000f00 */
[----:B------:R-:W-:Y:S01]  /*0800*/  @!P3 IMAD R13, R63, R19, R4 ;  /* 0x000000133f0db224 */ /* 0x000fe200078e0204 */
[----:B------:R-:W-:Y:S02]  /*0810*/  ISETP.GE.U32.AND P4, PT, R65, UR14, PT ;  /* 0x0000000e41007c0c */ /* 0x000fe4000bf86070 */
[----:B------:R-:W-:Y:S01]  /*0820*/  @!P3 MOV R10, R24 ;  /* 0x00000018000ab202 */ /* 0x000fe20000000f00 */
[----:B------:R-:W-:Y:S01]  /*0830*/  @P0 IMAD.WIDE.U32 R2, R56, R14, R2 ;  /* 0x0000000e38020225 */ /* 0x000fe200078e0002 */
[----:B------:R-:W-:Y:S01]  /*0840*/  ISETP.GE.AND.EX P4, PT, R83, UR15, PT, P4 ;  /* 0x0000000f53007c0c */ /* 0x000fe2000bf86340 */
[----:B------:R-:W0:Y:S01]  /*0850*/  @!P6 LDC.64 R14, c[0x0][0x270] ;  /* 0x00009c00ff0eeb82 */ /* 0x000e220000000a00 */
[----:B------:R-:W-:Y:S02]  /*0860*/  @!P3 MOV R11, R23 ;  /* 0x00000017000bb202 */ /* 0x000fe40000000f00 */
[----:B------:R-:W-:-:S02]  /*0870*/  ISETP.GT.U32.OR P4, PT, R0, 0x1bf, P4 ;  /* 0x000001bf0000780c */ /* 0x000fc40002784470 */
[----:B------:R-:W-:Y:S01]  /*0880*/  @P0 IADD3 R3, R3, R5, RZ ;  /* 0x0000000503030210 */ /* 0x000fe20007ffe0ff */
[----:B------:R-:W-:Y:S01]  /*0890*/  @!P3 IMAD.WIDE.U32 R10, R63, R18, R10 ;  /* 0x000000123f0ab225 */ /* 0x000fe200078e000a */
[C---:B----4-:R-:W-:Y:S01]  /*08a0*/  @P0 LEA R4, P5, R2.reuse, R16, 0x2 ;  /* 0x0000001002040211 */ /* 0x050fe200078a10ff */
[----:B------:R-:W1:Y:S03]  /*08b0*/  @!P6 LDC.64 R18, c[0x0][0x220] ;  /* 0x00008800ff12eb82 */ /* 0x000e660000000a00 */
[----:B------:R-:W-:Y:S02]  /*08c0*/  @P0 LEA.HI.X R5, R2, R17, R3, 0x2, P5 ;  /* 0x0000001102050211 */ /* 0x000fe400028f1403 */
[----:B------:R-:W-:Y:S02]  /*08d0*/  @!P3 IADD3 R2, R11, R13, RZ ;  /* 0x0000000d0b02b210 */ /* 0x000fe40007ffe0ff */
[----:B------:R-:W-:Y:S01]  /*08e0*/  @!P3 LEA R12, P5, R10, R20, 0x2 ;  /* 0x000000140a0cb211 */ /* 0x000fe200078a10ff */
[----:B------:R-:W2:Y:S01]  /*08f0*/  @!P4 LDC.64 R16, c[0x0][0x270] ;  /* 0x00009c00ff10cb82 */ /* 0x000ea20000000a00 */
[----:B------:R-:W-:-:S02]  /*0900*/  @!P6 MOV R3, R23 ;  /* 0x000000170003e202 */ /* 0x000fc40000000f00 */
[----:B------:R-:W-:Y:S02]  /*0910*/  @!P3 LEA.HI.X R13, R10, R21, R2, 0x2, P5 ;  /* 0x000000150a0db211 */ /* 0x000fe400028f1402 */
[----:B------:R-:W-:Y:S02]  /*0920*/  CS2R R20, SRZ ;  /* 0x0000000000147805 */ /* 0x000fe4000001ff00 */
[----:B------:R-:W-:Y:S01]  /*0930*/  ISETP.GE.U32.AND P5, PT, R66, UR14, PT ;  /* 0x0000000e42007c0c */ /* 0x000fe2000bfa6070 */
[----:B0-----:R-:W-:-:S03]  /*0940*/  @!P6 IMAD R2, R81, R14, RZ ;  /* 0x0000000e5102e224 */ /* 0x001fc600078e02ff */
[----:B------:R-:W-:Y:S01]  /*0950*/  ISETP.GE.AND.EX P5, PT, R85, UR15, PT, P5 ;  /* 0x0000000f55007c0c */ /* 0x000fe2000bfa6350 */
[----:B------:R-:W0:Y:S01]  /*0960*/  @!P4 LDC.64 R26, c[0x0][0x220] ;  /* 0x00008800ff1acb82 */ /* 0x000e220000000a00 */
[----:B------:R0:W3:Y:S01]  /*0970*/  @!P3 LDG.E.64 R20, desc[UR8][R12.64] ;  /* 0x000000080c14b981 */ /* 0x0000e2000c1e1b00 */
[----:B------:R-:W-:Y:S01]  /*0980*/  @!P6 IMAD R11, R64, R15, R2 ;  /* 0x0000000f400be224 */ /* 0x000fe200078e0202 */
[----:B------:R-:W-:Y:S02]  /*0990*/  @!P6 MOV R2, R24 ;  /* 0x000000180002e202 */ /* 0x000fe40000000f00 */
[----:B------:R-:W-:-:S03]  /*09a0*/  ISETP.GT.U32.OR P5, PT, R0, 0x1bf, P5 ;  /* 0x000001bf0000780c */ /* 0x000fc60002fa4470 */
[----:B------:R-:W-:-:S05]  /*09b0*/  @!P6 IMAD.WIDE.U32 R2, R64, R14, R2 ;  /* 0x0000000e4002e225 */ /* 0x000fca00078e0002 */
[----:B------:R-:W-:Y:S01]  /*09c0*/  @!P6 IADD3 R3, R3, R11, RZ ;  /* 0x0000000b0303e210 */ /* 0x000fe20007ffe0ff */
[----:B--2---:R-:W-:Y:S01]  /*09d0*/  @!P4 IMAD R14, R83, R16, RZ ;  /* 0x00000010530ec224 */ /* 0x004fe200078e02ff */
[----:B-1----:R-:W-:-:S03]  /*09e0*/  @!P6 LEA R10, P3, R2, R18, 0x2 ;  /* 0x00000012020ae211 */ /* 0x002fc600078610ff */
[----:B------:R-:W1:Y:S01]  /*09f0*/  @!P5 LDC.64 R28, c[0x0][0x270] ;  /* 0x00009c00ff1cdb82 */ /* 0x000e620000000a00 */
[----:B------:R-:W-:Y:S01]  /*0a00*/  @!P6 LEA.HI.X R11, R2, R19, R3, 0x2, P3 ;  /* 0x00000013020be211 */ /* 0x000fe200018f1403 */
[C---:B------:R-:W-:Y:S01]  /*0a10*/  @!P4 IMAD R17, R65.reuse, R17, R14 ;  /* 0x000000114111c224 */ /* 0x040fe200078e020e */
[----:B------:R-:W-:Y:S02]  /*0a20*/  MOV R3, RZ ;  /* 0x000000ff00037202 */ /* 0x000fe40000000f00 */
[----:B------:R-:W-:Y:S02]  /*0a30*/  MOV R2, RZ ;  /* 0x000000ff00027202 */ /* 0x000fe40000000f00 */
[----:B------:R-:W-:Y:S01]  /*0a40*/  @!P4 MOV R14, R24 ;  /* 0x00000018000ec202 */ /* 0x000fe20000000f00 */
[----:B------:R-:W2:Y:S01]  /*0a50*/  @!P5 LDC.64 R18, c[0x0][0x220] ;  /* 0x00008800ff12db82 */ /* 0x000ea20000000a00 */
[----:B------:R-:W-:Y:S02]  /*0a60*/  @!P4 MOV R15, R23 ;  /* 0x00000017000fc202 */ /* 0x000fe40000000f00 */
[----:B------:R4:W5:Y:S01]  /*0a70*/  @!P6 LDG.E.64 R2, desc[UR8][R10.64] ;  /* 0x000000080a02e981 */ /* 0x000962000c1e1b00 */
[----:B------:R-:W-:Y:S01]  /*0a80*/  SHF.R.S32.HI R87, RZ, 0x1f, R67 ;  /* 0x0000001fff577819 */ /* 0x000fe20000011443 */
[----:B------:R-:W-:Y:S01]  /*0a90*/  @!P4 IMAD.WIDE.U32 R14, R65, R16, R14 ;  /* 0x00000010410ec225 */ /* 0x000fe200078e000e */
[----:B------:R-:W-:-:S04]  /*0aa0*/  ISETP.GE.U32.AND P6, PT, R67, UR14, PT ;  /* 0x0000000e43007c0c */ /* 0x000fc8000bfc6070 */
[----:B------:R-:W-:Y:S02]  /*0ab0*/  ISETP.GE.AND.EX P6, PT, R87, UR15, PT, P6 ;  /* 0x0000000f57007c0c */ /* 0x000fe4000bfc6360 */
[----:B------:R-:W-:Y:S02]  /*0ac0*/  @!P4 IADD3 R15, R15, R17, RZ ;  /* 0x000000110f0fc210 */ /* 0x000fe40007ffe0ff */
[----:B0-----:R-:W-:Y:S02]  /*0ad0*/  @!P4 LEA R12, P3, R14, R26, 0x2 ;  /* 0x0000001a0e0cc211 */ /* 0x001fe400078610ff */
[----:B------:R-:W-:Y:S02]  /*0ae0*/  ISETP.GT.U32.OR P6, PT, R0, 0x1bf, P6 ;  /* 0x000001bf0000780c */ /* 0x000fe400037c4470 */
[----:B------:R-:W-:Y:S02]  /*0af0*/  @!P4 LEA.HI.X R13, R14, R27, R15, 0x2, P3 ;  /* 0x0000001b0e0dc211 */ /* 0x000fe400018f140f */
[----:B------:R-:W-:-:S02]  /*0b00*/  SHF.R.S32.HI R89, RZ, 0x1f, R68 ;  /* 0x0000001fff597819 */ /* 0x000fc40000011444 */
[----:B------:R-:W-:Y:S01]  /*0b10*/  ISETP.GE.U32.AND P3, PT, R68, UR14, PT ;  /* 0x0000000e44007c0c */ /* 0x000fe2000bf66070 */
[----:B-1----:R-:W-:Y:S01]  /*0b20*/  @!P5 IMAD R14, R85, R28, RZ ;  /* 0x0000001c550ed224 */ /* 0x002fe200078e02ff */
[----:B----4-:R-:W-:Y:S02]  /*0b30*/  @!P5 MOV R10, R24 ;  /* 0x00000018000ad202 */ /* 0x010fe40000000f00 */
[----:B------:R-:W-:Y:S02]  /*0b40*/  ISETP.GE.AND.EX P3, PT, R89, UR15, PT, P3 ;  /* 0x0000000f59007c0c */ /* 0x000fe4000bf66330 */
[----:B------:R-:W-:Y:S02]  /*0b50*/  @!P5 MOV R11, R23 ;  /* 0x00000017000bd202 */ /* 0x000fe40000000f00 */
[----:B------:R-:W-:Y:S02]  /*0b60*/  CS2R R26, SRZ ;  /* 0x00000000001a7805 */ /* 0x000fe4000001ff00 */
[----:B------:R-:W-:Y:S01]  /*0b70*/  ISETP.GT.U32.OR P3, PT, R0, 0x1bf, P3 ;  /* 0x000001bf0000780c */ /* 0x000fe20001f64470 */
[C---:B------:R-:W-:Y:S01]  /*0b80*/  @!P5 IMAD R15, R66.reuse, R29, R14 ;  /* 0x0000001d420fd224 */ /* 0x040fe200078e020e */
[----:B------:R-:W0:Y:S01]  /*0b90*/  @!P6 LDC.64 R30, c[0x0][0x270] ;  /* 0x00009c00ff1eeb82 */ /* 0x000e220000000a00 */
[----:B------:R-:W-:Y:S01]  /*0ba0*/  @!P5 IMAD.WIDE.U32 R10, R66, R28, R10 ;  /* 0x0000001c420ad225 */ /* 0x000fe200078e000a */
[----:B------:R0:W4:Y:S04]  /*0bb0*/  @!P4 LDG.E.64 R26, desc[UR8][R12.64] ;  /* 0x000000080c1ac981 */ /* 0x000128000c1e1b00 */
[----:B------:R-:W-:-:S02]  /*0bc0*/  @!P5 IADD3 R11, R11, R15, RZ ;  /* 0x0000000f0b0bd210 */ /* 0x000fc40007ffe0ff */
[C---:B--2---:R-:W-:Y:S01]  /*0bd0*/  @!P5 LEA R14, P4, R10.reuse, R18, 0x2 ;  /* 0x000000120a0ed211 */ /* 0x044fe200078810ff */
[----:B------:R-:W1:Y:S01]  /*0be0*/  @!P6 LDC.64 R34, c[0x0][0x220] ;  /* 0x00008800ff22eb82 */ /* 0x000e620000000a00 */
[----:B------:R-:W-:Y:S02]  /*0bf0*/  SHF.R.S32.HI R91, RZ, 0x1f, R69 ;  /* 0x0000001fff5b7819 */ /* 0x000fe40000011445 */
[----:B------:R-:W-:Y:S02]  /*0c00*/  @!P5 LEA.HI.X R15, R10, R19, R11, 0x2, P4 ;  /* 0x000000130a0fd211 */ /* 0x000fe400020f140b */
[----:B------:R-:W-:-:S03]  /*0c10*/  ISETP.GE.U32.AND P4, PT, R69, UR14, PT ;  /* 0x0000000e45007c0c */ /* 0x000fc6000bf86070 */
[----:B------:R-:W2:Y:S01]  /*0c20*/  @!P3 LDC.64 R32, c[0x0][0x270] ;  /* 0x00009c00ff20bb82 */ /* 0x000ea20000000a00 */
[----:B------:R-:W-:-:S04]  /*0c30*/  ISETP.GE.AND.EX P4, PT, R91, UR15, PT, P4 ;  /* 0x0000000f5b007c0c */ /* 0x000fc8000bf86340 */
[----:B------:R-:W-:Y:S01]  /*0c40*/  ISETP.GT.U32.OR P4, PT, R0, 0x1bf, P4 ;  /* 0x000001bf0000780c */ /* 0x000fe20002784470 */
[----:B0-----:R-:W-:Y:S02]  /*0c50*/  @!P6 IMAD R12, R87, R30, RZ ;  /* 0x0000001e570ce224 */ /* 0x001fe400078e02ff */
[----:B------:R-:W0:Y:S01]  /*0c60*/  @!P3 LDC.64 R36, c[0x0][0x220] ;  /* 0x00008800ff24bb82 */ /* 0x000e220000000a00 */
[----:B------:R-:W-:Y:S01]  /*0c70*/  @!P6 MOV R13, R23 ;  /* 0x00000017000de202 */ /* 0x000fe20000000f00 */
[----:B------:R-:W-:Y:S01]  /*0c80*/  @!P6 IMAD R17, R67, R31, R12 ;  /* 0x0000001f4311e224 */ /* 0x000fe200078e020c */
[----:B------:R-:W-:Y:S02]  /*0c90*/  @!P6 MOV R12, R24 ;  /* 0x00000018000ce202 */ /* 0x000fe40000000f00 */
[----:B------:R-:W-:-:S05]  /*0ca0*/  CS2R R28, SRZ ;  /* 0x00000000001c7805 */ /* 0x000fca000001ff00 */
[----:B------:R-:W0:Y:S01]  /*0cb0*/  @!P4 LDC.64 R10, c[0x0][0x270] ;  /* 0x00009c00ff0acb82 */ /* 0x000e220000000a00 */
[----:B------:R-:W-:Y:S01]  /*0cc0*/  @!P6 IMAD.WIDE.U32 R12, R67, R30, R12 ;  /* 0x0000001e430ce225 */ /* 0x000fe200078e000c */
[----:B------:R0:W4:Y:S03]  /*0cd0*/  @!P5 LDG.E.64 R28, desc[UR8][R14.64] ;  /* 0x000000080e1cd981 */ /* 0x000126000c1e1b00 */
[----:B--2---:R-:W-:Y:S01]  /*0ce0*/  @!P3 IMAD R16, R89, R32, RZ ;  /* 0x000000205910b224 */ /* 0x004fe200078e02ff */
[----:B------:R-:W-:Y:S02]  /*0cf0*/  @!P3 MOV R18, R24 ;  /* 0x000000180012b202 */ /* 0x000fe40000000f00 */
[----:B------:R-:W-:Y:S01]  /*0d00*/  @!P3 MOV R19, R23 ;  /* 0x000000170013b202 */ /* 0x000fe20000000f00 */
[----:B------:R-:W-:Y:S01]  /*0d10*/  @!P3 IMAD R33, R68, R33, R16 ;  /* 0x000000214421b224 */ /* 0x000fe200078e0210 */
[----:B------:R-:W-:-:S02]  /*0d20*/  @!P6 IADD3 R13, R13, R17, RZ ;  /* 0x000000110d0de210 */ /* 0x000fc40007ffe0ff */
[----:B-1----:R-:W-:Y:S02]  /*0d30*/  @!P6 LEA R16, P5, R12, R34, 0x2 ;  /* 0x000000220c10e211 */ /* 0x002fe400078a10ff */
[----:B------:R-:W-:Y:S01]  /*0d40*/  CS2R R30, SRZ ;  /* 0x00000000001e7805 */ /* 0x000fe2000001ff00 */
[----:B------:R-:W-:Y:S01]  /*0d50*/  @!P3 IMAD.WIDE.U32 R18, R68, R32, R18 ;  /* 0x000000204412b225 */ /* 0x000fe200078e0012 */
[----:B------:R-:W-:Y:S02]  /*0d60*/  @!P6 LEA.HI.X R17, R12, R35, R13, 0x2, P5 ;  /* 0x000000230c11e211 */ /* 0x000fe400028f140d */
[----:B------:R-:W1:Y:S02]  /*0d70*/  @!P4 LDC.64 R34, c[0x0][0x220] ;  /* 0x00008800ff22cb82 */ /* 0x000e640000000a00 */
[----:B------:R-:W-:Y:S01]  /*0d80*/  @!P3 IADD3 R13, R19, R33, RZ ;  /* 0x00000021130db210 */ /* 0x000fe20007ffe0ff */
[----:B------:R1:W2:Y:S01]  /*0d90*/  @!P6 LDG.E.64 R30, desc[UR8][R16.64] ;  /* 0x00000008101ee981 */ /* 0x0002a2000c1e1b00 */
[----:B0-----:R-:W-:-:S02]  /*0da0*/  @!P3 LEA R12, P5, R18, R36, 0x2 ;  /* 0x00000024120cb211 */ /* 0x001fc400078a10ff */
[----:B------:R-:W-:Y:S02]  /*0db0*/  SHF.R.S32.HI R93, RZ, 0x1f, R70 ;  /* 0x0000001fff5d7819 */ /* 0x000fe40000011446 */
[----:B------:R-:W-:Y:S01]  /*0dc0*/  ISETP.GE.U32.AND P6, PT, R70, UR14, PT ;  /* 0x0000000e46007c0c */ /* 0x000fe2000bfc6070 */
[----:B------:R-:W-:Y:S01]  /*0dd0*/  @!P4 IMAD R14, R91, R10, RZ ;  /* 0x0000000a5b0ec224 */ /* 0x000fe200078e02ff */
[----:B------:R-:W-:Y:S02]  /*0de0*/  @!P3 LEA.HI.X R13, R18, R37, R13, 0x2, P5 ;  /* 0x00000025120db211 */ /* 0x000fe400028f140d */
[----:B------:R-:W-:Y:S02]  /*0df0*/  ISETP.GE.AND.EX P6, PT, R93, UR15, PT, P6 ;  /* 0x0000000f5d007c0c */ /* 0x000fe4000bfc6360 */
[----:B------:R-:W-:Y:S02]  /*0e00*/  SHF.R.S32.HI R95, RZ, 0x1f, R71 ;  /* 0x0000001fff5f7819 */ /* 0x000fe40000011447 */
[----:B------:R-:W-:Y:S01]  /*0e10*/  ISETP.GE.U32.AND P5, PT, R71, UR14, PT ;  /* 0x0000000e47007c0c */ /* 0x000fe2000bfa6070 */
[----:B------:R-:W-:Y:S01]  /*0e20*/  @!P4 IMAD R19, R69, R11, R14 ;  /* 0x0000000b4513c224 */ /* 0x000fe200078e020e */
[----:B------:R-:W-:-:S02]  /*0e30*/  ISETP.GT.U32.OR P6, PT, R0, 0x1bf, P6 ;  /* 0x000001bf0000780c */ /* 0x000fc400037c4470 */
[----:B------:R-:W-:Y:S02]  /*0e40*/  ISETP.GE.AND.EX P5, PT, R95, UR15, PT, P5 ;  /* 0x0000000f5f007c0c */ /* 0x000fe4000bfa6350 */
[----:B------:R-:W-:Y:S02]  /*0e50*/  @!P4 MOV R14, R24 ;  /* 0x00000018000ec202 */ /* 0x000fe40000000f00 */
[----:B------:R-:W-:Y:S02]  /*0e60*/  @!P4 MOV R15, R23 ;  /* 0x00000017000fc202 */ /* 0x000fe40000000f00 */
[----:B------:R-:W-:Y:S02]  /*0e70*/  CS2R R32, SRZ ;  /* 0x0000000000207805 */ /* 0x000fe4000001ff00 */
[----:B------:R-:W-:Y:S01]  /*0e80*/  ISETP.GT.U32.OR P5, PT, R0, 0x1bf, P5 ;  /* 0x000001bf0000780c */ /* 0x000fe20002fa4470 */
[----:B------:R-:W-:-:S03]  /*0e90*/  @!P4 IMAD.WIDE.U32 R10, R69, R10, R14 ;  /* 0x0000000a450ac225 */ /* 0x000fc600078e000e */
[----:B------:R0:W2:Y:S01]  /*0ea0*/  @!P3 LDG.E.64 R32, desc[UR8][R12.64] ;  /* 0x000000080c20b981 */ /* 0x0000a2000c1e1b00 */
[----:B------:R-:W0:Y:S01]  /*0eb0*/  @!P6 LDC.64 R38, c[0x0][0x270] ;  /* 0x00009c00ff26eb82 */ /* 0x000e220000000a00 */
[----:B------:R-:W-:Y:S02]  /*0ec0*/  @!P4 IADD3 R11, R11, R19, RZ ;  /* 0x000000130b0bc210 */ /* 0x000fe40007ffe0ff */
[C---:B-1----:R-:W-:Y:S02]  /*0ed0*/  @!P4 LEA R16, P3, R10.reuse, R34, 0x2 ;  /* 0x000000220a10c211 */ /* 0x042fe400078610ff */
[----:B------:R-:W-:Y:S02]  /*0ee0*/  SHF.R.S32.HI R97, RZ, 0x1f, R72 ;  /* 0x0000001fff617819 */ /* 0x000fe40000011448 */
[----:B------:R-:W-:Y:S01]  /*0ef0*/  @!P4 LEA.HI.X R17, R10, R35, R11, 0x2, P3 ;  /* 0x000000230a11c211 */ /* 0x000fe200018f140b */
[----:B------:R-:W1:Y:S01]  /*0f00*/  @!P5 LDC.64 R40, c[0x0][0x270] ;  /* 0x00009c00ff28db82 */ /* 0x000e620000000a00 */
[----:B------:R-:W-:-:S04]  /*0f10*/  ISETP.GE.U32.AND P3, PT, R72, UR14, PT ;  /* 0x0000000e48007c0c */ /* 0x000fc8000bf66070 */
[----:B------:R-:W-:-:S03]  /*0f20*/  ISETP.GE.AND.EX P3, PT, R97, UR15, PT, P3 ;  /* 0x0000000f61007c0c */ /* 0x000fc6000bf66330 */
[----:B------:R-:W1:Y:S01]  /*0f30*/  @!P6 LDC.64 R10, c[0x0][0x220] ;  /* 0x00008800ff0aeb82 */ /* 0x000e620000000a00 */
[----:B------:R-:W-:-:S07]  /*0f40*/  ISETP.GT.U32.OR P3, PT, R0, 0x1bf, P3 ;  /* 0x000001bf0000780c */ /* 0x000fce0001f64470 */
[----:B------:R-:W3:Y:S01]  /*0f50*/  @!P5 LDC.64 R14, c[0x0][0x220] ;  /* 0x00008800ff0edb82 */ /* 0x000ee20000000a00 */
[----:B0-----:R-:W-:Y:S01]  /*0f60*/  @!P6 IMAD R18, R93, R38, RZ ;  /* 0x000000265d12e224 */ /* 0x001fe200078e02ff */
[----:B------:R-:W-:-:S03]  /*0f70*/  @!P6 MOV R19, R23 ;  /* 0x000000170013e202 */ /* 0x000fc60000000f00 */
[----:B------:R-:W-:-:S03]  /*0f80*/  @!P6 IMAD R39, R70, R39, R18 ;  /* 0x000000274627e224 */ /* 0x000fc600078e0212 */
[----:B------:R-:W0:Y:S01]  /*0f90*/  @!P3 LDC.64 R12, c[0x0][0x270] ;  /* 0x00009c00ff0cbb82 */ /* 0x000e220000000a00 */
[----:B-1----:R-:W-:Y:S01]  /*0fa0*/  @!P5 IMAD R36, R95, R40, RZ ;  /* 0x000000285f24d224 */ /* 0x002fe200078e02ff */
[-C--:B------:R-:W-:Y:S02]  /*0fb0*/  @!P6 MOV R18, R24.reuse ;  /* 0x000000180012e202 */ /* 0x080fe40000000f00 */
[----:B------:R-:W-:Y:S02]  /*0fc0*/  CS2R R34, SRZ ;  /* 0x0000000000227805 */ /* 0x000fe4000001ff00 */
[----:B------:R-:W-:Y:S01]  /*0fd0*/  @!P5 MOV R37, R23 ;  /* 0x000000170025d202 */ /* 0x000fe20000000f00 */
[C---:B------:R-:W-:Y:S01]  /*0fe0*/  @!P5 IMAD R41, R71.reuse, R41, R36 ;  /* 0x000000294729d224 */ /* 0x040fe200078e0224 */
[----:B------:R-:W-:Y:S01]  /*0ff0*/  @!P5 MOV R36, R24 ;  /* 0x000000180024d202 */ /* 0x000fe20000000f00 */
[----:B------:R-:W-:Y:S01]  /*1000*/  @!P6 IMAD.WIDE.U32 R18, R70, R38, R18 ;  /* 0x000000264612e225 */ /* 0x000fe200078e0012 */
[----:B------:R1:W2:Y:S03]  /*1010*/  @!P4 LDG.E.64 R34, desc[UR8][R16.64] ;  /* 0x000000081022c981 */ /* 0x0002a6000c1e1b00 */
[----:B------:R-:W-:Y:S01]  /*1020*/  @!P5 IMAD.WIDE.U32 R36, R71, R40, R36 ;  /* 0x000000284724d225 */ /* 0x000fe200078e0024 */
[----:B------:R-:W-:-:S02]  /*1030*/  @!P6 IADD3 R19, R19, R39, RZ ;  /* 0x000000271313e210 */ /* 0x000fc40007ffe0ff */
[C---:B------:R-:W-:Y:S01]  /*1040*/  @!P6 LEA R10, P4, R18.reuse, R10, 0x2 ;  /* 0x0000000a120ae211 */ /* 0x040fe200078810ff */
[----:B-1----:R-:W1:Y:S03]  /*1050*/  @!P3 LDC.64 R16, c[0x0][0x220] ;  /* 0x00008800ff10bb82 */ /* 0x002e660000000a00 */
[----:B------:R-:W-:Y:S02]  /*1060*/  @!P6 LEA.HI.X R11, R18, R11, R19, 0x2, P4 ;  /* 0x0000000b120be211 */ /* 0x000fe400020f1413 */
[----:B------:R-:W-:Y:S02]  /*1070*/  @!P5 IADD3 R18, R37, R41, RZ ;  /* 0x000000292512d210 */ /* 0x000fe40007ffe0ff */
[----:B---3--:R-:W-:Y:S01]  /*1080*/  @!P5 LEA R14, P4, R36, R14, 0x2 ;  /* 0x0000000e240ed211 */ /* 0x008fe200078810ff */
[----:B0-----:R-:W-:Y:S01]  /*1090*/  @!P3 IMAD R19, R97, R12, RZ ;  /* 0x0000000c6113b224 */ /* 0x001fe200078e02ff */
[----:B------:R-:W-:-:S02]  /*10a0*/  SHF.R.S32.HI R99, RZ, 0x1f, R73 ;  /* 0x0000001fff637819 */ /* 0x000fc40000011449 */
[----:B------:R-:W-:Y:S02]  /*10b0*/  @!P5 LEA.HI.X R15, R36, R15, R18, 0x2, P4 ;  /* 0x0000000f240fd211 */ /* 0x000fe400020f1412 */
[----:B------:R-:W-:Y:S01]  /*10c0*/  ISETP.GE.U32.AND P4, PT, R73, UR14, PT ;  /* 0x0000000e49007c0c */ /* 0x000fe2000bf86070 */
[----:B------:R-:W-:Y:S01]  /*10d0*/  @!P3 IMAD R47, R72, R13, R19 ;  /* 0x0000000d482fb224 */ /* 0x000fe200078e0213 */
[----:B------:R-:W-:Y:S02]  /*10e0*/  @!P3 MOV R18, R24 ;  /* 0x000000180012b202 */ /* 0x000fe40000000f00 */
[----:B------:R-:W-:Y:S02]  /*10f0*/  ISETP.GE.AND.EX P4, PT, R99, UR15, PT, P4 ;  /* 0x0000000f63007c0c */ /* 0x000fe4000bf86340 */
[----:B------:R-:W-:Y:S02]  /*1100*/  @!P3 MOV R19, R23 ;  /* 0x000000170013b202 */ /* 0x000fe40000000f00 */
[----:B------:R-:W-:-:S02]  /*1110*/  CS2R R36, SRZ ;  /* 0x0000000000247805 */ /* 0x000fc4000001ff00 */
[----:B------:R-:W-:Y:S02]  /*1120*/  CS2R R40, SRZ ;  /* 0x0000000000287805 */ /* 0x000fe4000001ff00 */
[----:B------:R-:W-:Y:S02]  /*1130*/  CS2R R42, SRZ ;  /* 0x00000000002a7805 */ /* 0x000fe4000001ff00 */
[----:B------:R-:W-:Y:S01]  /*1140*/  ISETP.GT.U32.OR P4, PT, R0, 0x1bf, P4 ;  /* 0x000001bf0000780c */ /* 0x000fe20002784470 */
[----:B------:R-:W-:Y:S01]  /*1150*/  @!P3 IMAD.WIDE.U32 R12, R72, R12, R18 ;  /* 0x0000000c480cb225 */ /* 0x000fe200078e0012 */
[----:B------:R-:W-:Y:S01]  /*1160*/  CS2R R38, SRZ ;  /* 0x0000000000267805 */ /* 0x000fe2000001ff00 */
[----:B------:R0:W3:Y:S01]  /*1170*/  @P2 LDG.E.64 R36, desc[UR8][R8.64] ;  /* 0x0000000808242981 */ /* 0x0000e2000c1e1b00 */
[----:B------:R-:W-:-:S03]  /*1180*/  SHF.R.S32.HI R101, RZ, 0x1f, R74 ;  /* 0x0000001fff657819 */ /* 0x000fc6000001144a */
[----:B------:R-:W2:Y:S01]  /*1190*/  @!P6 LDG.E.64 R40, desc[UR8][R10.64] ;  /* 0x000000080a28e981 */ /* 0x000ea2000c1e1b00 */
[----:B-1----:R-:W-:-:S03]  /*11a0*/  @!P3 LEA R16, P6, R12, R16, 0x2 ;  /* 0x000000100c10b211 */ /* 0x002fc600078c10ff */
[----:B------:R-:W2:Y:S01]  /*11b0*/  @!P5 LDG.E.64 R42, desc[UR8][R14.64] ;  /* 0x000000080e2ad981 */ /* 0x000ea2000c1e1b00 */
[----:B------:R-:W-:Y:S02]  /*11c0*/  ISETP.GE.U32.AND P5, PT, R74, UR14, PT ;  /* 0x0000000e4a007c0c */ /* 0x000fe4000bfa6070 */
[----:B------:R-:W-:Y:S02]  /*11d0*/  CS2R R44, SRZ ;  /* 0x00000000002c7805 */ /* 0x000fe4000001ff00 */
[----:B0-----:R-:W-:Y:S01]  /*11e0*/  @!P3 IADD3 R8, R13, R47, RZ ;  /* 0x0000002f0d08b210 */ /* 0x001fe20007ffe0ff */
[----:B------:R0:W5:Y:S01]  /*11f0*/  @P1 LDG.E.64 R38, desc[UR8][R6.64] ;  /* 0x0000000806261981 */ /* 0x000162000c1e1b00 */
[----:B------:R-:W-:Y:S01]  /*1200*/  ISETP.GE.AND.EX P5, PT, R101, UR15, PT, P5 ;  /* 0x0000000f65007c0c */ /* 0x000fe2000bfa6350 */
[----:B------:R-:W1:Y:S01]  /*1210*/  @!P4 LDC.64 R18, c[0x0][0x270] ;  /* 0x00009c00ff12cb82 */ /* 0x000e620000000a00 */
[----:B------:R-:W-:Y:S01]  /*1220*/  @!P3 LEA.HI.X R17, R12, R17, R8, 0x2, P6 ;  /* 0x000000110c11b211 */ /* 0x000fe200030f1408 */
[----:B------:R1:W4:Y:S01]  /*1230*/  @P0 LDG.E.64 R44, desc[UR8][R4.64] ;  /* 0x00000008042c0981 */ /* 0x000322000c1e1b00 */
[----:B------:R-:W-:-:S02]  /*1240*/  SHF.R.S32.HI R103, RZ, 0x1f, R75 ;  /* 0x0000001fff677819 */ /* 0x000fc4000001144b */
[----:B------:R-:W-:Y:S02]  /*1250*/  ISETP.GE.U32.AND P6, PT, R75, UR14, PT ;  /* 0x0000000e4b007c0c */ /* 0x000fe4000bfc6070 */
[----:B------:R-:W-:Y:S01]  /*1260*/  ISETP.GT.U32.OR P5, PT, R0, 0x1bf, P5 ;  /* 0x000001bf0000780c */ /* 0x000fe20002fa4470 */
[----:B0-----:R-:W0:Y:S01]  /*1270*/  @!P4 LDC.64 R6, c[0x0][0x220] ;  /* 0x00008800ff06cb82 */ /* 0x001e220000000a00 */
[----:B------:R-:W-:-:S04]  /*1280*/  ISETP.GE.AND.EX P6, PT, R103, UR15, PT, P6 ;  /* 0x0000000f67007c0c */ /* 0x000fc8000bfc6360 */
[----:B------:R-:W-:-:S07]  /*1290*/  ISETP.GT.U32.OR P6, PT, R0, 0x1bf, P6 ;  /* 0x000001bf0000780c */ /* 0x000fce00037c4470 */
[----:B------:R-:W0:Y:S01]  /*12a0*/  @!P5 LDC.64 R10, c[0x0][0x270] ;  /* 0x00009c00ff0adb82 */ /* 0x000e220000000a00 */
[----:B-1----:R-:W-:-:S07]  /*12b0*/  @!P4 IMAD R14, R99, R18, RZ ;  /* 0x00000012630ec224 */ /* 0x002fce00078e02ff */
[----:B------:R-:W1:Y:S01]  /*12c0*/  @!P6 LDC.64 R8, c[0x0][0x270] ;  /* 0x00009c00ff08eb82 */ /* 0x000e620000000a00 */
[----:B------:R-:W-:Y:S01]  /*12d0*/  @!P4 IMAD R19, R73, R19, R14 ;  /* 0x000000134913c224 */ /* 0x000fe200078e020e */
[----:B------:R-:W-:Y:S02]  /*12e0*/  @!P4 MOV R14, R24 ;  /* 0x00000018000ec202 */ /* 0x000fe40000000f00 */
[----:B------:R-:W-:-:S04]  /*12f0*/  @!P4 MOV R15, R23 ;  /* 0x00000017000fc202 */ /* 0x000fc80000000f00 */
[----:B------:R-:W1:Y:S01]  /*1300*/  @!P5 LDC.64 R12, c[0x0][0x220] ;  /* 0x00008800ff0cdb82 */ /* 0x000e620000000a00 */
[----:B------:R-:W-:Y:S01]  /*1310*/  CS2R R46, SRZ ;  /* 0x00000000002e7805 */ /* 0x000fe2000001ff00 */
[----:B------:R-:W-:-:S05]  /*1320*/  @!P4 IMAD.WIDE.U32 R14, R73, R18, R14 ;  /* 0x00000012490ec225 */ /* 0x000fca00078e000e */
[----:B------:R0:W2:Y:S01]  /*1330*/  @!P3 LDG.E.64 R46, desc[UR8][R16.64] ;  /* 0x00000008102eb981 */ /* 0x0000a2000c1e1b00 */
[----:B------:R-:W1:Y:S01]  /*1340*/  @!P6 LDC.64 R4, c[0x0][0x220] ;  /* 0x00008800ff04eb82 */ /* 0x000e620000000a00 */
[----:B0-----:R-:W-:Y:S01]  /*1350*/  @!P5 IMAD R18, R101, R10, RZ ;  /* 0x0000000a6512d224 */ /* 0x001fe200078e02ff */
[----:B------:R-:W-:Y:S02]  /*1360*/  @!P4 IADD3 R15, R15, R19, RZ ;  /* 0x000000130f0fc210 */ /* 0x000fe40007ffe0ff */
[----:B------:R-:W-:Y:S01]  /*1370*/  @!P4 LEA R6, P3, R14, R6, 0x2 ;  /* 0x000000060e06c211 */ /* 0x000fe200078610ff */
[----:B------:R-:W-:Y:S01]  /*1380*/  @!P5 IMAD R51, R74, R11, R18 ;  /* 0x0000000b4a33d224 */ /* 0x000fe200078e0212 */
[----:B------:R-:W-:Y:S02]  /*1390*/  @!P5 MOV R16, R24 ;  /* 0x000000180010d202 */ /* 0x000fe40000000f00 */
[----:B------:R-:W-:Y:S01]  /*13a0*/  @!P5 MOV R17, R23 ;  /* 0x000000170011d202 */ /* 0x000fe20000000f00 */
[----:B-1----:R-:W-:Y:S01]  /*13b0*/  @!P6 IMAD R18, R103, R8, RZ ;  /* 0x000000086712e224 */ /* 0x002fe200078e02ff */
[----:B------:R-:W-:-:S02]  /*13c0*/  @!P4 LEA.HI.X R7, R14, R7, R15, 0x2, P3 ;  /* 0x000000070e07c211 */ /* 0x000fc400018f140f */
[----:B------:R-:W-:Y:S01]  /*13d0*/  @!P6 MOV R14, R24 ;  /* 0x00000018000ee202 */ /* 0x000fe20000000f00 */
[----:B------:R-:W-:Y:S01]  /*13e0*/  @!P5 IMAD.WIDE.U32 R10, R74, R10, R16 ;  /* 0x0000000a4a0ad225 */ /* 0x000fe200078e0010 */
[----:B------:R-:W-:Y:S02]  /*13f0*/  @!P6 MOV R15, R23 ;  /* 0x00000017000fe202 */ /* 0x000fe40000000f00 */
[----:B------:R-:W-:Y:S01]  /*1400*/  CS2R R48, SRZ ;  /* 0x0000000000307805 */ /* 0x000fe2000001ff00 */
[----:B------:R-:W-:Y:S01]  /*1410*/  @!P6 IMAD R19, R75, R9, R18 ;  /* 0x000000094b13e224 */ /* 0x000fe200078e0212 */
[----:B------:R-:W-:Y:S01]  /*1420*/  @!P5 IADD3 R11, R11, R51, RZ ;  /* 0x000000330b0bd210 */ /* 0x000fe20007ffe0ff */
[----:B------:R-:W-:Y:S01]  /*1430*/  @!P6 IMAD.WIDE.U32 R8, R75, R8, R14 ;  /* 0x000000084b08e225 */ /* 0x000fe200078e000e */
[C---:B------:R-:W-:Y:S02]  /*1440*/  @!P5 LEA R12, P3, R10.reuse, R12, 0x2 ;  /* 0x0000000c0a0cd211 */ /* 0x040fe400078610ff */
[----:B------:R-:W-:Y:S01]  /*1450*/  CS2R R50, SRZ ;  /* 0x0000000000327805 */ /* 0x000fe2000001ff00 */
[----:B------:R-:W2:Y:S01]  /*1460*/  @!P4 LDG.E.64 R48, desc[UR8][R6.64] ;  /* 0x000000080630c981 */ /* 0x000ea2000c1e1b00 */
[----:B------:R-:W-:-:S02]  /*1470*/  @!P5 LEA.HI.X R13, R10, R13, R11, 0x2, P3 ;  /* 0x0000000d0a0dd211 */ /* 0x000fc400018f140b */
[----:B------:R-:W-:Y:S02]  /*1480*/  @!P6 IADD3 R9, R9, R19, RZ ;  /* 0x000000130909e210 */ /* 0x000fe40007ffe0ff */
[C---:B------:R-:W-:Y:S02]  /*1490*/  @!P6 LEA R4, P3, R8.reuse, R4, 0x2 ;  /* 0x000000040804e211 */ /* 0x040fe400078610ff */
[----:B------:R-:W-:Y:S01]  /*14a0*/  CS2R R52, SRZ ;  /* 0x0000000000347805 */ /* 0x000fe2000001ff00 */
[----:B------:R-:W2:Y:S01]  /*14b0*/  @!P5 LDG.E.64 R50, desc[UR8][R12.64] ;  /* 0x000000080c32d981 */ /* 0x000ea2000c1e1b00 */
[----:B------:R-:W-:-:S05]  /*14c0*/  @!P6 LEA.HI.X R5, R8, R5, R9, 0x2, P3 ;  /* 0x000000050805e211 */ /* 0x000fca00018f1409 */
[----:B------:R0:W2:Y:S02]  /*14d0*/  @!P6 LDG.E.64 R52, desc[UR8][R4.64] ;  /* 0x000000080434e981 */ /* 0x0000a4000c1e1b00 */
[----:B0-----:R-:W-:Y:S01]  /*14e0*/  FADD.FTZ R4, R20, R21 ;  /* 0x0000001514047221 */ /* 0x001fe20000010000 */
[----:B------:R-:W-:Y:S01]  /*14f0*/  ISETP.GT.AND P3, PT, R76, 0x1e, PT ;  /* 0x0000001e4c00780c */ /* 0x000fe20003f64270 */
[----:B---3--:R-:W-:Y:S01]  /*1500*/  FADD.FTZ R6, R36, R37 ;  /* 0x0000002524067221 */ /* 0x008fe20000010000 */
[----:B------:R-:W-:-:S03]  /*1510*/  FMUL.FTZ R9, R37, R37 ;  /* 0x0000002525097220 */ /* 0x000fc60000410000 */
[----:B------:R-:W-:Y:S01]  /*1520*/  FADD.FTZ R6, RZ, R6 ;  /* 0x00000006ff067221 */ /* 0x000fe20000010000 */
[----:B------:R-:W-:Y:S01]  /*1530*/  FFMA.FTZ R9, R36, R36, R9 ;  /* 0x0000002424097223 */ /* 0x000fe20000010009 */
[----:B-----5:R-:W-:Y:S01]  /*1540*/  FADD.FTZ R7, R38, R39 ;  /* 0x0000002726077221 */ /* 0x020fe20000010000 */
[----:B------:R-:W-:-:S03]  /*1550*/  FMUL.FTZ R11, R39, R39 ;  /* 0x00000027270b7220 */ /* 0x000fc60000410000 */
[----:B------:R-:W-:Y:S01]  /*1560*/  FADD.FTZ R6, R6, R7 ;  /* 0x0000000706067221 */ /* 0x000fe20000010000 */
[----:B----4-:R-:W-:Y:S01]  /*1570*/  FADD.FTZ R5, R44, R45 ;  /* 0x0000002d2c057221 */ /* 0x010fe20000010000 */
[----:B------:R-:W-:Y:S01]  /*1580*/  FFMA.FTZ R8, R38, R38, R11 ;  /* 0x0000002626087223 */ /* 0x000fe2000001000b */
[----:B------:R-:W-:Y:S01]  /*1590*/  FADD.FTZ R9, RZ, R9 ;  /* 0x00000009ff097221 */ /* 0x000fe20000010000 */
[----:B------:R-:W-:Y:S01]  /*15a0*/  FMUL.FTZ R11, R45, R45 ;  /* 0x0000002d2d0b7220 */ /* 0x000fe20000410000 */
[----:B------:R-:W-:Y:S01]  /*15b0*/  FADD.FTZ R5, R6, R5 ;  /* 0x0000000506057221 */ /* 0x000fe20000010000 */
[----:B------:R-:W-:Y:S01]  /*15c0*/  FMUL.FTZ R7, R21, R21 ;  /* 0x0000001515077220 */ /* 0x000fe20000410000 */
[----:B------:R-:W-:Y:S01]  /*15d0*/  FADD.FTZ R8, R9, R8 ;  /* 0x0000000809087221 */ /* 0x000fe20000010000 */
[----:B------:R-:W-:Y:S01]  /*15e0*/  FFMA.FTZ R11, R44, R44, R11 ;  /* 0x0000002c2c0b7223 */ /* 0x000fe2000001000b */
[----:B------:R-:W-:Y:S01]  /*15f0*/  FADD.FTZ R4, R5, R4 ;  /* 0x0000000405047221 */ /* 0x000fe20000010000 */
[----:B------:R-:W-:Y:S01]  /*1600*/  FADD.FTZ R5, R2, R3 ;  /* 0x0000000302057221 */ /* 0x000fe20000010000 */
[----:B------:R-:W-:Y:S01]  /*1610*/  FMUL.FTZ R9, R3, R3 ;  /* 0x0000000303097220 */ /* 0x000fe20000410000 */
[----:B------:R-:W-:Y:S01]  /*1620*/  FADD.FTZ R8, R8, R11 ;  /* 0x0000000b08087221 */ /* 0x000fe20000010000 */
[----:B------:R-:W-:Y:S01]  /*1630*/  FFMA.FTZ R7, R20, R20, R7 ;  /* 0x0000001414077223 */ /* 0x000fe20000010007 */
[----:B------:R-:W-:Y:S01]  /*1640*/  FADD.FTZ R4, R4, R5 ;  /* 0x0000000504047221 */ /* 0x000fe20000010000 */
[----:B------:R-:W-:Y:S01]  /*1650*/  FFMA.FTZ R6, R2, R2, R9 ;  /* 0x0000000202067223 */ /* 0x000fe20000010009 */
[----:B------:R-:W-:Y:S01]  /*1660*/  FADD.FTZ R5, R26, R27 ;  /* 0x0000001b1a057221 */ /* 0x000fe20000010000 */
[----:B------:R-:W-:Y:S01]  /*1670*/  FADD.FTZ R7, R8, R7 ;  /* 0x0000000708077221 */ /* 0x000fe20000010000 */
[----:B------:R-:W-:-:S02]  /*1680*/  FMUL.FTZ R9, R27, R27 ;  /* 0x0000001b1b097220 */ /* 0x000fc40000410000 */
[----:B------:R-:W-:Y:S01]  /*1690*/  FADD.FTZ R4, R4, R5 ;  /* 0x0000000504047221 */ /* 0x000fe20000010000 */
[----:B------:R-:W-:Y:S01]  /*16a0*/  FADD.FTZ R6, R7, R6 ;  /* 0x0000000607067221 */ /* 0x000fe20000010000 */
[----:B------:R-:W-:Y:S01]  /*16b0*/  FFMA.FTZ R9, R26, R26, R9 ;  /* 0x0000001a1a097223 */ /* 0x000fe20000010009 */
[----:B------:R-:W-:Y:S01]  /*16c0*/  FADD.FTZ R5, R28, R29 ;  /* 0x0000001d1c057221 */ /* 0x000fe20000010000 */
[----:B------:R-:W-:Y:S02]  /*16d0*/  FMUL.FTZ R7, R29, R29 ;  /* 0x0000001d1d077220 */ /* 0x000fe40000410000 */
[----:B------:R-:W-:Y:S01]  /*16e0*/  FADD.FTZ R6, R6, R9 ;  /* 0x0000000906067221 */ /* 0x000fe20000010000 */
[----:B------:R-:W-:Y:S01]  /*16f0*/  FADD.FTZ R4, R4, R5 ;  /* 0x0000000504047221 */ /* 0x000fe20000010000 */
[----:B------:R-:W-:Y:S01]  /*1700*/  FFMA.FTZ R7, R28, R28, R7 ;  /* 0x0000001c1c077223 */ /* 0x000fe20000010007 */
[----:B--2---:R-:W-:Y:S01]  /*1710*/  FMUL.FTZ R9, R31, R31 ;  /* 0x0000001f1f097220 */ /* 0x004fe20000410000 */
[----:B------:R-:W-:-:S02]  /*1720*/  FADD.FTZ R5, R30, R31 ;  /* 0x0000001f1e057221 */ /* 0x000fc40000010000 */
[----:B------:R-:W-:Y:S01]  /*1730*/  FADD.FTZ R6, R6, R7 ;  /* 0x0000000706067221 */ /* 0x000fe20000010000 */
[----:B------:R-:W-:Y:S01]  /*1740*/  FFMA.FTZ R9, R30, R30, R9 ;  /* 0x0000001e1e097223 */ /* 0x000fe20000010009 */
[----:B------:R-:W-:Y:S01]  /*1750*/  FADD.FTZ R4, R4, R5 ;  /* 0x0000000504047221 */ /* 0x000fe20000010000 */
[----:B------:R-:W-:Y:S01]  /*1760*/  FMUL.FTZ R7, R33, R33 ;  /* 0x0000002121077220 */ /* 0x000fe20000410000 */
[----:B------:R-:W-:Y:S01]  /*1770*/  FADD.FTZ R5, R32, R33 ;  /* 0x0000002120057221 */ /* 0x000fe20000010000 */
[----:B------:R-:W-:Y:S01]  /*1780*/  FADD.FTZ R6, R6, R9 ;  /* 0x0000000906067221 */ /* 0x000fe20000010000 */
[----:B------:R-:W-:Y:S01]  /*1790*/  FMUL.FTZ R9, R35, R35 ;  /* 0x0000002323097220 */ /* 0x000fe20000410000 */
[----:B------:R-:W-:Y:S01]  /*17a0*/  FFMA.FTZ R7, R32, R32, R7 ;  /* 0x0000002020077223 */ /* 0x000fe20000010007 */
[----:B------:R-:W-:Y:S01]  /*17b0*/  FADD.FTZ R4, R4, R5 ;  /* 0x0000000504047221 */ /* 0x000fe20000010000 */
[C---:B------:R-:W-:Y:S01]  /*17c0*/  FADD.FTZ R5, R34.reuse, R35 ;  /* 0x0000002322057221 */ /* 0x040fe20000010000 */
[----:B------:R-:W-:Y:S01]  /*17d0*/  FFMA.FTZ R9, R34, R34, R9 ;  /* 0x0000002222097223 */ /* 0x000fe20000010009 */
[----:B------:R-:W-:Y:S01]  /*17e0*/  FADD.FTZ R6, R6, R7 ;  /* 0x0000000706067221 */ /* 0x000fe20000010000 */
[----:B------:R-:W-:Y:S01]  /*17f0*/  FMUL.FTZ R7, R41, R41 ;  /* 0x0000002929077220 */ /* 0x000fe20000410000 */
[----:B------:R-:W-:Y:S01]  /*1800*/  FADD.FTZ R4, R4, R5 ;  /* 0x0000000504047221 */ /* 0x000fe20000010000 */
[----:B------:R-:W-:Y:S01]  /*1810*/  FADD.FTZ R5, R40, R41 ;  /* 0x0000002928057221 */ /* 0x000fe20000010000 */
[----:B------:R-:W-:Y:S01]  /*1820*/  FADD.FTZ R6, R6, R9 ;  /* 0x0000000906067221 */ /* 0x000fe20000010000 */
[----:B------:R-:W-:Y:S01]  /*1830*/  FFMA.FTZ R7, R40, R40, R7 ;  /* 0x0000002828077223 */ /* 0x000fe20000010007 */
        /* <DEDUP_REMOVED lines=9> */
[----:B------:R-:W-:-:S02]  /*18d0*/  FFMA.FTZ R7, R46, R46, R7 ;  /* 0x0000002e2e077223 */ /* 0x000fc40000010007 */
[----:B------:R-:W-:Y:S02]  /*18e0*/  FADD.FTZ R4, R4, R5 ;  /* 0x0000000504047221 */ /* 0x000fe40000010000 */
[----:B------:R-:W-:Y:S01]  /*18f0*/  FADD.FTZ R6, R6, R7 ;  /* 0x0000000706067221 */ /* 0x000fe20000010000 */
[----:B------:R-:W-:Y:S01]  /*1900*/  FMUL.FTZ R9, R49, R49 ;  /* 0x0000003131097220 */ /* 0x000fe20000410000 */
[----:B------:R-:W-:-:S03]  /*1910*/  FADD.FTZ R5, R48, R49 ;  /* 0x0000003130057221 */ /* 0x000fc60000010000 */
[----:B------:R-:W-:Y:S01]  /*1920*/  FFMA.FTZ R9, R48, R48, R9 ;  /* 0x0000003030097223 */ /* 0x000fe20000010009 */
[----:B------:R-:W-:Y:S01]  /*1930*/  FADD.FTZ R4, R4, R5 ;  /* 0x0000000504047221 */ /* 0x000fe20000010000 */
[----:B------:R-:W-:Y:S02]  /*1940*/  FMUL.FTZ R7, R51, R51 ;  /* 0x0000003333077220 */ /* 0x000fe40000410000 */
[----:B------:R-:W-:Y:S01]  /*1950*/  FADD.FTZ R6, R6, R9 ;  /* 0x0000000906067221 */ /* 0x000fe20000010000 */
[C---:B------:R-:W-:Y:S01]  /*1960*/  FADD.FTZ R5, R50.reuse, R51 ;  /* 0x0000003332057221 */ /* 0x040fe20000010000 */
[----:B------:R-:W-:Y:S01]  /*1970*/  FFMA.FTZ R7, R50, R50, R7 ;  /* 0x0000003232077223 */ /* 0x000fe20000010007 */
[----:B------:R-:W-:Y:S02]  /*1980*/  FMUL.FTZ R9, R53, R53 ;  /* 0x0000003535097220 */ /* 0x000fe40000410000 */
        /* <DEDUP_REMOVED lines=27> */
[C---:B------:R-:W-:Y:S02]  /*1b40*/  ISETP.GT.AND P3, PT, R76.reuse, 0xf, PT ;  /* 0x0000000f4c00780c */ /* 0x040fe40003f64270 */
[----:B------:R-:W-:Y:S02]  /*1b50*/  ISETP.NE.AND P5, PT, R76, RZ, PT ;  /* 0x000000ff4c00720c */ /* 0x000fe40003fa5270 */
[----:B------:R-:W-:Y:S01]  /*1b60*/  ISETP.NE.AND P4, PT, R0, RZ, PT ;  /* 0x000000ff0000720c */ /* 0x000fe20003f85270 */
[----:B------:R-:W-:Y:S08]  /*1b70*/  BSSY B0, `(.L_x_2917) ;  /* 0x000002c000007945 */ /* 0x000ff00003800000 */
[----:B0-----:R-:W-:Y:S01]  /*1b80*/  @!P3 FADD.FTZ R4, R4, R5 ;  /* 0x000000050404b221 */ /* 0x001fe20000010000 */
[----:B-1----:R-:W-:-:S04]  /*1b90*/  @!P3 FADD.FTZ R6, R6, R7 ;  /* 0x000000070606b221 */ /* 0x002fc80000010000 */
        /* <DEDUP_REMOVED lines=24> */
[----:B----4-:R-:W-:Y:S01]  /*1d20*/  FADD.FTZ R105, R105, R4 ;  /* 0x0000000469697221 */ /* 0x010fe20000010000 */
[----:B------:R-:W-:Y:S02]  /*1d30*/  FADD.FTZ R4, R16, R5 ;  /* 0x0000000510047221 */ /* 0x000fe40000010000 */
[----:B0-----:R-:W0:Y:S01]  /*1d40*/  LDS.128 R16, [UR5+0x70] ;  /* 0x00007005ff107984 */ /* 0x001e220008000c00 */
        /* <DEDUP_REMOVED lines=14> */
.L_x_2918:
[----:B------:R-:W-:Y:S05]  /*1e30*/  BSYNC B0 ;  /* 0x0000000000007941 */ /* 0x000fea0003800000 */
.L_x_2917:
        /* <DEDUP_REMOVED lines=12> */
[----:B------:R-:W-:Y:S02]  /*1f00*/  SHF.L.U32 R11, R8, 0x1, RZ ;  /* 0x00000001080b7819 */ /* 0x000fe400000006ff */
[----:B--2---:R-:W-:Y:S02]  /*1f10*/  IADD3 R9, R9, R12, RZ ;  /* 0x0000000c09097210 */ /* 0x004fe40007ffe0ff */
[----:B------:R-:W-:Y:S01]  /*1f20*/  MOV R8, 0xffffffff ;  /* 0xffffffff00087802 */ /* 0x000fe20000000f00 */
[----:B---3--:R-:W-:-:S04]  /*1f30*/  IMAD.WIDE R6, R11, 0x4, R6 ;  /* 0x000000040b067825 */ /* 0x008fc800078e0206 */
[----:B------:R-:W-:Y:S02]  /*1f40*/  IMAD R11, R13, UR7, R12 ;  /* 0x000000070d0b7c24 */ /* 0x000fe4000f8e020c */
[----:B----4-:R-:W-:Y:S01]  /*1f50*/  IMAD.WIDE.U32 R4, R9, 0x4, R4 ;  /* 0x0000000409047825 */ /* 0x010fe200078e0004 */
        /* <DEDUP_REMOVED lines=10> */
.L_x_2921:
[----:B-1----:R-:W2:Y:S04]  /*2000*/  LDG.E.STRONG.GPU R6, desc[UR8][R4.64] ;  /* 0x0000000804067981 */ /* 0x002ea8000c1ef900 */
[----:B--2---:R-:W-:Y:S01]  /*2010*/  CCTL.IVALL ;  /* 0x00000000ff00798f */ /* 0x004fe20002000000 */
[----:B------:R-:W-:Y:S05]  /*2020*/  YIELD ;  /* 0x0000000000007946 */ /* 0x000fea0003800000 */
[----:B------:R-:W-:-:S13]  /*2030*/  ISETP.NE.AND P3, PT, R6, R9, PT ;  /* 0x000000090600720c */ /* 0x000fda0003f65270 */
[----:B------:R-:W-:Y:S05]  /*2040*/  @P3 BRA `(.L_x_2921) ;  /* 0xfffffffc00ec3947 */ /* 0x000fea000383ffff */
.L_x_2920:
        /* <DEDUP_REMOVED lines=11> */
.L_x_2923:
        /* <DEDUP_REMOVED lines=13> */
[C---:B------:R-:W-:Y:S02]  /*21d0*/  IADD3 R8, R11.reuse, 0x2, RZ ;  /* 0x000000020b087810 */ /* 0x040fe40007ffe0ff */
[----:B------:R-:W-:Y:S02]  /*21e0*/  ISETP.EQ.OR P3, PT, R6, UR7, P4 ;  /* 0x0000000706007c0c */ /* 0x000fe4000a762670 */
[----:B------:R-:W-:Y:S02]  /*21f0*/  ISETP.EQ.OR P6, PT, R8, UR7, P4 ;  /* 0x0000000708007c0c */ /* 0x000fe4000a7c2670 */
[----:B------:R-:W-:-:S09]  /*2200*/  IADD3 R14, R11, 0x3, RZ ;  /* 0x000000030b0e7810 */ /* 0x000fd20007ffe0ff */
[----:B------:R-:W1:Y:S01]  /*2210*/  @!P3 S2R R9, SR_CTAID.Y ;  /* 0x000000000009b919 */ /* 0x000e620000002600 */
[----:B------:R-:W1:Y:S01]  /*2220*/  @!P3 LDC R7, c[0x0][0x10] ;  /* 0x00000400ff07bb82 */ /* 0x000e620000000800 */
[----:B------:R-:W-:Y:S01]  /*2230*/  @!P3 LOP3.LUT R16, R78, 0x1, RZ, 0xc0, !PT ;  /* 0x000000014e10b812 */ /* 0x000fe200078ec0ff */
[----:B------:R-:W2:Y:S06]  /*2240*/  @!P6 S2R R15, SR_CTAID.Y ;  /* 0x00000000000fe919 */ /* 0x000eac0000002600 */
[----:B------:R-:W2:Y:S01]  /*2250*/  @!P6 LDC R13, c[0x0][0x10] ;  /* 0x00000400ff0deb82 */ /* 0x000ea20000000800 */
[-C--:B-1----:R-:W-:Y:S01]  /*2260*/  @!P3 IMAD R9, R6, R7.reuse, R9 ;  /* 0x000000070609b224 */ /* 0x082fe200078e0209 */
[----:B------:R-:W-:Y:S01]  /*2270*/  @!P6 LOP3.LUT R6, R78, 0x1, RZ, 0xc0, !PT ;  /* 0x000000014e06e812 */ /* 0x000fe200078ec0ff */
[----:B------:R-:W-:-:S02]  /*2280*/  @!P3 IMAD R7, R16, R7, RZ ;  /* 0x000000071007b224 */ /* 0x000fc400078e02ff */
[-C--:B--2---:R-:W-:Y:S02]  /*2290*/  @!P6 IMAD R15, R8, R13.reuse, R15 ;  /* 0x0000000d080fe224 */ /* 0x084fe400078e020f */
[----:B------:R-:W-:Y:S02]  /*22a0*/  @!P3 IMAD R7, R7, R10, RZ ;  /* 0x0000000a0707b224 */ /* 0x000fe400078e02ff */
[----:B------:R-:W-:-:S03]  /*22b0*/  @!P6 IMAD R13, R6, R13, RZ ;  /* 0x0000000d060de224 */ /* 0x000fc600078e02ff */
[----:B------:R-:W-:Y:S01]  /*22c0*/  @!P3 SHF.L.U32 R7, R7, 0x1, RZ ;  /* 0x000000010707b819 */ /* 0x000fe200000006ff */
[----:B------:R-:W-:-:S05]  /*22d0*/  @!P6 IMAD R13, R13, R10, RZ ;  /* 0x0000000a0d0de224 */ /* 0x000fca00078e02ff */
[----:B------:R-:W-:Y:S01]  /*22e0*/  @!P6 SHF.L.U32 R13, R13, 0x1, RZ ;  /* 0x000000010d0de819 */ /* 0x000fe200000006ff */
[----:B0-----:R-:W-:Y:S01]  /*22f0*/  @!P5 FADD.FTZ R18, R18, R4 ;  /* 0x000000041212d221 */ /* 0x001fe20000010000 */
[----:B------:R-:W-:Y:S01]  /*2300*/  @!P5 FADD.FTZ R19, R19, R5 ;  /* 0x000000051313d221 */ /* 0x000fe20000010000 */
[----:B------:R-:W-:Y:S01]  /*2310*/  ISETP.EQ.OR P5, PT, R14, UR7, P4 ;  /* 0x000000070e007c0c */ /* 0x000fe2000a7a2670 */
[----:B------:R-:W0:-:S12]  /*2320*/  @!P3 LDC.64 R4, c[0x0][0x248] ;  /* 0x00009200ff04bb82 */ /* 0x000e180000000a00 */
[----:B------:R-:W1:Y:S01]  /*2330*/  @!P5 S2R R105, SR_CTAID.Y ;  /* 0x000000000069d919 */ /* 0x000e620000002600 */
[----:B------:R-:W1:Y:S01]  /*2340*/  @!P5 LDC R17, c[0x0][0x10] ;  /* 0x00000400ff11db82 */ /* 0x000e620000000800 */
[----:B------:R-:W-:Y:S01]  /*2350*/  @!P5 LOP3.LUT R6, R78, 0x1, RZ, 0xc0, !PT ;  /* 0x000000014e06d812 */ /* 0x000fe200078ec0ff */
[----:B0-----:R-:W-:-:S04]  /*2360*/  @!P3 IMAD.WIDE R4, R7, 0x4, R4 ;  /* 0x000000040704b825 */ /* 0x001fc800078e0204 */
[----:B------:R-:W-:Y:S02]  /*2370*/  @!P3 IMAD.WIDE.U32 R4, R9, 0x8, R4 ;  /* 0x000000080904b825 */ /* 0x000fe400078e0004 */
[----:B------:R-:W0:Y:S04]  /*2380*/  @!P6 LDC.64 R8, c[0x0][0x248] ;  /* 0x00009200ff08eb82 */ /* 0x000e280000000a00 */
[----:B------:R-:W2:Y:S01]  /*2390*/  @!P3 LDG.E.64 R4, desc[UR8][R4.64] ;  /* 0x000000080404b981 */ /* 0x000ea2000c1e1b00 */
[-C--:B-1----:R-:W-:Y:S02]  /*23a0*/  @!P5 IMAD R105, R14, R17.reuse, R105 ;  /* 0x000000110e69d224 */ /* 0x082fe400078e0269 */
[----:B------:R-:W-:Y:S02]  /*23b0*/  @!P5 IMAD R17, R6, R17, RZ ;  /* 0x000000110611d224 */ /* 0x000fe400078e02ff */
[----:B------:R-:W1:Y:S02]  /*23c0*/  @!P5 LDC.64 R6, c[0x0][0x248] ;  /* 0x00009200ff06db82 */ /* 0x000e640000000a00 */
[----:B------:R-:W-:-:S05]  /*23d0*/  @!P5 IMAD R17, R17, R10, RZ ;  /* 0x0000000a1111d224 */ /* 0x000fca00078e02ff */
[----:B------:R-:W-:Y:S01]  /*23e0*/  @!P5 SHF.L.U32 R17, R17, 0x1, RZ ;  /* 0x000000011111d819 */ /* 0x000fe200000006ff */
[----:B0-----:R-:W-:-:S04]  /*23f0*/  @!P6 IMAD.WIDE R8, R13, 0x4, R8 ;  /* 0x000000040d08e825 */ /* 0x001fc800078e0208 */
[----:B------:R-:W-:-:S06]  /*2400*/  @!P6 IMAD.WIDE.U32 R8, R15, 0x8, R8 ;  /* 0x000000080f08e825 */ /* 0x000fcc00078e0008 */
[----:B------:R-:W3:Y:S01]  /*2410*/  @!P6 LDG.E.64 R8, desc[UR8][R8.64] ;  /* 0x000000080808e981 */ /* 0x000ee2000c1e1b00 */
[----:B-1----:R-:W-:-:S04]  /*2420*/  @!P5 IMAD.WIDE R6, R17, 0x4, R6 ;  /* 0x000000041106d825 */ /* 0x002fc800078e0206 */
        /* <DEDUP_REMOVED lines=12> */
.L_x_2922:
        /* <DEDUP_REMOVED lines=19> */
.L_x_2925:
[----:B------:R-:W-:Y:S05]  /*2620*/  BSYNC B0 ;  /* 0x0000000000007941 */ /* 0x000fea0003800000 */
.L_x_2924:
        /* <DEDUP_REMOVED lines=8> */
[----:B------:R-:W2:Y:S01]  /*26b0*/  @!P3 S2R R12, SR_CTAID.Y ;  /* 0x00000000000cb919 */ /* 0x000ea20000002600 */
[----:B------:R-:W-:Y:S02]  /*26c0*/  @!P3 LOP3.LUT R13, R78, 0x1, RZ, 0xc0, !PT ;  /* 0x000000014e0db812 */ /* 0x000fe400078ec0ff */
[----:B------:R-:W3:Y:S08]  /*26d0*/  @!P3 LDC R8, c[0x0][0x10] ;  /* 0x00000400ff08bb82 */ /* 0x000ef00000000800 */
[----:B------:R-:W4:Y:S01]  /*26e0*/  @!P5 LDC.64 R6, c[0x0][0x248] ;  /* 0x00009200ff06db82 */ /* 0x000f220000000a00 */
[----:B-1----:R-:W-:Y:S01]  /*26f0*/  @!P5 IMAD R11, R4, R9, R5 ;  /* 0x00000009040bd224 */ /* 0x002fe200078e0205 */
[----:B------:R-:W-:Y:S01]  /*2700*/  @!P5 LOP3.LUT R4, R78, 0x1, RZ, 0xc0, !PT ;  /* 0x000000014e04d812 */ /* 0x000fe200078ec0ff */
[----:B---3--:R-:W-:-:S04]  /*2710*/  @!P3 IMAD R13, R13, R8, RZ ;  /* 0x000000080d0db224 */ /* 0x008fc800078e02ff */
[----:B------:R-:W-:Y:S02]  /*2720*/  @!P5 IMAD R9, R4, R9, RZ ;  /* 0x000000090409d224 */ /* 0x000fe400078e02ff */
[----:B------:R-:W1:Y:S01]  /*2730*/  @!P3 LDC.64 R4, c[0x0][0x248] ;  /* 0x00009200ff04bb82 */ /* 0x000e620000000a00 */
[-C--:B------:R-:W-:Y:S02]  /*2740*/  @!P3 IMAD R13, R13, R10.reuse, RZ ;  /* 0x0000000a0d0db224 */ /* 0x080fe400078e02ff */
[----:B------:R-:W-:-:S03]  /*2750*/  @!P5 IMAD R9, R9, R10, RZ ;  /* 0x0000000a0909d224 */ /* 0x000fc600078e02ff */
[----:B------:R-:W-:Y:S02]  /*2760*/  @!P3 SHF.L.U32 R13, R13, 0x1, RZ ;  /* 0x000000010d0db819 */ /* 0x000fe400000006ff */
[----:B------:R-:W-:-:S05]  /*2770*/  @!P5 SHF.L.U32 R9, R9, 0x1, RZ ;  /* 0x000000010909d819 */ /* 0x000fca00000006ff */
[----:B----4-:R-:W-:-:S04]  /*2780*/  @!P5 IMAD.WIDE R6, R9, 0x4, R6 ;  /* 0x000000040906d825 */ /* 0x010fc800078e0206 */
[----:B--2---:R-:W-:Y:S02]  /*2790*/  @!P3 IMAD R9, R15, R8, R12 ;  /* 0x000000080f09b224 */ /* 0x004fe400078e020c */
        /* <DEDUP_REMOVED lines=9> */
.L_x_2919:
[----:B------:R-:W-:Y:S01]  /*2830*/  ULDC.64 UR12, c[0x0][0x218] ;  /* 0x00008600000c7ab9 */ /* 0x000fe20000000a00 */
[----:B------:R-:W-:Y:S01]  /*2840*/  LOP3.LUT P3, RZ, R0, UR7, RZ, 0xfc, !PT ;  /* 0x0000000700ff7c12 */ /* 0x000fe2000f86fcff */
[----:B------:R-:W2:Y:S01]  /*2850*/  S2UR UR6, SR_CgaCtaId ;  /* 0x00000000000679c3 */ /* 0x000ea20000008800 */
[----:B------:R-:W-:Y:S01]  /*2860*/  ISETP.EQ.U32.AND P5, PT, RZ, UR12, PT ;  /* 0x0000000cff007c0c */ /* 0x000fe2000bfa2070 */
[----:B------:R-:W-:Y:S01]  /*2870*/  UMOV UR5, 0x400 ;  /* 0x0000040000057882 */ /* 0x000fe20000000000 */
[----:B------:R-:W-:Y:S02]  /*2880*/  IADD3 R79, R62, R79, RZ ;  /* 0x0000004f3e4f7210 */ /* 0x000fe40007ffe0ff */
[----:B------:R-:W-:Y:S01]  /*2890*/  ISETP.EQ.OR.EX P3, PT, RZ, UR13, P3, P5 ;  /* 0x0000000dff007c0c */ /* 0x000fe20009f62750 */
[----:B------:R-:W-:Y:S02]  /*28a0*/  ULDC.64 UR12, c[0x0][0x278] ;  /* 0x00009e00000c7ab9 */ /* 0x000fe40000000a00 */
        /* <DEDUP_REMOVED lines=12> */
[----:B------:R-:W-:Y:S06]  /*2970*/  BAR.SYNC.DEFER_BLOCKING 0x0 ;  /* 0x0000000000007b1d */ /* 0x000fec0000010000 */
[----:B------:R-:W2:Y:S04]  /*2980*/  LDG.E.64 R4, desc[UR8][R4.64] ;  /* 0x0000000804047981 */ /* 0x000ea8000c1e1b00 */
[----:B------:R-:W2:Y:S01]  /*2990*/  LDG.E.64 R6, desc[UR8][R6.64] ;  /* 0x0000000806067981 */ /* 0x000ea2000c1e1b00 */
[----:B-1----:R-:W-:-:S02]  /*29a0*/  MOV R10, 0x3f800000 ;  /* 0x3f800000000a7802 */ /* 0x002fc40000000f00 */
[----:B------:R-:W-:Y:S01]  /*29b0*/  ISETP.NE.AND P6, PT, RZ, UR10, PT ;  /* 0x0000000aff007c0c */ /* 0x000fe2000bfc5270 */
[----:B------:R-:W1:Y:S01]  /*29c0*/  LDS.64 R12, [UR5+0x88] ;  /* 0x00008805ff0c7984 */ /* 0x000e620008000a00 */
[----:B------:R-:W-:Y:S01]  /*29d0*/  ISETP.GE.U32.AND P5, PT, R63, UR12, PT ;  /* 0x0000000c3f007c0c */ /* 0x000fe2000bfa6070 */
[----:B-1----:R-:W-:-:S04]  /*29e0*/  FMUL.FTZ R12, R12, UR6 ;  /* 0x000000060c0c7c20 */ /* 0x002fc80008410000 */
[C---:B------:R-:W-:Y:S01]  /*29f0*/  FMUL.FTZ R14, R12.reuse, R12 ;  /* 0x0000000c0c0e7220 */ /* 0x040fe20000410000 */
[C---:B------:R-:W-:Y:S01]  /*2a00*/  FADD.FTZ R9, -R12.reuse, R36 ;  /* 0x000000240c097221 */ /* 0x040fe20000010100 */
[C---:B------:R-:W-:Y:S01]  /*2a10*/  FADD.FTZ R37, -R12.reuse, R37 ;  /* 0x000000250c257221 */ /* 0x040fe20000010100 */
[----:B0-----:R-:W-:Y:S01]  /*2a20*/  FADD.FTZ R19, -R12, R38 ;  /* 0x000000260c137221 */ /* 0x001fe20000010100 */
[----:B------:R-:W-:-:S05]  /*2a30*/  FFMA.FTZ R13, R13, UR6, -R14 ;  /* 0x000000060d0d7c23 */ /* 0x000fca000801080e */
[----:B------:R-:W-:-:S13]  /*2a40*/  FSETP.GTU.FTZ.AND P3, PT, R13, RZ, PT ;  /* 0x000000ff0d00720b */ /* 0x000fda0003f7c000 */
[----:B------:R-:W0:Y:S02]  /*2a50*/  @P3 LDC R14, c[0x0][0x238] ;  /* 0x00008e00ff0e3b82 */ /* 0x000e240000000800 */
[----:B0-----:R-:W-:-:S04]  /*2a60*/  @P3 FADD.FTZ R13, R13, R14 ;  /* 0x0000000e0d0d3221 */ /* 0x001fc80000010000 */
        /* <DEDUP_REMOVED lines=16> */
.L_x_2926:
        /* <DEDUP_REMOVED lines=13> */
.L_x_2928:
[----:B------:R-:W-:Y:S05]  /*2c40*/  BSYNC B0 ;  /* 0x0000000000007941 */ /* 0x000fea0003800000 */
.L_x_2927:
[C---:B------:R-:W-:Y:S01]  /*2c50*/  FADD.FTZ R39, -R12.reuse, R39 ;  /* 0x000000270c277221 */ /* 0x040fe20000010100 */
[C---:B0-----:R-:W-:Y:S01]  /*2c60*/  FADD.FTZ R9, -R12.reuse, R44 ;  /* 0x0000002c0c097221 */ /* 0x041fe20000010100 */
[----:B------:R-:W-:Y:S01]  /*2c70*/  FADD.FTZ R45, -R12, R45 ;  /* 0x0000002d0c2d7221 */ /* 0x000fe20000010100 */
[-C--:B------:R-:W-:Y:S01]  /*2c80*/  FMUL.FTZ R19, R19, R10.reuse ;  /* 0x0000000a13137220 */ /* 0x080fe20000410000 */
[-C--:B------:R-:W-:Y:S01]  /*2c90*/  FMUL.FTZ R14, R39, R10.reuse ;  /* 0x0000000a270e7220 */ /* 0x080fe20000410000 */
[-C--:B------:R-:W-:Y:S01]  /*2ca0*/  FMUL.FTZ R37, R9, R10.reuse ;  /* 0x0000000a09257220 */ /* 0x080fe20000410000 */
[----:B------:R-:W-:Y:S01]  /*2cb0*/  ISETP.GE.AND.EX P5, PT, R77, UR13, PT, P5 ;  /* 0x0000000d4d007c0c */ /* 0x000fe2000bfa6350 */
[----:B------:R-:W-:Y:S01]  /*2cc0*/  FMUL.FTZ R18, R45, R10 ;  /* 0x0000000a2d127220 */ /* 0x000fe20000410000 */
        /* <DEDUP_REMOVED lines=13> */
.L_x_2929:
        /* <DEDUP_REMOVED lines=13> */
.L_x_2931:
[----:B------:R-:W-:Y:S05]  /*2e70*/  BSYNC B0 ;  /* 0x0000000000007941 */ /* 0x000fea0003800000 */
.L_x_2930:
        /* <DEDUP_REMOVED lines=14> */
.L_x_2932:
        /* <DEDUP_REMOVED lines=13> */
.L_x_2934:
[----:B------:R-:W-:Y:S05]  /*3030*/  BSYNC B0 ;  /* 0x0000000000007941 */ /* 0x000fea0003800000 */
.L_x_2933:
[----:B------:R-:W-:Y:S01]  /*3040*/  FADD.FTZ R21, -R12, R21 ;  /* 0x000000150c157221 */ /* 0x000fe20000010100 */
[-C--:B------:R-:W-:Y:S01]  /*3050*/  FMUL.FTZ R19, R19, R10.reuse ;  /* 0x0000000a13137220 */ /* 0x080fe20000410000 */
[----:B------:R-:W-:Y:S02]  /*3060*/  ISETP.GE.U32.AND P3, PT, R64, UR12, PT ;  /* 0x0000000c40007c0c */ /* 0x000fe4000bf66070 */
[----:B------:R-:W-:Y:S01]  /*3070*/  FMUL.FTZ R14, R21, R10 ;  /* 0x0000000a150e7220 */ /* 0x000fe20000410000 */
[----:B------:R-:W-:Y:S01]  /*3080*/  ISETP.GE.U32.AND P4, PT, R65, UR12, PT ;  /* 0x0000000c41007c0c */ /* 0x000fe2000bf86070 */
[----:B0-----:R-:W-:Y:S01]  /*3090*/  FFMA.FTZ R8, R4, R19, R6 ;  /* 0x0000001304087223 */ /* 0x001fe20000010006 */
        /* <DEDUP_REMOVED lines=13> */
.L_x_2935:
        /* <DEDUP_REMOVED lines=13> */
.L_x_2937:
[----:B------:R-:W-:Y:S05]  /*3240*/  BSYNC B0 ;  /* 0x0000000000007941 */ /* 0x000fea0003800000 */
.L_x_2936:
[C---:B0-----:R-:W-:Y:S01]  /*3250*/  FADD.FTZ R9, -R12.reuse, R2 ;  /* 0x000000020c097221 */ /* 0x041fe20000010100 */
[----:B------:R-:W-:Y:S01]  /*3260*/  FADD.FTZ R3, -R12, R3 ;  /* 0x000000030c037221 */ /* 0x000fe20000010100 */
[----:B------:R-:W-:Y:S01]  /*3270*/  ISETP.GE.U32.AND P5, PT, R66, UR12, PT ;  /* 0x0000000c42007c0c */ /* 0x000fe2000bfa6070 */
[C---:B------:R-:W-:Y:S01]  /*3280*/  FADD.FTZ R11, -R12.reuse, R26 ;  /* 0x0000001a0c0b7221 */ /* 0x040fe20000010100 */
[----:B------:R-:W-:Y:S01]  /*3290*/  ISETP.GE.AND.EX P3, PT, R81, UR13, PT, P3 ;  /* 0x0000000d51007c0c */ /* 0x000fe2000bf66330 */
[----:B------:R-:W-:Y:S01]  /*32a0*/  FADD.FTZ R27, -R12, R27 ;  /* 0x0000001b0c1b7221 */ /* 0x000fe20000010100 */
[----:B------:R-:W-:Y:S01]  /*32b0*/  ISETP.GE.AND.EX P4, PT, R83, UR13, PT, P4 ;  /* 0x0000000d53007c0c */ /* 0x000fe2000bf86340 */
[-C--:B------:R-:W-:Y:S01]  /*32c0*/  FMUL.FTZ R9, R9, R10.reuse ;  /* 0x0000000a09097220 */ /* 0x080fe20000410000 */
[-C--:B------:R-:W-:Y:S01]  /*32d0*/  FMUL.FTZ R8, R3, R10.reuse ;  /* 0x0000000a03087220 */ /* 0x080fe20000410000 */
[----:B------:R-:W-:Y:S01]  /*32e0*/  ISETP.GE.AND.EX P5, PT, R85, UR13, PT, P5 ;  /* 0x0000000d55007c0c */ /* 0x000fe2000bfa6350 */
[-C--:B------:R-:W-:Y:S01]  /*32f0*/  FMUL.FTZ R17, R11, R10.reuse ;  /* 0x0000000a0b117220 */ /* 0x080fe20000410000 */
[C---:B------:R-:W-:Y:S01]  /*3300*/  ISETP.GT.U32.OR P3, PT, R0.reuse, 0x1bf, P3 ;  /* 0x000001bf0000780c */ /* 0x040fe20001f64470 */
[----:B------:R-:W-:Y:S01]  /*3310*/  FMUL.FTZ R16, R27, R10 ;  /* 0x0000000a1b107220 */ /* 0x000fe20000410000 */
[----:B------:R-:W-:Y:S01]  /*3320*/  ISETP.GT.U32.OR P4, PT, R0, 0x1bf, P4 ;  /* 0x000001bf0000780c */ /* 0x000fe20002784470 */
        /* <DEDUP_REMOVED lines=13> */
.L_x_2938:
        /* <DEDUP_REMOVED lines=13> */
.L_x_2940:
[----:B------:R-:W-:Y:S05]  /*34d0*/  BSYNC B0 ;  /* 0x0000000000007941 */ /* 0x000fea0003800000 */
.L_x_2939:
        /* <DEDUP_REMOVED lines=14> */
.L_x_2941:
[----:B------:R-:W-:Y:S04]  /*35c0*/  BSSY B0, `(.L_x_2942) ;  /* 0x000000d000007945 */ /* 0x000fe80003800000 */
[----:B------:R-:W-:Y:S05]  /*35d0*/  @P4 BRA `(.L_x_2943) ;  /* 0x00000000002c4947 */ /* 0x000fea0003800000 */
        /* <DEDUP_REMOVED lines=11> */
.L_x_2943:
[----:B------:R-:W-:Y:S05]  /*3690*/  BSYNC B0 ;  /* 0x0000000000007941 */ /* 0x000fea0003800000 */
.L_x_2942:
[----:B------:R-:W-:Y:S01]  /*36a0*/  FADD.FTZ R29, -R12, R29 ;  /* 0x0000001d0c1d7221 */ /* 0x000fe20000010100 */
[-C--:B------:R-:W-:Y:S01]  /*36b0*/  FMUL.FTZ R19, R19, R10.reuse ;  /* 0x0000000a13137220 */ /* 0x080fe20000410000 */
[----:B------:R-:W-:Y:S02]  /*36c0*/  ISETP.GE.U32.AND P3, PT, R67, UR12, PT ;  /* 0x0000000c43007c0c */ /* 0x000fe4000bf66070 */
[----:B0-----:R-:W-:Y:S01]  /*36d0*/  FMUL.FTZ R8, R29, R10 ;  /* 0x0000000a1d087220 */ /* 0x001fe20000410000 */
[----:B------:R-:W-:Y:S01]  /*36e0*/  ISETP.GE.U32.AND P4, PT, R68, UR12, PT ;  /* 0x0000000c44007c0c */ /* 0x000fe2000bf86070 */
[----:B------:R-:W-:Y:S01]  /*36f0*/  FFMA.FTZ R2, R4, R19, R6 ;  /* 0x0000001304027223 */ /* 0x000fe20000010006 */
        /* <DEDUP_REMOVED lines=13> */
.L_x_2944:
        /* <DEDUP_REMOVED lines=13> */
.L_x_2946:
[----:B------:R-:W-:Y:S05]  /*38a0*/  BSYNC B0 ;  /* 0x0000000000007941 */ /* 0x000fea0003800000 */
.L_x_2945:
[C---:B0-----:R-:W-:Y:S01]  /*38b0*/  FADD.FTZ R3, -R12.reuse, R30 ;  /* 0x0000001e0c037221 */ /* 0x041fe20000010100 */
[C---:B------:R-:W-:Y:S01]  /*38c0*/  FADD.FTZ R31, -R12.reuse, R31 ;  /* 0x0000001f0c1f7221 */ /* 0x040fe20000010100 */
[----:B------:R-:W-:Y:S01]  /*38d0*/  ISETP.GE.U32.AND P5, PT, R69, UR12, PT ;  /* 0x0000000c45007c0c */ /* 0x000fe2000bfa6070 */
[C---:B------:R-:W-:Y:S01]  /*38e0*/  FADD.FTZ R9, -R12.reuse, R32 ;  /* 0x000000200c097221 */ /* 0x040fe20000010100 */
[-C--:B------:R-:W-:Y:S01]  /*38f0*/  FMUL.FTZ R3, R3, R10.reuse ;  /* 0x0000000a03037220 */ /* 0x080fe20000410000 */
[----:B------:R-:W-:Y:S01]  /*3900*/  ISETP.GE.AND.EX P3, PT, R87, UR13, PT, P3 ;  /* 0x0000000d57007c0c */ /* 0x000fe2000bf66330 */
[----:B------:R-:W-:Y:S01]  /*3910*/  FADD.FTZ R33, -R12, R33 ;  /* 0x000000210c217221 */ /* 0x000fe20000010100 */
[----:B------:R-:W-:Y:S01]  /*3920*/  ISETP.GE.AND.EX P4, PT, R89, UR13, PT, P4 ;  /* 0x0000000d59007c0c */ /* 0x000fe2000bf86340 */
[-C--:B------:R-:W-:Y:S01]  /*3930*/  FMUL.FTZ R8, R31, R10.reuse ;  /* 0x0000000a1f087220 */ /* 0x080fe20000410000 */
[----:B------:R-:W-:Y:S01]  /*3940*/  FFMA.FTZ R2, R4, R3, R6 ;  /* 0x0000000304027223 */ /* 0x000fe20000010006 */
[----:B------:R-:W-:Y:S01]  /*3950*/  ISETP.GE.AND.EX P5, PT, R91, UR13, PT, P5 ;  /* 0x0000000d5b007c0c */ /* 0x000fe2000bfa6350 */
[-C--:B------:R-:W-:Y:S01]  /*3960*/  FMUL.FTZ R17, R9, R10.reuse ;  /* 0x0000000a09117220 */ /* 0x080fe20000410000 */
[C---:B------:R-:W-:Y:S01]  /*3970*/  ISETP.GT.U32.OR P3, PT, R0.reuse, 0x1bf, P3 ;  /* 0x000001bf0000780c */ /* 0x040fe20001f64470 */
[----:B------:R-:W-:Y:S01]  /*3980*/  FMUL.FTZ R16, R33, R10 ;  /* 0x0000000a21107220 */ /* 0x000fe20000410000 */
        /* <DEDUP_REMOVED lines=13> */
.L_x_2947:
        /* <DEDUP_REMOVED lines=13> */
.L_x_2949:
[----:B------:R-:W-:Y:S05]  /*3b30*/  BSYNC B0 ;  /* 0x0000000000007941 */ /* 0x000fea0003800000 */
.L_x_2948:
        /* <DEDUP_REMOVED lines=14> */
.L_x_2950:
        /* <DEDUP_REMOVED lines=13> */
.L_x_2952:
[----:B------:R-:W-:Y:S05]  /*3cf0*/  BSYNC B0 ;  /* 0x0000000000007941 */ /* 0x000fea0003800000 */
.L_x_2951:
        /* <DEDUP_REMOVED lines=19> */
.L_x_2953:
        /* <DEDUP_REMOVED lines=13> */
.L_x_2955:
[----:B------:R-:W-:Y:S05]  /*3f00*/  BSYNC B0 ;  /* 0x0000000000007941 */ /* 0x000fea0003800000 */
.L_x_2954:
        /* <DEDUP_REMOVED lines=27> */
.L_x_2956:
        /* <DEDUP_REMOVED lines=13> */
.L_x_2958:
[----:B------:R-:W-:Y:S05]  /*4190*/  BSYNC B0 ;  /* 0x0000000000007941 */ /* 0x000fea0003800000 */
.L_x_2957:
        /* <DEDUP_REMOVED lines=14> */
.L_x_2959:
        /* <DEDUP_REMOVED lines=13> */
.L_x_2961:
[----:B------:R-:W-:Y:S05]  /*4350*/  BSYNC B0 ;  /* 0x0000000000007941 */ /* 0x000fea0003800000 */
.L_x_2960:
        /* <DEDUP_REMOVED lines=19> */
.L_x_2962:
        /* <DEDUP_REMOVED lines=13> */
.L_x_2964:
[----:B------:R-:W-:Y:S05]  /*4560*/  BSYNC B0 ;  /* 0x0000000000007941 */ /* 0x000fea0003800000 */
.L_x_2963:
[C---:B0-----:R-:W-:Y:S01]  /*4570*/  FADD.FTZ R3, -R12.reuse, R48 ;  /* 0x000000300c037221 */ /* 0x041fe20000010100 */
[C---:B------:R-:W-:Y:S01]  /*4580*/  FADD.FTZ R9, -R12.reuse, R50 ;  /* 0x000000320c097221 */ /* 0x040fe20000010100 */
[C---:B------:R-:W-:Y:S01]  /*4590*/  FADD.FTZ R11, -R12.reuse, R52 ;  /* 0x000000340c0b7221 */ /* 0x040fe20000010100 */
[----:B------:R-:W-:Y:S01]  /*45a0*/  ISETP.GE.U32.AND P5, PT, R75, UR12, PT ;  /* 0x0000000c4b007c0c */ /* 0x000fe2000bfa6070 */
[C---:B------:R-:W-:Y:S01]  /*45b0*/  FADD.FTZ R49, -R12.reuse, R49 ;  /* 0x000000310c317221 */ /* 0x040fe20000010100 */
[C---:B------:R-:W-:Y:S01]  /*45c0*/  FADD.FTZ R51, -R12.reuse, R51 ;  /* 0x000000330c337221 */ /* 0x040fe20000010100 */
[----:B------:R-:W-:Y:S01]  /*45d0*/  FADD.FTZ R53, -R12, R53 ;  /* 0x000000350c357221 */ /* 0x000fe20000010100 */
[-C--:B------:R-:W-:Y:S01]  /*45e0*/  FMUL.FTZ R3, R3, R10.reuse ;  /* 0x0000000a03037220 */ /* 0x080fe20000410000 */
[-C--:B------:R-:W-:Y:S01]  /*45f0*/  FMUL.FTZ R9, R9, R10.reuse ;  /* 0x0000000a09097220 */ /* 0x080fe20000410000 */
[-C--:B------:R-:W-:Y:S01]  /*4600*/  FMUL.FTZ R11, R11, R10.reuse ;  /* 0x0000000a0b0b7220 */ /* 0x080fe20000410000 */
[----:B------:R-:W-:Y:S01]  /*4610*/  ISETP.GE.AND.EX P4, PT, R99, UR13, PT, P4 ;  /* 0x0000000d63007c0c */ /* 0x000fe2000bf86340 */
[-C--:B------:R-:W-:Y:S01]  /*4620*/  FMUL.FTZ R12, R49, R10.reuse ;  /* 0x0000000a310c7220 */ /* 0x080fe20000410000 */
[----:B------:R-:W-:Y:S01]  /*4630*/  ISETP.GE.AND.EX P3, PT, R101, UR13, PT, P3 ;  /* 0x0000000d65007c0c */ /* 0x000fe2000bf66330 */
[-C--:B------:R-:W-:Y:S01]  /*4640*/  FMUL.FTZ R14, R51, R10.reuse ;  /* 0x0000000a330e7220 */ /* 0x080fe20000410000 */
[----:B------:R-:W-:Y:S01]  /*4650*/  ISETP.GE.AND.EX P5, PT, R103, UR13, PT, P5 ;  /* 0x0000000d67007c0c */ /* 0x000fe2000bfa6350 */
[----:B------:R-:W-:Y:S01]  /*4660*/  FMUL.FTZ R16, R53, R10 ;  /* 0x0000000a35107220 */ /* 0x000fe20000410000 */
[C-C-:B------:R-:W-:Y:S01]  /*4670*/  FFMA.FTZ R10, R4.reuse, R3, R6.reuse ;  /* 0x00000003040a7223 */ /* 0x140fe20000010006 */
[C-C-:B------:R-:W-:Y:S01]  /*4680*/  FFMA.FTZ R8, R4.reuse, R9, R6.reuse ;  /* 0x0000000904087223 */ /* 0x140fe20000010006 */
[----:B------:R-:W-:Y:S01]  /*4690*/  FFMA.FTZ R2, R4, R11, R6 ;  /* 0x0000000b04027223 */ /* 0x000fe20000010006 */
[C---:B------:R-:W-:Y:S01]  /*46a0*/  ISETP.GT.U32.OR P4, PT, R0.reuse, 0x1bf, P4 ;  /* 0x000001bf0000780c */ /* 0x040fe20002784470 */
[C-C-:B------:R-:W-:Y:S01]  /*46b0*/  FFMA.FTZ R9, R5.reuse, R14, R7.reuse ;  /* 0x0000000e05097223 */ /* 0x140fe20000010007 */
[C---:B------:R-:W-:Y:S01]  /*46c0*/  ISETP.GT.U32.OR P3, PT, R0.reuse, 0x1bf, P3 ;  /* 0x000001bf0000780c */ /* 0x040fe20001f64470 */
        /* <DEDUP_REMOVED lines=14> */
.L_x_2965:
        /* <DEDUP_REMOVED lines=13> */
.L_x_2967:
[----:B------:R-:W-:Y:S05]  /*4880*/  BSYNC B0 ;  /* 0x0000000000007941 */ /* 0x000fea0003800000 */
.L_x_2966:
        /* <DEDUP_REMOVED lines=11> */
.L_x_2968:
[----:B------:R-:W-:Y:S04]  /*4940*/  BSSY B0, `(.L_x_2969) ;  /* 0x000000d000007945 */ /* 0x000fe80003800000 */
[----:B------:R-:W-:Y:S05]  /*4950*/  @P3 BRA `(.L_x_2970) ;  /* 0x00000000002c3947 */ /* 0x000fea0003800000 */
[----:B------:R-:W-:Y:S01]  /*4960*/  ULDC.64 UR12, c[0x0][0x270] ;  /* 0x00009c00000c7ab9 */ /* 0x000fe20000000a00 */
[----:B0-----:R-:W-:Y:S01]  /*4970*/  MOV R4, R24 ;  /* 0x0000001800047202 */ /* 0x001fe20000000f00 */
        /* <DEDUP_REMOVED lines=9> */
.L_x_2970:
[----:B------:R-:W-:Y:S05]  /*4a10*/  BSYNC B0 ;  /* 0x0000000000007941 */ /* 0x000fea0003800000 */
.L_x_2969:
[----:B------:R-:W-:Y:S05]  /*4a20*/  @!P6 BRA `(.L_x_2971) ;  /* 0x000000000028e947 */ /* 0x000fea0003800000 */
        /* <DEDUP_REMOVED lines=10> */
.L_x_2971:
[----:B------:R-:W-:Y:S04]  /*4ad0*/  BSSY B0, `(.L_x_2972) ;  /* 0x000000c000007945 */ /* 0x000fe80003800000 */
[----:B------:R-:W-:Y:S05]  /*4ae0*/  @P5 BRA `(.L_x_2973) ;  /* 0x0000000000285947 */ /* 0x000fea0003800000 */
[----:B------:R-:W-:Y:S01]  /*4af0*/  ULDC.64 UR12, c[0x0][0x270] ;  /* 0x00009c00000c7ab9 */ /* 0x000fe20000000a00 */
[----:B------:R-:W-:Y:S01]  /*4b00*/  MOV R22, R24 ;  /* 0x0000001800167202 */ /* 0x000fe20000000f00 */
[----:B01----:R-:W-:-:S04]  /*4b10*/  IMAD R4, R103, UR12, RZ ;  /* 0x0000000c67047c24 */ /* 0x003fc8000f8e02ff */
[----:B------:R-:W-:-:S04]  /*4b20*/  IMAD.WIDE.U32 R22, R75, UR12, R22 ;  /* 0x0000000c4b167c25 */ /* 0x000fc8000f8e0016 */
[----:B------:R-:W-:Y:S01]  /*4b30*/  IMAD R5, R75, UR13, R4 ;  /* 0x0000000d4b057c24 */ /* 0x000fe2000f8e0204 */
[----:B------:R-:W-:Y:S02]  /*4b40*/  ULDC.64 UR12, c[0x0][0x210] ;  /* 0x00008400000c7ab9 */ /* 0x000fe40000000a00 */
[----:B------:R-:W-:Y:S02]  /*4b50*/  LEA R4, P3, R22, UR12, 0x2 ;  /* 0x0000000c16047c11 */ /* 0x000fe4000f8610ff */
[----:B------:R-:W-:-:S04]  /*4b60*/  IADD3 R5, R23, R5, RZ ;  /* 0x0000000517057210 */ /* 0x000fc80007ffe0ff */
[----:B------:R-:W-:-:S05]  /*4b70*/  LEA.HI.X R5, R22, UR13, R5, 0x2, P3 ;  /* 0x0000000d16057c11 */ /* 0x000fca00098f1405 */
[----:B------:R2:W-:Y:S02]  /*4b80*/  STG.E.64 desc[UR8][R4.64], R2 ;  /* 0x0000000204007986 */ /* 0x0005e4000c101b08 */
.L_x_2973:
[----:B------:R-:W-:Y:S05]  /*4b90*/  BSYNC B0 ;  /* 0x0000000000007941 */ /* 0x000fea0003800000 */
.L_x_2972:
[----:B--2---:R-:W2:Y:S01]  /*4ba0*/  LDC R3, c[0x0][0x10] ;  /* 0x00000400ff037b82 */ /* 0x004ea20000000800 */
[----:B------:R-:W-:Y:S02]  /*4bb0*/  IADD3 R78, R78, 0x1, RZ ;  /* 0x000000014e4e7810 */ /* 0x000fe40007ffe0ff */
[----:B--2---:R-:W-:-:S04]  /*4bc0*/  IADD3 R58, R3, R58, RZ ;  /* 0x0000003a033a7210 */ /* 0x004fc80007ffe0ff */
[----:B------:R-:W-:-:S13]  /*4bd0*/  ISETP.GE.AND P3, PT, R58, UR4, PT ;  /* 0x000000043a007c0c */ /* 0x000fda000bf66270 */
[----:B------:R-:W-:Y:S05]  /*4be0*/  @!P3 BRA `(.L_x_2974) ;  /* 0xffffffb400d8b947 */ /* 0x000fea000383ffff */
[----:B------:R-:W-:Y:S05]  /*4bf0*/  EXIT ;  /* 0x000000000000794d */ /* 0x000fea0003800000 */
.L_x_2975:
        /* <DEDUP_REMOVED lines=16> */
.L_x_3314:


//--------------------- .text._Z35group_norm_nhwc_fwd_one_pass_kernelI11Fp32IOBf16WLi64ELi28ELi448EEv26Group_norm_nhwc_fwd_params --------------------------
	.section	.text._Z35group_norm_nhwc_fwd_one_pass_kernelI11Fp32IOBf16WLi64ELi28ELi448EEv26Group_norm_nhwc_fwd_params,"ax",@progbits
	.align	128
        .global         _Z35group_norm_nhwc_fwd_one_pass_kernelI11Fp32IOBf16WLi64ELi28ELi448EEv26Group_norm_nhwc_fwd_params
        .type           _Z35group_norm_nhwc_fwd_one_pass_kernelI11Fp32IOBf16WLi64ELi28ELi448EEv26Group_norm_nhwc_fwd_params,@function
        .size           _Z35group_norm_nhwc_fwd_one_pass_kernelI11Fp32IOBf16WLi64ELi28ELi448EEv26Group_norm_nhwc_fwd_params,(.L_x_3315 - _Z35group_norm_nhwc_fwd_one_pass_kernelI11Fp32IOBf16WLi64ELi28ELi448EEv26Group_norm_nhwc_fwd_params)
        .other          _Z35group_norm_nhwc_fwd_one_pass_kernelI11Fp32IOBf16WLi64ELi28ELi448EEv26Group_norm_nhwc_fwd_params,@"STO_CUDA_ENTRY STV_DEFAULT"
_Z35group_norm_nhwc_fwd_one_pass_kernelI11Fp32IOBf16WLi64ELi28ELi448EEv26Group_norm_nhwc_fwd_params:
.text._Z35group_norm_nhwc_fwd_one_pass_kernelI11Fp32IOBf16WLi64ELi28ELi448EEv26Group_norm_nhwc_fwd_params:
        /* <DEDUP_REMOVED lines=29> */
.L_x_2991:
[----:B0-----:R-:W0:Y:S01]  /*01d0*/  LDC R5, c[0x0][0x288] ;  /* 0x0000a200ff057b82 */ /* 0x001e220000000800 */
        /* <DEDUP_REMOVED lines=150> */
.L_x_2977:
[----:B------:R-:W-:Y:S05]  /*0b40*/  BSYNC B0 ;  /* 0x0000000000007941 */ /* 0x000fea0003800000 */
.L_x_2976:
        /* <DEDUP_REMOVED lines=28> */
.L_x_2980:
[----:B-1----:R-:W2:Y:S04]  /*0d10*/  LDG.E.STRONG.GPU R12, desc[UR8][R8.64] ;  /* 0x00000008080c7981 */ /* 0x002ea8000c1ef900 */
[----:B--2---:R-:W-:Y:S01]  /*0d20*/  CCTL.IVALL ;  /* 0x00000000ff00798f */ /* 0x004fe20002000000 */
[----:B------:R-:W-:Y:S05]  /*0d30*/  YIELD ;  /* 0x0000000000007946 */ /* 0x000fea0003800000 */
[----:B------:R-:W-:-:S13]  /*0d40*/  ISETP.NE.AND P1, PT, R12, R15, PT ;  /* 0x0000000f0c00720c */ /* 0x000fda0003f25270 */
[----:B------:R-:W-:Y:S05]  /*0d50*/  @P1 BRA `(.L_x_2980) ;  /* 0xfffffffc00ec1947 */ /* 0x000fea000383ffff */
.L_x_2979:
        /* <DEDUP_REMOVED lines=11> */
.L_x_2982:
        /* <DEDUP_REMOVED lines=63> */
.L_x_2981:
        /* <DEDUP_REMOVED lines=19> */
.L_x_2984:
[----:B------:R-:W-:Y:S05]  /*1330*/  BSYNC B0 ;  /* 0x0000000000007941 */ /* 0x000fea0003800000 */
.L_x_2983:
        /* <DEDUP_REMOVED lines=33> */
.L_x_2978:
        /* <DEDUP_REMOVED lines=25> */
[----:B------:R-:W2:Y:S04]  /*16e0*/  LDG.E.U16 R0, desc[UR8][R8.64] ;  /* 0x0000000808007981 */ /* 0x000ea8000c1e1500 */
[----:B------:R-:W3:Y:S04]  /*16f0*/  LDG.E.U16 R23, desc[UR8][R14.64] ;  /* 0x000000080e177981 */ /* 0x000ee8000c1e1500 */
[----:B------:R1:W4:Y:S04]  /*1700*/  LDG.E.U16 R28, desc[UR8][R8.64+0x2] ;  /* 0x00000208081c7981 */ /* 0x000328000c1e1500 */
[----:B------:R5:W4:Y:S04]  /*1710*/  LDG.E.U16 R29, desc[UR8][R14.64+0x2] ;  /* 0x000002080e1d7981 */ /* 0x000b28000c1e1500 */
[----:B------:R-:W0:Y:S02]  /*1720*/  LDS.64 R18, [UR5+0x88] ;  /* 0x00008805ff127984 */ /* 0x000e240008000a00 */
[----:B0-----:R-:W-:-:S04]  /*1730*/  FMUL.FTZ R18, R18, UR6 ;  /* 0x0000000612127c20 */ /* 0x001fc80008410000 */
[----:B------:R-:W-:-:S04]  /*1740*/  FMUL.FTZ R10, R18, R18 ;  /* 0x00000012120a7220 */ /* 0x000fc80000410000 */
[----:B------:R-:W-:-:S05]  /*1750*/  FFMA.FTZ R10, R19, UR6, -R10 ;  /* 0x00000006130a7c23 */ /* 0x000fca000801080a */
[----:B------:R-:W-:-:S13]  /*1760*/  FSETP.GTU.FTZ.AND P1, PT, R10, RZ, PT ;  /* 0x000000ff0a00720b */ /* 0x000fda0003f3c000 */
[----:B------:R-:W0:Y:S01]  /*1770*/  @P1 LDC R11, c[0x0][0x238] ;  /* 0x00008e00ff0b1b82 */ /* 0x000e220000000800 */
[C---:B-1----:R-:W-:Y:S01]  /*1780*/  FADD.FTZ R9, -R18.reuse, R2 ;  /* 0x0000000212097221 */ /* 0x042fe20000010100 */
[C---:B------:R-:W-:Y:S01]  /*1790*/  FADD.FTZ R13, -R18.reuse, R3 ;  /* 0x00000003120d7221 */ /* 0x040fe20000010100 */
[----:B-----5:R-:W-:Y:S01]  /*17a0*/  FADD.FTZ R15, -R18, R4 ;  /* 0x00000004120f7221 */ /* 0x020fe20000010100 */
[----:B0-----:R-:W-:Y:S01]  /*17b0*/  @P1 FADD.FTZ R11, R10, R11 ;  /* 0x0000000b0a0b1221 */ /* 0x001fe20000010000 */
[----:B------:R-:W-:-:S06]  /*17c0*/  MOV R10, 0x3f800000 ;  /* 0x3f800000000a7802 */ /* 0x000fcc0000000f00 */
[----:B------:R-:W0:Y:S01]  /*17d0*/  @P1 MUFU.RSQ R10, R11 ;  /* 0x0000000b000a1308 */ /* 0x000e220000001400 */
[----:B------:R-:W-:Y:S01]  /*17e0*/  ISETP.NE.AND P1, PT, RZ, UR10, PT ;  /* 0x0000000aff007c0c */ /* 0x000fe2000bf25270 */
[----:B------:R-:W-:Y:S01]  /*17f0*/  FADD.FTZ R5, -R18, R5 ;  /* 0x0000000512057221 */ /* 0x000fe20000010100 */
[-C--:B0-----:R-:W-:Y:S01]  /*1800*/  FMUL.FTZ R9, R9, R10.reuse ;  /* 0x0000000a09097220 */ /* 0x081fe20000410000 */
[-C--:B------:R-:W-:Y:S01]  /*1810*/  FMUL.FTZ R15, R15, R10.reuse ;  /* 0x0000000a0f0f7220 */ /* 0x080fe20000410000 */
[-C--:B------:R-:W-:Y:S01]  /*1820*/  FMUL.FTZ R13, R13, R10.reuse ;  /* 0x0000000a0d0d7220 */ /* 0x080fe20000410000 */
[----:B------:R-:W-:Y:S01]  /*1830*/  FMUL.FTZ R8, R5, R10 ;  /* 0x0000000a05087220 */ /* 0x000fe20000410000 */
[----:B--2---:R-:W-:Y:S02]  /*1840*/  SHF.L.U32 R2, R0, 0x10, RZ ;  /* 0x0000001000027819 */ /* 0x004fe400000006ff */
[----:B---3--:R-:W-:Y:S02]  /*1850*/  SHF.L.U32 R23, R23, 0x10, RZ ;  /* 0x0000001017177819 */ /* 0x008fe400000006ff */
[----:B----4-:R-:W-:-:S02]  /*1860*/  SHF.L.U32 R3, R28, 0x10, RZ ;  /* 0x000000101c037819 */ /* 0x010fc400000006ff */
[----:B------:R-:W-:Y:S01]  /*1870*/  SHF.L.U32 R0, R29, 0x10, RZ ;  /* 0x000000101d007819 */ /* 0x000fe200000006ff */
[C-C-:B------:R-:W-:Y:S01]  /*1880*/  FFMA.FTZ R4, R2.reuse, R9, R23.reuse ;  /* 0x0000000902047223 */ /* 0x140fe20000010017 */
        /* <DEDUP_REMOVED lines=13> */
.L_x_2985:
        /* <DEDUP_REMOVED lines=14> */
.L_x_2987:
[----:B------:R-:W-:Y:S05]  /*1a40*/  BSYNC B0 ;  /* 0x0000000000007941 */ /* 0x000fea0003800000 */
.L_x_2986:
[----:B------:R-:W-:Y:S01]  /*1a50*/  IADD3 R11, R21, 0x20, RZ ;  /* 0x00000020150b7810 */ /* 0x000fe20007ffe0ff */
        /* <DEDUP_REMOVED lines=12> */
.L_x_2988:
[----:B------:R-:W-:Y:S01]  /*1b20*/  ULDC.64 UR12, c[0x0][0x278] ;  /* 0x00009e00000c7ab9 */ /* 0x000fe20000000a00 */
[----:B------:R-:W-:Y:S01]  /*1b30*/  SHF.R.S32.HI R0, RZ, 0x1f, R11 ;  /* 0x0000001fff007819 */ /* 0x000fe2000001140b */
        /* <DEDUP_REMOVED lines=9> */
[----:B0-----:R-:W-:Y:S01]  /*1bd0*/  IMAD R5, R11, UR13, R0 ;  /* 0x0000000d0b057c24 */ /* 0x001fe2000f8e0200 */
[----:B------:R-:W-:Y:S02]  /*1be0*/  ULDC.64 UR12, c[0x0][0x210] ;  /* 0x00008400000c7ab9 */ /* 0x000fe40000000a00 */
[----:B------:R-:W-:Y:S02]  /*1bf0*/  LEA R4, P1, R24, UR12, 0x2 ;  /* 0x0000000c18047c11 */ /* 0x000fe4000f8210ff */
[----:B------:R-:W-:-:S04]  /*1c00*/  IADD3 R5, R25, R5, RZ ;  /* 0x0000000519057210 */ /* 0x000fc80007ffe0ff */
[----:B------:R-:W-:-:S05]  /*1c10*/  LEA.HI.X R5, R24, UR13, R5, 0x2, P1 ;  /* 0x0000000d18057c11 */ /* 0x000fca00088f1405 */
[----:B------:R1:W-:Y:S02]  /*1c20*/  STG.E.64 desc[UR8][R4.64], R2 ;  /* 0x0000000204007986 */ /* 0x0003e4000c101b08 */
.L_x_2990:
[----:B------:R-:W-:Y:S05]  /*1c30*/  BSYNC B0 ;  /* 0x0000000000007941 */ /* 0x000fea0003800000 */
.L_x_2989:
[----:B-1----:R-:W1:Y:S01]  /*1c40*/  LDC R3, c[0x0][0x10] ;  /* 0x00000400ff037b82 */ /* 0x002e620000000800 */
[----:B------:R-:W-:Y:S02]  /*1c50*/  IADD3 R7, R7, 0x1, RZ ;  /* 0x0000000107077810 */ /* 0x000fe40007ffe0ff */
[----:B-1----:R-:W-:-:S04]  /*1c60*/  IADD3 R22, R3, R22, RZ ;  /* 0x0000001603167210 */ /* 0x002fc80007ffe0ff */
[----:B------:R-:W-:-:S13]  /*1c70*/  ISETP.GE.AND P1, PT, R22, UR4, PT ;  /* 0x0000000416007c0c */ /* 0x000fda000bf26270 */
[----:B------:R-:W-:Y:S05]  /*1c80*/  @!P1 BRA `(.L_x_2991) ;  /* 0xffffffe400509947 */ /* 0x000fea000383ffff */
[----:B------:R-:W-:Y:S05]  /*1c90*/  EXIT ;  /* 0x000000000000794d */ /* 0x000fea0003800000 */
.L_x_2992:
        /* <DEDUP_REMOVED lines=14> */
.L_x_3315:


//--------------------- .text._Z35group_norm_nhwc_fwd_one_pass_kernelI11Fp32IOBf16WLi128ELi28ELi448EEv26Group_norm_nhwc_fwd_params --------------------------
	.section	.text._Z35group_norm_nhwc_fwd_one_pass_kernelI11Fp32IOBf16WLi128ELi28ELi448EEv26Group_norm_nhwc_fwd_params,"ax",@progbits
	.align	128
        .global         _Z35group_norm_nhwc_fwd_one_pass_kernelI11Fp32IOBf16WLi128ELi28ELi448EEv26Group_norm_nhwc_fwd_params
        .type           _Z35group_norm_nhwc_fwd_one_pass_kernelI11Fp32IOBf16WLi128ELi28ELi448EEv26Group_norm_nhwc_fwd_params,@function
        .size           _Z35group_norm_nhwc_fwd_one_pass_kernelI11Fp32IOBf16WLi128ELi28ELi448EEv26Group_norm_nhwc_fwd_params,(.L_x_3316 - _Z35group_norm_nhwc_fwd_one_pass_kernelI11Fp32IOBf16WLi128ELi28ELi448EEv26Group_norm_nhwc_fwd_params)
        .other          _Z35group_norm_nhwc_fwd_one_pass_kernelI11Fp32IOBf16WLi128ELi28ELi448EEv26Group_norm_nhwc_fwd_params,@"STO_CUDA_ENTRY STV_DEFAULT"
_Z35group_norm_nhwc_fwd_one_pass_kernelI11Fp32IOBf16WLi128ELi28ELi448EEv26Group_norm_nhwc_fwd_params:
.text._Z35group_norm_nhwc_fwd_one_pass_kernelI11Fp32IOBf16WLi128ELi28ELi448EEv26Group_norm_nhwc_fwd_params:
        /* <DEDUP_REMOVED lines=23> */
.L_x_3014:
        /* <DEDUP_REMOVED lines=200> */
.L_x_2994:
[----:B------:R-:W-:Y:S05]  /*0df0*/  BSYNC B0 ;  /* 0x0000000000007941 */ /* 0x000fea0003800000 */
.L_x_2993:
        /* <DEDUP_REMOVED lines=8> */
[----:B0-----:R-:W0:Y:S08]  /*0e80*/  LDC.64 R10, c[0x0][0x248] ;  /* 0x00009200ff0a7b82 */ /* 0x001e300000000a00 */
[----:B------:R-:W3:Y:S01]  /*0e90*/  LDC.64 R8, c[0x0][0x240] ;  /* 0x00009000ff087b82 */ /* 0x000ee20000000a00 */
[----:B-1----:R-:W-:-:S04]  /*0ea0*/  IMAD R13, R12, R17, RZ ;  /* 0x000000110c0d7224 */ /* 0x002fc800078e02ff */
[----:B------:R-:W-:-:S05]  /*0eb0*/  IMAD R12, R13, R18, RZ ;  /* 0x000000120d0c7224 */ /* 0x000fca00078e02ff */
[----:B------:R-:W-:Y:S01]  /*0ec0*/  SHF.L.U32 R15, R12, 0x1, RZ ;  /* 0x000000010c0f7819 */ /* 0x000fe200000006ff */
[----:B--2---:R-:W-:Y:S01]  /*0ed0*/  IMAD R17, R17, UR7, R14 ;  /* 0x0000000711117c24 */ /* 0x004fe2000f8e020e */
[----:B------:R-:W-:-:S03]  /*0ee0*/  IADD3 R13, R13, R14, RZ ;  /* 0x0000000e0d0d7210 */ /* 0x000fc60007ffe0ff */
[----:B0-----:R-:W-:Y:S01]  /*0ef0*/  IMAD.WIDE R10, R15, 0x4, R10 ;  /* 0x000000040f0a7825 */ /* 0x001fe200078e020a */
[----:B------:R-:W-:-:S03]  /*0f00*/  MOV R15, 0xffffffff ;  /* 0xffffffff000f7802 */ /* 0x000fc60000000f00 */
[----:B---3--:R-:W-:Y:S01]  /*0f10*/  IMAD.WIDE.U32 R8, R13, 0x4, R8 ;  /* 0x000000040d087825 */ /* 0x008fe200078e0008 */
        /* <DEDUP_REMOVED lines=10> */
.L_x_2997:
[----:B-1----:R-:W2:Y:S04]  /*0fc0*/  LDG.E.STRONG.GPU R10, desc[UR8][R8.64] ;  /* 0x00000008080a7981 */ /* 0x002ea8000c1ef900 */
[----:B--2---:R-:W-:Y:S01]  /*0fd0*/  CCTL.IVALL ;  /* 0x00000000ff00798f */ /* 0x004fe20002000000 */
[----:B------:R-:W-:Y:S05]  /*0fe0*/  YIELD ;  /* 0x0000000000007946 */ /* 0x000fea0003800000 */
[----:B------:R-:W-:-:S13]  /*0ff0*/  ISETP.NE.AND P1, PT, R10, R13, PT ;  /* 0x0000000d0a00720c */ /* 0x000fda0003f25270 */
[----:B------:R-:W-:Y:S05]  /*1000*/  @P1 BRA `(.L_x_2997) ;  /* 0xfffffffc00ec1947 */ /* 0x000fea000383ffff */
.L_x_2996:
        /* <DEDUP_REMOVED lines=11> */
.L_x_2999:
        /* <DEDUP_REMOVED lines=18> */
[-C--:B0-----:R-:W-:Y:S02]  /*11e0*/  @!P5 IMAD R33, R10, R15.reuse, R33 ;  /* 0x0000000f0a21d224 */ /* 0x081fe400078e0221 */
        /* <DEDUP_REMOVED lines=8> */
[-C--:B--2---:R-:W-:Y:S02]  /*1270*/  @!P3 IMAD R17, R17, R21.reuse, R12 ;  /* 0x000000151111b224 */ /* 0x084fe400078e020c */
[----:B0-----:R-:W-:Y:S01]  /*1280*/  @!P5 IMAD.WIDE R10, R15, 0x4, R10 ;  /* 0x000000040f0ad825 */ /* 0x001fe200078e020a */
[----:B------:R-:W-:Y:S01]  /*1290*/  IADD3 R15, R19, 0x3, RZ ;  /* 0x00000003130f7810 */ /* 0x000fe20007ffe0ff */
[----:B------:R-:W0:Y:S02]  /*12a0*/  @!P3 LDC.64 R12, c[0x0][0x248] ;  /* 0x00009200ff0cbb82 */ /* 0x000e240000000a00 */
[----:B------:R-:W-:Y:S01]  /*12b0*/  @!P3 IMAD R21, R14, R21, RZ ;  /* 0x000000150e15b224 */ /* 0x000fe200078e02ff */
[----:B------:R-:W-:Y:S01]  /*12c0*/  ISETP.EQ.OR P1, PT, R15, UR7, P2 ;  /* 0x000000070f007c0c */ /* 0x000fe20009722670 */
[----:B------:R-:W-:-:S04]  /*12d0*/  @!P5 IMAD.WIDE.U32 R10, R33, 0x8, R10 ;  /* 0x00000008210ad825 */ /* 0x000fc800078e000a */
[----:B------:R-:W-:Y:S02]  /*12e0*/  @!P3 IMAD R21, R21, R18, RZ ;  /* 0x000000121515b224 */ /* 0x000fe400078e02ff */
[----:B------:R-:W2:Y:S03]  /*12f0*/  @!P5 LDG.E.64 R10, desc[UR8][R10.64] ;  /* 0x000000080a0ad981 */ /* 0x000ea6000c1e1b00 */
[----:B------:R-:W-:-:S03]  /*1300*/  @!P3 SHF.L.U32 R21, R21, 0x1, RZ ;  /* 0x000000011515b819 */ /* 0x000fc600000006ff */
[----:B------:R-:W1:Y:S02]  /*1310*/  @!P1 S2R R14, SR_CTAID.Y ;  /* 0x00000000000e9919 */ /* 0x000e640000002600 */
[----:B0-----:R-:W-:Y:S02]  /*1320*/  @!P3 IMAD.WIDE R12, R21, 0x4, R12 ;  /* 0x00000004150cb825 */ /* 0x001fe400078e020c */
[----:B------:R-:W1:Y:S02]  /*1330*/  @!P1 LDC R21, c[0x0][0x10] ;  /* 0x00000400ff159b82 */ /* 0x000e640000000800 */
[----:B------:R-:W-:Y:S01]  /*1340*/  @!P3 IMAD.WIDE.U32 R16, R17, 0x8, R12 ;  /* 0x000000081110b825 */ /* 0x000fe200078e000c */
[----:B------:R-:W-:-:S03]  /*1350*/  @!P1 LOP3.LUT R12, R0, 0x1, RZ, 0xc0, !PT ;  /* 0x00000001000c9812 */ /* 0x000fc600078ec0ff */
[-C--:B-1----:R-:W-:Y:S02]  /*1360*/  @!P1 IMAD R15, R15, R21.reuse, R14 ;  /* 0x000000150f0f9224 */ /* 0x082fe400078e020e */
        /* <DEDUP_REMOVED lines=20> */
.L_x_2998:
        /* <DEDUP_REMOVED lines=19> */
.L_x_3001:
[----:B------:R-:W-:Y:S05]  /*15e0*/  BSYNC B0 ;  /* 0x0000000000007941 */ /* 0x000fea0003800000 */
.L_x_3000:
        /* <DEDUP_REMOVED lines=32> */
.L_x_2995:
        /* <DEDUP_REMOVED lines=24> */
[----:B------:R-:W-:Y:S01]  /*1970*/  @!P1 STG.E.64 desc[UR8][R14.64], R10 ;  /* 0x0000000a0e009986 */ /* 0x000fe2000c101b08 */
[----:B------:R-:W-:Y:S06]  /*1980*/  BAR.SYNC.DEFER_BLOCKING 0x0 ;  /* 0x0000000000007b1d */ /* 0x000fec0000010000 */
[----:B------:R-:W2:Y:S04]  /*1990*/  LDG.E.U16 R16, desc[UR8][R8.64] ;  /* 0x0000000808107981 */ /* 0x000ea8000c1e1500 */
[----:B------:R-:W3:Y:S04]  /*19a0*/  LDG.E.U16 R17, desc[UR8][R8.64+0x2] ;  /* 0x0000020808117981 */ /* 0x000ee8000c1e1500 */
[----:B------:R-:W4:Y:S04]  /*19b0*/  LDG.E.U16 R18, desc[UR8][R12.64] ;  /* 0x000000080c127981 */ /* 0x000f28000c1e1500 */
[----:B------:R0:W5:Y:S01]  /*19c0*/  LDG.E.U16 R20, desc[UR8][R12.64+0x2] ;  /* 0x000002080c147981 */ /* 0x000162000c1e1500 */
[----:B------:R-:W-:-:S02]  /*19d0*/  MOV R19, 0x3f800000 ;  /* 0x3f80000000137802 */ /* 0x000fc40000000f00 */
[----:B------:R-:W-:Y:S01]  /*19e0*/  ISETP.NE.AND P4, PT, RZ, UR10, PT ;  /* 0x0000000aff007c0c */ /* 0x000fe2000bf85270 */
[----:B------:R-:W1:Y:S01]  /*19f0*/  LDS.64 R10, [UR5+0x88] ;  /* 0x00008805ff0a7984 */ /* 0x000e620008000a00 */
[----:B------:R-:W-:-:S04]  /*1a00*/  ISETP.GE.U32.AND P2, PT, R30, UR12, PT ;  /* 0x0000000c1e007c0c */ /* 0x000fc8000bf46070 */
[----:B------:R-:W-:-:S04]  /*1a10*/  ISETP.GE.AND.EX P2, PT, R29, UR13, PT, P2 ;  /* 0x0000000d1d007c0c */ /* 0x000fc8000bf46320 */
[----:B------:R-:W-:Y:S01]  /*1a20*/  ISETP.GT.U32.OR P2, PT, R2, 0x1bf, P2 ;  /* 0x000001bf0200780c */ /* 0x000fe20001744470 */
[----:B-1----:R-:W-:-:S04]  /*1a30*/  FMUL.FTZ R21, R10, UR6 ;  /* 0x000000060a157c20 */ /* 0x002fc80008410000 */
[C---:B------:R-:W-:Y:S01]  /*1a40*/  FMUL.FTZ R28, R21.reuse, R21 ;  /* 0x00000015151c7220 */ /* 0x040fe20000410000 */
[C---:B------:R-:W-:Y:S01]  /*1a50*/  FADD.FTZ R10, -R21.reuse, R4 ;  /* 0x00000004150a7221 */ /* 0x040fe20000010100 */
[----:B0-----:R-:W-:Y:S01]  /*1a60*/  FADD.FTZ R12, -R21, R5 ;  /* 0x00000005150c7221 */ /* 0x001fe20000010100 */
[----:B------:R-:W-:Y:S01]  /*1a70*/  IADD3 R5, R31, 0x40, RZ ;  /* 0x000000401f057810 */ /* 0x000fe20007ffe0ff */
[----:B------:R-:W-:Y:S01]  /*1a80*/  FFMA.FTZ R28, R11, UR6, -R28 ;  /* 0x000000060b1c7c23 */ /* 0x000fe2000801081c */
[----:B------:R-:W-:Y:S01]  /*1a90*/  IADD3 R4, R31, 0x60, RZ ;  /* 0x000000601f047810 */ /* 0x000fe20007ffe0ff */
[----:B------:R-:W-:Y:S01]  /*1aa0*/  FADD.FTZ R22, -R21, R7 ;  /* 0x0000000715167221 */ /* 0x000fe20000010100 */
[----:B------:R-:W-:Y:S01]  /*1ab0*/  ISETP.GE.U32.AND P3, PT, R5, UR12, PT ;  /* 0x0000000c05007c0c */ /* 0x000fe2000bf66070 */
[C---:B------:R-:W-:Y:S01]  /*1ac0*/  FADD.FTZ R24, -R21.reuse, R24 ;  /* 0x0000001815187221 */ /* 0x040fe20000010100 */
[----:B------:R-:W-:Y:S01]  /*1ad0*/  FSETP.GTU.FTZ.AND P1, PT, R28, RZ, PT ;  /* 0x000000ff1c00720b */ /* 0x000fe20003f3c000 */
[C---:B------:R-:W-:Y:S01]  /*1ae0*/  FADD.FTZ R14, -R21.reuse, R25 ;  /* 0x00000019150e7221 */ /* 0x040fe20000010100 */
[----:B------:R-:W-:Y:S01]  /*1af0*/  SHF.R.S32.HI R7, RZ, 0x1f, R5 ;  /* 0x0000001fff077819 */ /* 0x000fe20000011405 */
[C---:B------:R-:W-:Y:S01]  /*1b00*/  FADD.FTZ R26, -R21.reuse, R26 ;  /* 0x0000001a151a7221 */ /* 0x040fe20000010100 */
[----:B------:R-:W-:-:S02]  /*1b10*/  FADD.FTZ R27, -R21, R27 ;  /* 0x0000001b151b7221 */ /* 0x000fc40000010100 */
[----:B------:R-:W-:-:S04]  /*1b20*/  ISETP.GE.AND.EX P3, PT, R7, UR13, PT, P3 ;  /* 0x0000000d07007c0c */ /* 0x000fc8000bf66330 */
[----:B------:R-:W-:-:S03]  /*1b30*/  ISETP.GT.U32.OR P3, PT, R2, 0x1bf, P3 ;  /* 0x000001bf0200780c */ /* 0x000fc60001f64470 */
[----:B------:R-:W0:Y:S02]  /*1b40*/  @P1 LDC R11, c[0x0][0x238] ;  /* 0x00008e00ff0b1b82 */ /* 0x000e240000000800 */
[----:B0-----:R-:W-:Y:S01]  /*1b50*/  @P1 FADD.FTZ R11, R28, R11 ;  /* 0x0000000b1c0b1221 */ /* 0x001fe20000010000 */
[----:B------:R-:W-:Y:S01]  /*1b60*/  FADD.FTZ R28, -R21, R6 ;  /* 0x00000006151c7221 */ /* 0x000fe20000010100 */
[----:B------:R-:W-:Y:S02]  /*1b70*/  SHF.R.S32.HI R6, RZ, 0x1f, R4 ;  /* 0x0000001fff067819 */ /* 0x000fe40000011404 */
[----:B------:R-:W0:Y:S01]  /*1b80*/  @P1 MUFU.RSQ R19, R11 ;  /* 0x0000000b00131308 */ /* 0x000e220000001400 */
[----:B------:R-:W-:-:S04]  /*1b90*/  ISETP.GE.U32.AND P1, PT, R4, UR12, PT ;  /* 0x0000000c04007c0c */ /* 0x000fc8000bf26070 */
[----:B------:R-:W-:-:S04]  /*1ba0*/  ISETP.GE.AND.EX P1, PT, R6, UR13, PT, P1 ;  /* 0x0000000d06007c0c */ /* 0x000fc8000bf26310 */
[----:B------:R-:W-:Y:S01]  /*1bb0*/  ISETP.GT.U32.OR P1, PT, R2, 0x1bf, P1 ;  /* 0x000001bf0200780c */ /* 0x000fe20000f24470 */
[-C--:B0-----:R-:W-:Y:S01]  /*1bc0*/  FMUL.FTZ R10, R10, R19.reuse ;  /* 0x000000130a0a7220 */ /* 0x081fe20000410000 */
[-C--:B------:R-:W-:Y:S01]  /*1bd0*/  FMUL.FTZ R12, R12, R19.reuse ;  /* 0x000000130c0c7220 */ /* 0x080fe20000410000 */
[-C--:B------:R-:W-:Y:S01]  /*1be0*/  FMUL.FTZ R23, R28, R19.reuse ;  /* 0x000000131c177220 */ /* 0x080fe20000410000 */
[-C--:B------:R-:W-:Y:S01]  /*1bf0*/  FMUL.FTZ R22, R22, R19.reuse ;  /* 0x0000001316167220 */ /* 0x080fe20000410000 */
[-C--:B------:R-:W-:Y:S01]  /*1c00*/  FMUL.FTZ R21, R24, R19.reuse ;  /* 0x0000001318157220 */ /* 0x080fe20000410000 */
[----:B--2---:R-:W-:Y:S02]  /*1c10*/  SHF.L.U32 R16, R16, 0x10, RZ ;  /* 0x0000001010107819 */ /* 0x004fe400000006ff */
[----:B---3--:R-:W-:Y:S02]  /*1c20*/  SHF.L.U32 R17, R17, 0x10, RZ ;  /* 0x0000001011117819 */ /* 0x008fe400000006ff */
[----:B----4-:R-:W-:Y:S01]  /*1c30*/  SHF.L.U32 R9, R18, 0x10, RZ ;  /* 0x0000001012097819 */ /* 0x010fe200000006ff */
[-C--:B------:R-:W-:Y:S01]  /*1c40*/  FMUL.FTZ R18, R26, R19.reuse ;  /* 0x000000131a127220 */ /* 0x080fe20000410000 */
[----:B-----5:R-:W-:Y:S01]  /*1c50*/  SHF.L.U32 R8, R20, 0x10, RZ ;  /* 0x0000001014087819 */ /* 0x020fe200000006ff */
[-C--:B------:R-:W-:Y:S01]  /*1c60*/  FMUL.FTZ R20, R14, R19.reuse ;  /* 0x000000130e147220 */ /* 0x080fe20000410000 */
[----:B------:R-:W-:Y:S01]  /*1c70*/  FMUL.FTZ R19, R27, R19 ;  /* 0x000000131b137220 */ /* 0x000fe20000410000 */
[----:B------:R-:W-:-:S02]  /*1c80*/  FFMA.FTZ R10, R16, R10, R9 ;  /* 0x0000000a100a7223 */ /* 0x000fc40000010009 */
        /* <DEDUP_REMOVED lines=12> */
.L_x_3002:
        /* <DEDUP_REMOVED lines=13> */
.L_x_3004:
[----:B------:R-:W-:Y:S05]  /*1e20*/  BSYNC B0 ;  /* 0x0000000000007941 */ /* 0x000fea0003800000 */
.L_x_3003:
        /* <DEDUP_REMOVED lines=13> */
.L_x_3005:
        /* <DEDUP_REMOVED lines=13> */
.L_x_3007:
[----:B------:R-:W-:Y:S05]  /*1fd0*/  BSYNC B0 ;  /* 0x0000000000007941 */ /* 0x000fea0003800000 */
.L_x_3006:
        /* <DEDUP_REMOVED lines=13> */
.L_x_3008:
        /* <DEDUP_REMOVED lines=13> */
.L_x_3010:
[----:B------:R-:W-:Y:S05]  /*2180*/  BSYNC B0 ;  /* 0x0000000000007941 */ /* 0x000fea0003800000 */
.L_x_3009:
        /* <DEDUP_REMOVED lines=13> */
.L_x_3011:
[----:B------:R-:W-:Y:S04]  /*2260*/  BSSY B0, `(.L_x_3012) ;  /* 0x000000c000007945 */ /* 0x000fe80003800000 */
        /* <DEDUP_REMOVED lines=11> */
.L_x_3013:
[----:B------:R-:W-:Y:S05]  /*2320*/  BSYNC B0 ;  /* 0x0000000000007941 */ /* 0x000fea0003800000 */
.L_x_3012:
[----:B-1----:R-:W1:Y:S01]  /*2330*/  LDC R5, c[0x0][0x10] ;  /* 0x00000400ff057b82 */ /* 0x002e620000000800 */
[----:B------:R-:W-:Y:S02]  /*2340*/  IADD3 R0, R0, 0x1, RZ ;  /* 0x0000000100007810 */ /* 0x000fe40007ffe0ff */
[----:B-1----:R-:W-:-:S04]  /*2350*/  IADD3 R32, R5, R32, RZ ;  /* 0x0000002005207210 */ /* 0x002fc80007ffe0ff */
[----:B------:R-:W-:-:S13]  /*2360*/  ISETP.GE.AND P1, PT, R32, UR4, PT ;  /* 0x0000000420007c0c */ /* 0x000fda000bf26270 */
[----:B------:R-:W-:Y:S05]  /*2370*/  @!P1 BRA `(.L_x_3014) ;  /* 0xffffffdc007c9947 */ /* 0x000fea000383ffff */
[----:B------:R-:W-:Y:S05]  /*2380*/  EXIT ;  /* 0x000000000000794d */ /* 0x000fea0003800000 */
.L_x_3015:
        /* <DEDUP_REMOVED lines=15> */
.L_x_3316:


//--------------------- .text._Z35group_norm_nhwc_fwd_one_pass_kernelI11Fp32IOBf16WLi256ELi28ELi448EEv26Group_norm_nhwc_fwd_params --------------------------
	.section	.text._Z35group_norm_nhwc_fwd_one_pass_kernelI11Fp32IOBf16WLi256ELi28ELi448EEv26Group_norm_nhwc_fwd_params,"ax",@progbits
	.align	128
        .global         _Z35group_norm_nhwc_fwd_one_pass_kernelI11Fp32IOBf16WLi256ELi28ELi448EEv26Group_norm_nhwc_fwd_params
        .type           _Z35group_norm_nhwc_fwd_one_pass_kernelI11Fp32IOBf16WLi256ELi28ELi448EEv26Group_norm_nhwc_fwd_params,@function
        .size           _Z35group_norm_nhwc_fwd_one_pass_kernelI11Fp32IOBf16WLi256ELi28ELi448EEv26Group_norm_nhwc_fwd_params,(.L_x_3317 - _Z35group_norm_nhwc_fwd_one_pass_kernelI11Fp32IOBf16WLi256ELi28ELi448EEv26Group_norm_nhwc_fwd_params)
        .other          _Z35group_norm_nhwc_fwd_one_pass_kernelI11Fp32IOBf16WLi256ELi28ELi448EEv26Group_norm_nhwc_fwd_params,@"STO_CUDA_ENTRY STV_DEFAULT"
_Z35group_norm_nhwc_fwd_one_pass_kernelI11Fp32IOBf16WLi256ELi28ELi448EEv26Group_norm_nhwc_fwd_params:
.text._Z35group_norm_nhwc_fwd_one_pass_kernelI11Fp32IOBf16WLi256ELi28ELi448EEv26Group_norm_nhwc_fwd_params:
        /* <DEDUP_REMOVED lines=29> */
[----:B------:R-:W-:Y:S01]  /*01d0*/  IMAD R38, R4, -0xe, R5 ;  /* 0xfffffff204267824 */ /* 0x000fe200078e0205 */
[----:B------:R-:W-:Y:S01]  /*01e0*/  SHF.R.S32.HI R2, RZ, 0x5, R2 ;  /* 0x00000005ff027819 */ /* 0x000fe20000011402 */
[----:B---3--:R-:W-:-:S03]  /*01f0*/  IMAD R5, R7, UR10, R4 ;  /* 0x0000000a07057c24 */ /* 0x008fc6000f8e0204 */
[----:B------:R-:W-:Y:S02]  /*0200*/  SHF.L.U32 R38, R38, 0x1, RZ ;  /* 0x0000000126267819 */ /* 0x000fe400000006ff */
        /* <DEDUP_REMOVED lines=8> */
[----:B------:R-:W-:Y:S02]  /*0290*/  SHF.R.S32.HI R35, RZ, 0x1f, R30 ;  /* 0x0000001fff237819 */ /* 0x000fe4000001141e */
[----:B------:R-:W-:Y:S02]  /*02a0*/  SHF.R.S32.HI R37, RZ, 0x1f, R31 ;  /* 0x0000001fff257819 */ /* 0x000fe4000001141f */
[----:B------:R-:W-:-:S02]  /*02b0*/  ISETP.LT.U32.AND P5, PT, R32, UR8, PT ;  /* 0x0000000820007c0c */ /* 0x000fc4000bfa1070 */
[----:B------:R-:W-:Y:S02]  /*02c0*/  SHF.R.S32.HI R39, RZ, 0x1f, R32 ;  /* 0x0000001fff277819 */ /* 0x000fe40000011420 */
        /* <DEDUP_REMOVED lines=8> */
.L_x_3052:
        /* <DEDUP_REMOVED lines=8> */
[----:B------:R-:W4:Y:S07]  /*03d0*/  I2F.RP R4, R7 ;  /* 0x0000000700047306 */ /* 0x000f2e0000209400 */
[----:B------:R-:W5:Y:S08]  /*03e0*/  @P4 LDC.64 R10, c[0x0][0x270] ;  /* 0x00009c00ff0a4b82 */ /* 0x000f700000000a00 */
[----:B------:R-:W5:Y:S01]  /*03f0*/  @P3 LDC.64 R16, c[0x0][0x220] ;  /* 0x00008800ff103b82 */ /* 0x000f620000000a00 */
[----:B----4-:R-:W4:Y:S02]  /*0400*/  MUFU.RCP R4, R4 ;  /* 0x0000000400047308 */ /* 0x010f240000001000 */
[----:B----4-:R-:W-:-:S06]  /*0410*/  IADD3 R2, R4, 0xffffffe, RZ ;  /* 0x0ffffffe04027810 */ /* 0x010fcc0007ffe0ff */
[----:B------:R4:W1:Y:S02]  /*0420*/  F2I.FTZ.U32.TRUNC.NTZ R3, R2 ;  /* 0x0000000200037305 */ /* 0x000864000021f000 */
[----:B----4-:R-:W-:Y:S01]  /*0430*/  HFMA2.MMA R2, -RZ, RZ, 0, 0 ;  /* 0x00000000ff027435 */ /* 0x010fe200000001ff */
[----:B-1----:R-:W-:-:S05]  /*0440*/  IADD3 R6, RZ, -R3, RZ ;  /* 0x80000003ff067210 */ /* 0x002fca0007ffe0ff */
[----:B------:R-:W-:Y:S01]  /*0450*/  IMAD R9, R6, R7, RZ ;  /* 0x0000000706097224 */ /* 0x000fe200078e02ff */
[----:B------:R-:W-:-:S03]  /*0460*/  IABS R6, UR11 ;  /* 0x0000000b00067c13 */ /* 0x000fc60008000000 */
[----:B------:R-:W-:Y:S01]  /*0470*/  IMAD.HI.U32 R3, R3, R9, R2 ;  /* 0x0000000903037227 */ /* 0x000fe200078e0002 */
[----:B------:R-:W-:Y:S01]  /*0480*/  LOP3.LUT R2, R8, UR11, RZ, 0x3c, !PT ;  /* 0x0000000b08027c12 */ /* 0x000fe2000f8e3cff */
[----:B------:R-:W1:Y:S04]  /*0490*/  LDC R9, c[0x0][0x294] ;  /* 0x0000a500ff097b82 */ /* 0x000e680000000800 */
        /* <DEDUP_REMOVED lines=8> */
[----:B------:R-:W-:Y:S02]  /*0520*/  SHF.R.U32.HI R2, RZ, 0x1, R46 ;  /* 0x00000001ff027819 */ /* 0x000fe4000001162e */
[----:B------:R-:W-:-:S07]  /*0530*/  SHF.R.S32.HI R4, RZ, 0x1f, R38 ;  /* 0x0000001fff047819 */ /* 0x000fce0000011426 */
[----:B------:R-:W-:Y:S02]  /*0540*/  @P6 IADD3 R3, R3, 0x1, RZ ;  /* 0x0000000103036810 */ /* 0x000fe40007ffe0ff */
[----:B------:R-:W-:Y:S02]  /*0550*/  ISETP.NE.AND P6, PT, R8, RZ, PT ;  /* 0x000000ff0800720c */ /* 0x000fe40003fc5270 */
[----:B------:R-:W-:Y:S01]  /*0560*/  MOV R7, R3 ;  /* 0x0000000300077202 */ /* 0x000fe20000000f00 */
[----:B------:R-:W-:-:S03]  /*0570*/  IMAD.WIDE.U32 R2, R2, -0x6db6db6d, RZ ;  /* 0x9249249302027825 */ /* 0x000fc600078e00ff */
[----:B------:R-:W-:Y:S02]  /*0580*/  @!P5 IADD3 R7, -R7, RZ, RZ ;  /* 0x000000ff0707d210 */ /* 0x000fe40007ffe1ff */
[----:B------:R-:W-:-:S05]  /*0590*/  SHF.R.U32.HI R2, RZ, 0x2, R3 ;  /* 0x00000002ff027819 */ /* 0x000fca0000011603 */
[----:B------:R-:W-:Y:S01]  /*05a0*/  @!P6 LOP3.LUT R7, RZ, R8, RZ, 0x33, !PT ;  /* 0x00000008ff07e212 */ /* 0x000fe200078e33ff */
[----:B-1----:R-:W-:-:S03]  /*05b0*/  IMAD R40, R9, UR10, R2 ;  /* 0x0000000a09287c24 */ /* 0x002fc6000f8e0202 */
        /* <DEDUP_REMOVED lines=8> */
[----:B------:R-:W-:Y:S01]  /*0640*/  IMAD R13, R7, UR7, R6 ;  /* 0x00000007070d7c24 */ /* 0x000fe2000f8e0206 */
[----:B------:R-:W1:Y:S02]  /*0650*/  @P3 LDC.64 R8, c[0x0][0x270] ;  /* 0x00009c00ff083b82 */ /* 0x000e640000000a00 */
[----:B------:R-:W-:-:S02]  /*0660*/  IADD3 R2, P5, R38, R43, RZ ;  /* 0x0000002b26027210 */ /* 0x000fc40007fbe0ff */
[----:B------:R-:W-:Y:S02]  /*0670*/  ISETP.GE.AND.EX P6, PT, R23, UR15, PT, P6 ;  /* 0x0000000f17007c0c */ /* 0x000fe4000bfc6360 */
[----:B------:R-:W-:Y:S01]  /*0680*/  LEA.HI.X.SX32 R3, R43, R4, 0x1, P5 ;  /* 0x000000042b037211 */ /* 0x000fe200028f0eff */
[----:B--2---:R-:W-:Y:S01]  /*0690*/  @P1 IMAD R4, R33, R14, RZ ;  /* 0x0000000e21041224 */ /* 0x004fe200078e02ff */
[----:B------:R-:W-:Y:S01]  /*06a0*/  ISETP.LT.U32.AND P6, PT, R46, 0x1c0, !P6 ;  /* 0x000001c02e00780c */ /* 0x000fe200077c1070 */
[----:B------:R-:W-:Y:S02]  /*06b0*/  IMAD.WIDE.U32 R2, R7, UR6, R2 ;  /* 0x0000000607027c25 */ /* 0x000fe4000f8e0002 */
[----:B------:R-:W2:Y:S02]  /*06c0*/  @P2 LDC.64 R6, c[0x0][0x220] ;  /* 0x00008800ff062b82 */ /* 0x000ea40000000a00 */
[----:B------:R-:W-:Y:S01]  /*06d0*/  @P1 IMAD R27, R5, R15, R4 ;  /* 0x0000000f051b1224 */ /* 0x000fe200078e0204 */
[----:B------:R-:W-:Y:S01]  /*06e0*/  IADD3 R13, R3, R13, RZ ;  /* 0x0000000d030d7210 */ /* 0x000fe20007ffe0ff */
[----:B---3--:R-:W-:Y:S01]  /*06f0*/  @P2 IMAD R4, R35, R20, RZ ;  /* 0x0000001423042224 */ /* 0x008fe200078e02ff */
[----:B------:R-:W-:-:S02]  /*0700*/  @P1 MOV R12, R2 ;  /* 0x00000002000c1202 */ /* 0x000fc40000000f00 */
[----:B------:R-:W-:Y:S01]  /*0710*/  @P2 MOV R26, R2 ;  /* 0x00000002001a2202 */ /* 0x000fe20000000f00 */
[----:B------:R-:W-:Y:S02]  /*0720*/  @P2 IMAD R29, R30, R21, R4 ;  /* 0x000000151e1d2224 */ /* 0x000fe400078e0204 */
[----:B------:R-:W-:Y:S02]  /*0730*/  @P1 IMAD.WIDE.U32 R24, R5, R14, R12 ;  /* 0x0000000e05181225 */ /* 0x000fe400078e000c */
[----:B------:R-:W3:Y:S03]  /*0740*/  @P6 LDC.64 R14, c[0x0][0x270] ;  /* 0x00009c00ff0e6b82 */ /* 0x000ee60000000a00 */
[----:B------:R-:W-:Y:S02]  /*0750*/  @P1 IADD3 R5, R25, R27, RZ ;  /* 0x0000001b19051210 */ /* 0x000fe40007ffe0ff */
[----:B------:R-:W-:-:S02]  /*0760*/  @P2 MOV R27, R13 ;  /* 0x0000000d001b2202 */ /* 0x000fc40000000f00 */
[----:B0-----:R-:W-:Y:S02]  /*0770*/  @P1 LEA R4, P5, R24, R18, 0x2 ;  /* 0x0000001218041211 */ /* 0x001fe400078a10ff */
[----:B------:R-:W-:Y:S01]  /*0780*/  @P3 MOV R25, R13 ;  /* 0x0000000d00193202 */ /* 0x000fe20000000f00 */
[----:B------:R-:W-:Y:S01]  /*0790*/  @P2 IMAD.WIDE.U32 R20, R30, R20, R26 ;  /* 0x000000141e142225 */ /* 0x000fe200078e001a */
[----:B------:R-:W-:Y:S02]  /*07a0*/  @P1 LEA.HI.X R5, R24, R19, R5, 0x2, P5 ;  /* 0x0000001318051211 */ /* 0x000fe400028f1405 */
[----:B------:R-:W0:Y:S01]  /*07b0*/  @P4 LDC.64 R18, c[0x0][0x220] ;  /* 0x00008800ff124b82 */ /* 0x000e220000000a00 */
[----:B-1----:R-:W-:Y:S01]  /*07c0*/  @P3 IMAD R24, R37, R8, RZ ;  /* 0x0000000825183224 */ /* 0x002fe200078e02ff */
[----:B------:R-:W-:Y:S02]  /*07d0*/  @P2 IADD3 R21, R21, R29, RZ ;  /* 0x0000001d15152210 */ /* 0x000fe40007ffe0ff */
[----:B--2---:R-:W-:Y:S01]  /*07e0*/  @P2 LEA R6, P5, R20, R6, 0x2 ;  /* 0x0000000614062211 */ /* 0x004fe200078a10ff */
[----:B------:R-:W-:Y:S01]  /*07f0*/  @P3 IMAD R9, R31, R9, R24 ;  /* 0x000000091f093224 */ /* 0x000fe200078e0218 */
[----:B------:R-:W-:-:S02]  /*0800*/  @P3 MOV R24, R2 ;  /* 0x0000000200183202 */ /* 0x000fc40000000f00 */
[----:B------:R-:W-:Y:S02]  /*0810*/  @P2 LEA.HI.X R7, R20, R7, R21, 0x2, P5 ;  /* 0x0000000714072211 */ /* 0x000fe400028f1415 */
[----:B------:R-:W1:Y:S01]  /*0820*/  @P6 LDC.64 R20, c[0x0][0x220] ;  /* 0x00008800ff146b82 */ /* 0x000e620000000a00 */
[----:B------:R-:W-:Y:S01]  /*0830*/  @P3 IMAD.WIDE.U32 R24, R31, R8, R24 ;  /* 0x000000081f183225 */ /* 0x000fe200078e0018 */
[----:B------:R-:W-:Y:S02]  /*0840*/  @P4 MOV R26, R2 ;  /* 0x00000002001a4202 */ /* 0x000fe40000000f00 */
[----:B------:R-:W-:Y:S01]  /*0850*/  @P4 MOV R27, R13 ;  /* 0x0000000d001b4202 */ /* 0x000fe20000000f00 */
[----:B-----5:R-:W-:Y:S01]  /*0860*/  @P4 IMAD R8, R39, R10, RZ ;  /* 0x0000000a27084224 */ /* 0x020fe200078e02ff */
[----:B------:R-:W-:Y:S01]  /*0870*/  @P3 IADD3 R9, R25, R9, RZ ;  /* 0x0000000919093210 */ /* 0x000fe20007ffe0ff */
[----:B---3--:R-:W-:Y:S01]  /*0880*/  @P6 IMAD R23, R23, R14, RZ ;  /* 0x0000000e17176224 */ /* 0x008fe200078e02ff */
[----:B------:R-:W-:Y:S01]  /*0890*/  IADD3 R25, R40, 0xa0, RZ ;  /* 0x000000a028197810 */ /* 0x000fe20007ffe0ff */
[C---:B------:R-:W-:Y:S01]  /*08a0*/  @P4 IMAD R29, R32.reuse, R11, R8 ;  /* 0x0000000b201d4224 */ /* 0x040fe200078e0208 */
[----:B------:R-:W-:Y:S01]  /*08b0*/  @P6 MOV R11, R13 ;  /* 0x0000000d000b6202 */ /* 0x000fe20000000f00 */
[----:B------:R-:W-:Y:S01]  /*08c0*/  @P4 IMAD.WIDE.U32 R26, R32, R10, R26 ;  /* 0x0000000a201a4225 */ /* 0x000fe200078e001a */
[----:B------:R-:W-:-:S02]  /*08d0*/  @P6 MOV R10, R2 ;  /* 0x00000002000a6202 */ /* 0x000fc40000000f00 */
[----:B------:R-:W-:Y:S01]  /*08e0*/  @P3 LEA R8, P5, R24, R16, 0x2 ;  /* 0x0000001018083211 */ /* 0x000fe200078a10ff */
[C---:B------:R-:W-:Y:S02]  /*08f0*/  @P6 IMAD R23, R22.reuse, R15, R23 ;  /* 0x0000000f16176224 */ /* 0x040fe400078e0217 */
[----:B------:R-:W-:Y:S01]  /*0900*/  @P6 IMAD.WIDE.U32 R14, R22, R14, R10 ;  /* 0x0000000e160e6225 */ /* 0x000fe200078e000a */
[----:B------:R-:W-:Y:S02]  /*0910*/  @P3 LEA.HI.X R9, R24, R17, R9, 0x2, P5 ;  /* 0x0000001118093211 */ /* 0x000fe400028f1409 */
[----:B------:R-:W-:Y:S02]  /*0920*/  @P4 IADD3 R11, R27, R29, RZ ;  /* 0x0000001d1b0b4210 */ /* 0x000fe40007ffe0ff */
[----:B0-----:R-:W-:Y:S02]  /*0930*/  @P4 LEA R10, P5, R26, R18, 0x2 ;  /* 0x000000121a0a4211 */ /* 0x001fe400078a10ff */
[----:B------:R-:W-:-:S02]  /*0940*/  @P6 IADD3 R15, R15, R23, RZ ;  /* 0x000000170f0f6210 */ /* 0x000fc40007ffe0ff */
[----:B------:R-:W-:Y:S02]  /*0950*/  @P4 LEA.HI.X R11, R26, R19, R11, 0x2, P5 ;  /* 0x000000131a0b4211 */ /* 0x000fe400028f140b */
[----:B-1----:R-:W-:-:S04]  /*0960*/  @P6 LEA R20, P5, R14, R20, 0x2 ;  /* 0x000000140e146211 */ /* 0x002fc800078a10ff */
        /* <DEDUP_REMOVED lines=138> */
[----:B------:R-:W-:-:S03]  /*1210*/  FADD.FTZ R4, R7, R5 ;  /* 0x0000000507047221 */ /* 0x000fc60000010000 */
[----:B--2---:R-:W-:Y:S01]  /*1220*/  FADD.FTZ R45, R45, R8 ;  /* 0x000000082d2d7221 */ /* 0x004fe20000010000 */
[----:B------:R-:W-:Y:S02]  /*1230*/  FADD.FTZ R8, R4, R9 ;  /* 0x0000000904087221 */ /* 0x000fe40000010000 */
[----:B0-----:R-:W0:Y:S01]  /*1240*/  LDS.128 R4, [UR6+0x30] ;  /* 0x00003006ff047984 */ /* 0x001e220008000c00 */
        /* <DEDUP_REMOVED lines=26> */
.L_x_3017:
[----:B------:R-:W-:Y:S05]  /*13f0*/  BSYNC B0 ;  /* 0x0000000000007941 */ /* 0x000fea0003800000 */
.L_x_3016:
        /* <DEDUP_REMOVED lines=31> */
.L_x_3020:
[----:B-1----:R-:W2:Y:S04]  /*15f0*/  LDG.E.STRONG.GPU R9, desc[UR8][R10.64] ;  /* 0x000000080a097981 */ /* 0x002ea8000c1ef900 */
[----:B--2---:R-:W-:Y:S01]  /*1600*/  CCTL.IVALL ;  /* 0x00000000ff00798f */ /* 0x004fe20002000000 */
[----:B------:R-:W-:Y:S05]  /*1610*/  YIELD ;  /* 0x0000000000007946 */ /* 0x000fea0003800000 */
[----:B------:R-:W-:-:S13]  /*1620*/  ISETP.NE.AND P6, PT, R9, R46, PT ;  /* 0x0000002e0900720c */ /* 0x000fda0003fc5270 */
[----:B------:R-:W-:Y:S05]  /*1630*/  @P6 BRA `(.L_x_3020) ;  /* 0xfffffffc00ec6947 */ /* 0x000fea000383ffff */
.L_x_3019:
        /* <DEDUP_REMOVED lines=19> */
.L_x_3024:
        /* <DEDUP_REMOVED lines=116> */
.L_x_3023:
        /* <DEDUP_REMOVED lines=62> */
.L_x_3025:
[----:B------:R-:W-:-:S06]  /*2290*/  UISETP.NE.OR UP0, UPT, UR6, URZ, UP0 ;  /* 0x0000003f0600728c */ /* 0x000fcc0008705670 */
[----:B------:R-:W-:-:S13]  /*22a0*/  PLOP3.LUT P6, PT, PT, PT, UP0, 0x80, 0x0 ;  /* 0x000000000000781c */ /* 0x000fda0003fcf008 */
[----:B------:R-:W-:Y:S05]  /*22b0*/  @!P6 BRA `(.L_x_3021) ;  /* 0x00000000007ce947 */ /* 0x000fea0003800000 */
.L_x_3022:
        /* <DEDUP_REMOVED lines=31> */
.L_x_3021:
        /* <DEDUP_REMOVED lines=14> */
.L_x_3027:
[----:B------:R-:W-:Y:S05]  /*2590*/  BSYNC B0 ;  /* 0x0000000000007941 */ /* 0x000fea0003800000 */
.L_x_3026:
        /* <DEDUP_REMOVED lines=17> */
.L_x_3018:
[----:B------:R-:W2:Y:S01]  /*26b0*/  S2UR UR7, SR_CgaCtaId ;  /* 0x00000000000779c3 */ /* 0x000ea20000008800 */
[----:B------:R-:W-:Y:S01]  /*26c0*/  UMOV UR6, 0x400 ;  /* 0x0000040000067882 */ /* 0x000fe20000000000 */
[----:B-1----:R-:W-:Y:S01]  /*26d0*/  MOV R9, UR11 ;  /* 0x0000000b00097c02 */ /* 0x002fe20008000f00 */
        /* <DEDUP_REMOVED lines=13> */
[----:B-1----:R-:W-:-:S05]  /*27b0*/  IMAD.WIDE R8, R43, 0x2, R8 ;  /* 0x000000022b087825 */ /* 0x002fca00078e0208 */
[----:B------:R-:W3:Y:S04]  /*27c0*/  LDG.E.U16 R43, desc[UR8][R8.64] ;  /* 0x00000008082b7981 */ /* 0x000ee8000c1e1500 */
[----:B--2---:R-:W2:Y:S04]  /*27d0*/  LDG.E.U16 R5, desc[UR8][R8.64+0x2] ;  /* 0x0000020808057981 */ /* 0x004ea8000c1e1500 */
[----:B------:R-:W4:Y:S04]  /*27e0*/  LDG.E.U16 R44, desc[UR8][R10.64] ;  /* 0x000000080a2c7981 */ /* 0x000f28000c1e1500 */
[----:B------:R4:W5:Y:S01]  /*27f0*/  LDG.E.U16 R45, desc[UR8][R10.64+0x2] ;  /* 0x000002080a2d7981 */ /* 0x000962000c1e1500 */
[----:B0-----:R-:W-:Y:S01]  /*2800*/  HFMA2.MMA R6, -RZ, RZ, 1.875, 0 ;  /* 0x3f800000ff067435 */ /* 0x001fe200000001ff */
[----:B------:R-:W-:-:S02]  /*2810*/  ISETP.NE.AND P6, PT, RZ, UR13, PT ;  /* 0x0000000dff007c0c */ /* 0x000fc4000bfc5270 */
[----:B------:R-:W0:Y:S02]  /*2820*/  LDS.64 R46, [UR6+0x88] ;  /* 0x00008806ff2e7984 */ /* 0x000e240008000a00 */
[----:B0-----:R-:W-:-:S04]  /*2830*/  FMUL.FTZ R4, R46, UR14 ;  /* 0x0000000e2e047c20 */ /* 0x001fc80008410000 */
[C---:B------:R-:W-:Y:S01]  /*2840*/  FMUL.FTZ R46, R4.reuse, R4 ;  /* 0x00000004042e7220 */ /* 0x040fe20000410000 */
[----:B------:R-:W-:-:S03]  /*2850*/  FADD.FTZ R19, -R4, R19 ;  /* 0x0000001304137221 */ /* 0x000fc60000010100 */
[----:B------:R-:W-:Y:S01]  /*2860*/  FFMA.FTZ R46, R47, UR14, -R46 ;  /* 0x0000000e2f2e7c23 */ /* 0x000fe2000801082e */
[----:B------:R-:W-:-:S04]  /*2870*/  FADD.FTZ R47, -R4, R18 ;  /* 0x00000012042f7221 */ /* 0x000fc80000010100 */
[----:B------:R-:W-:-:S13]  /*2880*/  FSETP.GTU.FTZ.AND P5, PT, R46, RZ, PT ;  /* 0x000000ff2e00720b */ /* 0x000fda0003fbc000 */
[----:B------:R-:W0:Y:S02]  /*2890*/  @P5 LDC R7, c[0x0][0x238] ;  /* 0x00008e00ff075b82 */ /* 0x000e240000000800 */
[----:B0-----:R-:W-:-:S04]  /*28a0*/  @P5 FADD.FTZ R46, R46, R7 ;  /* 0x000000072e2e5221 */ /* 0x001fc80000010000 */
[----:B------:R-:W0:Y:S02]  /*28b0*/  @P5 MUFU.RSQ R6, R46 ;  /* 0x0000002e00065308 */ /* 0x000e240000001400 */
[-C--:B0-----:R-:W-:Y:S01]  /*28c0*/  FMUL.FTZ R19, R19, R6.reuse ;  /* 0x0000000613137220 */ /* 0x081fe20000410000 */
[----:B------:R-:W-:Y:S01]  /*28d0*/  FMUL.FTZ R47, R47, R6 ;  /* 0x000000062f2f7220 */ /* 0x000fe20000410000 */
[----:B---3--:R-:W-:Y:S02]  /*28e0*/  SHF.L.U32 R7, R43, 0x10, RZ ;  /* 0x000000102b077819 */ /* 0x008fe400000006ff */
[----:B--2---:R-:W-:Y:S02]  /*28f0*/  SHF.L.U32 R8, R5, 0x10, RZ ;  /* 0x0000001005087819 */ /* 0x004fe400000006ff */
[----:B----4-:R-:W-:Y:S02]  /*2900*/  SHF.L.U32 R10, R44, 0x10, RZ ;  /* 0x000000102c0a7819 */ /* 0x010fe400000006ff */
[----:B-----5:R-:W-:-:S03]  /*2910*/  SHF.L.U32 R9, R45, 0x10, RZ ;  /* 0x000000102d097819 */ /* 0x020fc600000006ff */
        /* <DEDUP_REMOVED lines=13> */
.L_x_3028:
        /* <DEDUP_REMOVED lines=13> */
.L_x_3030:
[----:B------:R-:W-:Y:S05]  /*2ac0*/  BSYNC B0 ;  /* 0x0000000000007941 */ /* 0x000fea0003800000 */
.L_x_3029:
[----:B------:R-:W1:Y:S01]  /*2ad0*/  S2R R40, SR_TID.X ;  /* 0x0000000000287919 */ /* 0x000e620000002100 */
[----:B------:R-:W2:Y:S01]  /*2ae0*/  LDC R43, c[0x0][0x294] ;  /* 0x0000a500ff2b7b82 */ /* 0x000ea20000000800 */
[C---:B------:R-:W-:Y:S01]  /*2af0*/  FADD.FTZ R5, -R4.reuse, R20 ;  /* 0x0000001404057221 */ /* 0x040fe20000010100 */
[----:B------:R-:W-:-:S03]  /*2b00*/  FADD.FTZ R21, -R4, R21 ;  /* 0x0000001504157221 */ /* 0x000fc60000010100 */
[-C--:B------:R-:W-:Y:S01]  /*2b10*/  FMUL.FTZ R5, R5, R6.reuse ;  /* 0x0000000605057220 */ /* 0x080fe20000410000 */
[----:B------:R-:W-:-:S03]  /*2b20*/  FMUL.FTZ R21, R21, R6 ;  /* 0x0000000615157220 */ /* 0x000fc60000410000 */
[----:B0-----:R-:W-:Y:S01]  /*2b30*/  FFMA.FTZ R18, R7, R5, R10 ;  /* 0x0000000507127223 */ /* 0x001fe2000001000a */
[----:B------:R-:W-:Y:S01]  /*2b40*/  FFMA.FTZ R19, R8, R21, R9 ;  /* 0x0000001508137223 */ /* 0x000fe20000010009 */
[----:B------:R-:W-:Y:S06]  /*2b50*/  @!P6 BRA `(.L_x_3031) ;  /* 0x000000000028e947 */ /* 0x000fec0003800000 */
[----:B------:R-:W-:Y:S01]  /*2b60*/  FMUL.FTZ R5, R18, -1.4426950216293334961 ;  /* 0xbfb8aa3b12057820 */ /* 0x000fe20000410000 */
[----:B------:R-:W-:-:S05]  /*2b70*/  FMUL.FTZ R20, R19, -1.4426950216293334961 ;  /* 0xbfb8aa3b13147820 */ /* 0x000fca0000410000 */
[----:B------:R-:W0:Y:S08]  /*2b80*/  MUFU.EX2 R5, R5 ;  /* 0x0000000500057308 */ /* 0x000e300000000800 */
[----:B------:R-:W3:Y:S01]  /*2b90*/  MUFU.EX2 R20, R20 ;  /* 0x0000001400147308 */ /* 0x000ee20000000800 */
[----:B0-----:R-:W-:-:S07]  /*2ba0*/  FADD.FTZ R11, R5, 1 ;  /* 0x3f800000050b7421 */ /* 0x001fce0000010000 */
[----:B------:R-:W0:Y:S01]  /*2bb0*/  MUFU.RCP R11, R11 ;  /* 0x0000000b000b7308 */ /* 0x000e220000001000 */
[----:B---3--:R-:W-:-:S07]  /*2bc0*/  FADD.FTZ R21, R20, 1 ;  /* 0x3f80000014157421 */ /* 0x008fce0000010000 */
[----:B------:R-:W3:Y:S01]  /*2bd0*/  MUFU.RCP R44, R21 ;  /* 0x00000015002c7308 */ /* 0x000ee20000001000 */
[----:B0-----:R-:W-:Y:S01]  /*2be0*/  FMUL.FTZ R18, R18, R11 ;  /* 0x0000000b12127220 */ /* 0x001fe20000410000 */
[----:B---3--:R-:W-:-:S07]  /*2bf0*/  FMUL.FTZ R19, R19, R44 ;  /* 0x0000002c13137220 */ /* 0x008fce0000410000 */
.L_x_3031:
        /* <DEDUP_REMOVED lines=13> */
.L_x_3033:
[----:B------:R-:W-:Y:S05]  /*2cd0*/  BSYNC B0 ;  /* 0x0000000000007941 */ /* 0x000fea0003800000 */
.L_x_3032:
[----:B01----:R-:W-:Y:S01]  /*2ce0*/  SHF.R.U32.HI R18, RZ, 0x1, R40 ;  /* 0x00000001ff127819 */ /* 0x003fe20000011628 */
[C---:B------:R-:W-:Y:S01]  /*2cf0*/  FADD.FTZ R11, -R4.reuse, R22 ;  /* 0x00000016040b7221 */ /* 0x040fe20000010100 */
[C---:B------:R-:W-:Y:S01]  /*2d00*/  FADD.FTZ R23, -R4.reuse, R23 ;  /* 0x0000001704177221 */ /* 0x040fe20000010100 */
[----:B------:R-:W-:Y:S02]  /*2d10*/  FADD.FTZ R25, -R4, R25 ;  /* 0x0000001904197221 */ /* 0x000fe40000010100 */
[----:B------:R-:W-:-:S04]  /*2d20*/  IMAD.WIDE.U32 R18, R18, -0x6db6db6d, RZ ;  /* 0x9249249312127825 */ /* 0x000fc800078e00ff */
[-C--:B------:R-:W-:Y:S01]  /*2d30*/  FMUL.FTZ R11, R11, R6.reuse ;  /* 0x000000060b0b7220 */ /* 0x080fe20000410000 */
[----:B------:R-:W-:Y:S01]  /*2d40*/  FMUL.FTZ R23, R23, R6 ;  /* 0x0000000617177220 */ /* 0x000fe20000410000 */
[----:B------:R-:W-:-:S03]  /*2d50*/  SHF.R.U32.HI R18, RZ, 0x2, R19 ;  /* 0x00000002ff127819 */ /* 0x000fc60000011613 */
[----:B------:R-:W-:Y:S02]  /*2d60*/  FFMA.FTZ R19, R8, R23, R9 ;  /* 0x0000001708137223 */ /* 0x000fe40000010009 */
[----:B--2---:R-:W-:Y:S02]  /*2d70*/  IMAD R5, R43, UR10, R18 ;  /* 0x0000000a2b057c24 */ /* 0x004fe4000f8e0212 */
        /* <DEDUP_REMOVED lines=13> */
.L_x_3034:
        /* <DEDUP_REMOVED lines=13> */
.L_x_3036:
[----:B------:R-:W-:Y:S05]  /*2f20*/  BSYNC B0 ;  /* 0x0000000000007941 */ /* 0x000fea0003800000 */
.L_x_3035:
[-C--:B------:R-:W-:Y:S01]  /*2f30*/  FMUL.FTZ R43, R43, R6.reuse ;  /* 0x000000062b2b7220 */ /* 0x080fe20000410000 */
[----:B------:R-:W-:Y:S01]  /*2f40*/  FMUL.FTZ R25, R25, R6 ;  /* 0x0000000619197220 */ /* 0x000fe20000410000 */
[----:B------:R-:W-:Y:S01]  /*2f50*/  ULDC.64 UR14, c[0x0][0x278] ;  /* 0x00009e00000e7ab9 */ /* 0x000fe20000000a00 */
[----:B------:R-:W-:Y:S01]  /*2f60*/  IADD3 R11, R5, 0x80, RZ ;  /* 0x00000080050b7810 */ /* 0x000fe20007ffe0ff */
        /* <DEDUP_REMOVED lines=13> */
.L_x_3037:
        /* <DEDUP_REMOVED lines=13> */
.L_x_3039:
[----:B------:R-:W-:Y:S05]  /*3110*/  BSYNC B0 ;  /* 0x0000000000007941 */ /* 0x000fea0003800000 */
.L_x_3038:
[----:B------:R-:W-:Y:S01]  /*3120*/  ISETP.GE.U32.AND P5, PT, R11, UR14, PT ;  /* 0x0000000e0b007c0c */ /* 0x000fe2000bfa6070 */
[C---:B0-----:R-:W-:Y:S01]  /*3130*/  FADD.FTZ R19, -R4.reuse, R14 ;  /* 0x0000000e04137221 */ /* 0x041fe20000010100 */
[----:B------:R-:W-:Y:S01]  /*3140*/  SHF.R.S32.HI R25, RZ, 0x1f, R11 ;  /* 0x0000001fff197819 */ /* 0x000fe2000001140b */
[----:B------:R-:W-:Y:S01]  /*3150*/  FADD.FTZ R15, -R4, R15 ;  /* 0x0000000f040f7221 */ /* 0x000fe20000010100 */
[----:B------:R-:W-:Y:S01]  /*3160*/  IADD3 R18, R5, 0xa0, RZ ;  /* 0x000000a005127810 */ /* 0x000fe20007ffe0ff */
[-C--:B------:R-:W-:Y:S01]  /*3170*/  FMUL.FTZ R19, R19, R6.reuse ;  /* 0x0000000613137220 */ /* 0x080fe20000410000 */
[----:B------:R-:W-:Y:S01]  /*3180*/  ISETP.GE.AND.EX P5, PT, R25, UR15, PT, P5 ;  /* 0x0000000f19007c0c */ /* 0x000fe2000bfa6350 */
[----:B------:R-:W-:Y:S02]  /*3190*/  FMUL.FTZ R15, R15, R6 ;  /* 0x000000060f0f7220 */ /* 0x000fe40000410000 */
[----:B------:R-:W-:Y:S01]  /*31a0*/  FFMA.FTZ R14, R7, R19, R10 ;  /* 0x00000013070e7223 */ /* 0x000fe2000001000a */
[----:B------:R-:W-:Y:S01]  /*31b0*/  ISETP.LT.U32.AND P5, PT, R40, 0x1c0, !P5 ;  /* 0x000001c02800780c */ /* 0x000fe20006fa1070 */
        /* <DEDUP_REMOVED lines=12> */
.L_x_3040:
        /* <DEDUP_REMOVED lines=13> */
.L_x_3042:
[----:B------:R-:W-:Y:S05]  /*3350*/  BSYNC B0 ;  /* 0x0000000000007941 */ /* 0x000fea0003800000 */
.L_x_3041:
[----:B------:R-:W-:Y:S01]  /*3360*/  ISETP.GE.U32.AND P5, PT, R18, UR14, PT ;  /* 0x0000000e12007c0c */ /* 0x000fe2000bfa6070 */
[C---:B------:R-:W-:Y:S01]  /*3370*/  FADD.FTZ R11, -R4.reuse, R16 ;  /* 0x00000010040b7221 */ /* 0x040fe20000010100 */
[----:B0-----:R-:W-:Y:S01]  /*3380*/  SHF.R.S32.HI R21, RZ, 0x1f, R18 ;  /* 0x0000001fff157819 */ /* 0x001fe20000011412 */
[----:B------:R-:W-:Y:S02]  /*3390*/  FADD.FTZ R17, -R4, R17 ;  /* 0x0000001104117221 */ /* 0x000fe40000010100 */
[-C--:B------:R-:W-:Y:S01]  /*33a0*/  FMUL.FTZ R14, R11, R6.reuse ;  /* 0x000000060b0e7220 */ /* 0x080fe20000410000 */
[----:B------:R-:W-:Y:S01]  /*33b0*/  ISETP.GE.AND.EX P5, PT, R21, UR15, PT, P5 ;  /* 0x0000000f15007c0c */ /* 0x000fe2000bfa6350 */
[----:B------:R-:W-:Y:S01]  /*33c0*/  FMUL.FTZ R17, R17, R6 ;  /* 0x0000000611117220 */ /* 0x000fe20000410000 */
[----:B------:R-:W-:Y:S01]  /*33d0*/  IADD3 R11, R5, 0xc0, RZ ;  /* 0x000000c0050b7810 */ /* 0x000fe20007ffe0ff */
        /* <DEDUP_REMOVED lines=14> */
.L_x_3043:
        /* <DEDUP_REMOVED lines=13> */
.L_x_3045:
[----:B------:R-:W-:Y:S05]  /*3590*/  BSYNC B0 ;  /* 0x0000000000007941 */ /* 0x000fea0003800000 */
.L_x_3044:
[C---:B0-----:R-:W-:Y:S01]  /*35a0*/  FADD.FTZ R15, -R4.reuse, R26 ;  /* 0x0000001a040f7221 */ /* 0x041fe20000010100 */
[----:B------:R-:W-:Y:S01]  /*35b0*/  ISETP.GE.U32.AND P5, PT, R11, UR14, PT ;  /* 0x0000000e0b007c0c */ /* 0x000fe2000bfa6070 */
[----:B------:R-:W-:Y:S01]  /*35c0*/  FADD.FTZ R27, -R4, R27 ;  /* 0x0000001b041b7221 */ /* 0x000fe20000010100 */
[----:B------:R-:W-:Y:S01]  /*35d0*/  SHF.R.S32.HI R21, RZ, 0x1f, R11 ;  /* 0x0000001fff157819 */ /* 0x000fe2000001140b */
[-C--:B------:R-:W-:Y:S02]  /*35e0*/  FMUL.FTZ R15, R15, R6.reuse ;  /* 0x000000060f0f7220 */ /* 0x080fe40000410000 */
[----:B------:R-:W-:Y:S01]  /*35f0*/  FMUL.FTZ R27, R27, R6 ;  /* 0x000000061b1b7220 */ /* 0x000fe20000410000 */
        /* <DEDUP_REMOVED lines=15> */
.L_x_3046:
        /* <DEDUP_REMOVED lines=13> */
.L_x_3048:
[----:B------:R-:W-:Y:S05]  /*37c0*/  BSYNC B0 ;  /* 0x0000000000007941 */ /* 0x000fea0003800000 */
.L_x_3047:
[----:B------:R-:W-:Y:S01]  /*37d0*/  FADD.FTZ R11, -R4, R28 ;  /* 0x0000001c040b7221 */ /* 0x000fe20000010100 */
[----:B------:R-:W-:Y:S01]  /*37e0*/  ISETP.GE.U32.AND P5, PT, R34, UR14, PT ;  /* 0x0000000e22007c0c */ /* 0x000fe2000bfa6070 */
[----:B------:R-:W-:Y:S02]  /*37f0*/  FADD.FTZ R29, -R4, R29 ;  /* 0x0000001d041d7221 */ /* 0x000fe40000010100 */
        /* <DEDUP_REMOVED lines=17> */
.L_x_3049:
        /* <DEDUP_REMOVED lines=12> */
.L_x_3051:
[----:B------:R-:W-:Y:S05]  /*39d0*/  BSYNC B0 ;  /* 0x0000000000007941 */ /* 0x000fea0003800000 */
.L_x_3050:
[----:B------:R-:W-:Y:S02]  /*39e0*/  UIADD3 UR11, UR12, UR11, URZ ;  /* 0x0000000b0c0b7290 */ /* 0x000fe4000fffe03f */
[----:B------:R-:W-:Y:S02]  /*39f0*/  UIADD3 UR4, UR4, 0x1, URZ ;  /* 0x0000000104047890 */ /* 0x000fe4000fffe03f */
[----:B------:R-:W-:-:S06]  /*3a00*/  UISETP.GE.AND UP0, UPT, UR11, UR5, UPT ;  /* 0x000000050b00728c */ /* 0x000fcc000bf06270 */
[----:B------:R-:W-:-:S13]  /*3a10*/  PLOP3.LUT P5, PT, PT, PT, UP0, 0x80, 0x0 ;  /* 0x000000000000781c */ /* 0x000fda0003faf008 */
[----:B------:R-:W-:Y:S05]  /*3a20*/  @!P5 BRA `(.L_x_3052) ;  /* 0xffffffc80048d947 */ /* 0x000fea000383ffff */
[----:B------:R-:W-:Y:S05]  /*3a30*/  EXIT ;  /* 0x000000000000794d */ /* 0x000fea0003800000 */
.L_x_3053:
        /* <DEDUP_REMOVED lines=12> */
.L_x_3317:


//--------------------- .text._Z35group_norm_nhwc_fwd_one_pass_kernelI11Fp32IOBf16WLi512ELi28ELi448EEv26Group_norm_nhwc_fwd_params --------------------------
	.section	.text._Z35group_norm_nhwc_fwd_one_pass_kernelI11Fp32IOBf16WLi512ELi28ELi448EEv26Group_norm_nhwc_fwd_params,"ax",@progbits
	.align	128
        .global         _Z35group_norm_nhwc_fwd_one_pass_kernelI11Fp32IOBf16WLi512ELi28ELi448EEv26Group_norm_nhwc_fwd_params
        .type           _Z35group_norm_nhwc_fwd_one_pass_kernelI11Fp32IOBf16WLi512ELi28ELi448EEv26Group_norm_nhwc_fwd_params,@function
        .size           _Z35group_norm_nhwc_fwd_one_pass_kernelI11Fp32IOBf16WLi512ELi28ELi448EEv26Group_norm_nhwc_fwd_params,(.L_x_3318 - _Z35group_norm_nhwc_fwd_one_pass_kernelI11Fp32IOBf16WLi512ELi28ELi448EEv26Group_norm_nhwc_fwd_params)
        .other          _Z35group_norm_nhwc_fwd_one_pass_kernelI11Fp32IOBf16WLi512ELi28ELi448EEv26Group_norm_nhwc_fwd_params,@"STO_CUDA_ENTRY STV_DEFAULT"
_Z35group_norm_nhwc_fwd_one_pass_kernelI11Fp32IOBf16WLi512ELi28ELi448EEv26Group_norm_nhwc_fwd_params:
.text._Z35group_norm_nhwc_fwd_one_pass_kernelI11Fp32IOBf16WLi512ELi28ELi448EEv26Group_norm_nhwc_fwd_params:
        /* <DEDUP_REMOVED lines=53> */
.L_x_3111:
[----:B------:R-:W0:Y:S01]  /*0350*/  LDC R9, c[0x0][0x288] ;  /* 0x0000a200ff097b82 */ /* 0x000e220000000800 */
        /* <DEDUP_REMOVED lines=429> */
.L_x_3055:
[----:B------:R-:W-:Y:S05]  /*1e30*/  BSYNC B0 ;  /* 0x0000000000007941 */ /* 0x000fea0003800000 */
.L_x_3054:
        /* <DEDUP_REMOVED lines=28> */
.L_x_3058:
[----:B-1----:R-:W2:Y:S04]  /*2000*/  LDG.E.STRONG.GPU R6, desc[UR8][R4.64] ;  /* 0x0000000804067981 */ /* 0x002ea8000c1ef900 */
[----:B--2---:R-:W-:Y:S01]  /*2010*/  CCTL.IVALL ;  /* 0x00000000ff00798f */ /* 0x004fe20002000000 */
[----:B------:R-:W-:Y:S05]  /*2020*/  YIELD ;  /* 0x0000000000007946 */ /* 0x000fea0003800000 */
[----:B------:R-:W-:-:S13]  /*2030*/  ISETP.NE.AND P3, PT, R6, R9, PT ;  /* 0x000000090600720c */ /* 0x000fda0003f65270 */
[----:B------:R-:W-:Y:S05]  /*2040*/  @P3 BRA `(.L_x_3058) ;  /* 0xfffffffc00ec3947 */ /* 0x000fea000383ffff */
.L_x_3057:
        /* <DEDUP_REMOVED lines=11> */
.L_x_3060:
        /* <DEDUP_REMOVED lines=63> */
.L_x_3059:
        /* <DEDUP_REMOVED lines=19> */
.L_x_3062:
[----:B------:R-:W-:Y:S05]  /*2620*/  BSYNC B0 ;  /* 0x0000000000007941 */ /* 0x000fea0003800000 */
.L_x_3061:
        /* <DEDUP_REMOVED lines=32> */
.L_x_3056:
        /* <DEDUP_REMOVED lines=19> */
[----:B------:R-:W-:Y:S01]  /*2960*/  @!P3 STG.E.64 desc[UR8][R10.64], R8 ;  /* 0x000000080a00b986 */ /* 0x000fe2000c101b08 */
[----:B------:R-:W-:Y:S06]  /*2970*/  BAR.SYNC.DEFER_BLOCKING 0x0 ;  /* 0x0000000000007b1d */ /* 0x000fec0000010000 */
[----:B------:R-:W2:Y:S04]  /*2980*/  LDG.E.U16 R14, desc[UR8][R4.64] ;  /* 0x00000008040e7981 */ /* 0x000ea8000c1e1500 */
[----:B------:R-:W3:Y:S04]  /*2990*/  LDG.E.U16 R16, desc[UR8][R6.64] ;  /* 0x0000000806107981 */ /* 0x000ee8000c1e1500 */
[----:B------:R1:W4:Y:S04]  /*29a0*/  LDG.E.U16 R15, desc[UR8][R4.64+0x2] ;  /* 0x00000208040f7981 */ /* 0x000328000c1e1500 */
[----:B------:R-:W5:Y:S04]  /*29b0*/  LDG.E.U16 R17, desc[UR8][R6.64+0x2] ;  /* 0x0000020806117981 */ /* 0x000f68000c1e1500 */
[----:B------:R-:W0:Y:S02]  /*29c0*/  LDS.64 R12, [UR5+0x88] ;  /* 0x00008805ff0c7984 */ /* 0x000e240008000a00 */
[----:B0-----:R-:W-:-:S04]  /*29d0*/  FMUL.FTZ R12, R12, UR6 ;  /* 0x000000060c0c7c20 */ /* 0x001fc80008410000 */
[----:B------:R-:W-:-:S04]  /*29e0*/  FMUL.FTZ R80, R12, R12 ;  /* 0x0000000c0c507220 */ /* 0x000fc80000410000 */
[----:B------:R-:W-:-:S05]  /*29f0*/  FFMA.FTZ R13, R13, UR6, -R80 ;  /* 0x000000060d0d7c23 */ /* 0x000fca0008010850 */
[----:B------:R-:W-:-:S13]  /*2a00*/  FSETP.GTU.FTZ.AND P3, PT, R13, RZ, PT ;  /* 0x000000ff0d00720b */ /* 0x000fda0003f7c000 */
[----:B------:R-:W0:Y:S01]  /*2a10*/  @P3 LDC R8, c[0x0][0x238] ;  /* 0x00008e00ff083b82 */ /* 0x000e220000000800 */
[----:B------:R-:W-:Y:S02]  /*2a20*/  MOV R10, 0x3f800000 ;  /* 0x3f800000000a7802 */ /* 0x000fe40000000f00 */
[----:B------:R-:W-:Y:S01]  /*2a30*/  ISETP.NE.AND P6, PT, RZ, UR10, PT ;  /* 0x0000000aff007c0c */ /* 0x000fe2000bfc5270 */
[C---:B-1----:R-:W-:Y:S01]  /*2a40*/  FADD.FTZ R5, -R12.reuse, R36 ;  /* 0x000000240c057221 */ /* 0x042fe20000010100 */
[----:B------:R-:W-:Y:S01]  /*2a50*/  FADD.FTZ R37, -R12, R37 ;  /* 0x000000250c257221 */ /* 0x000fe20000010100 */
[----:B0-----:R-:W-:-:S04]  /*2a60*/  @P3 FADD.FTZ R8, R13, R8 ;  /* 0x000000080d083221 */ /* 0x001fc80000010000 */
[----:B------:R-:W0:Y:S01]  /*2a70*/  @P3 MUFU.RSQ R10, R8 ;  /* 0x00000008000a3308 */ /* 0x000e220000001400 */
[----:B------:R-:W-:Y:S01]  /*2a80*/  ISETP.GE.U32.AND P5, PT, R63, UR12, PT ;  /* 0x0000000c3f007c0c */ /* 0x000fe2000bfa6070 */
[-C--:B0-----:R-:W-:Y:S01]  /*2a90*/  FMUL.FTZ R37, R37, R10.reuse ;  /* 0x0000000a25257220 */ /* 0x081fe20000410000 */
[----:B------:R-:W-:Y:S01]  /*2aa0*/  FMUL.FTZ R4, R5, R10 ;  /* 0x0000000a05047220 */ /* 0x000fe20000410000 */
[----:B--2---:R-:W-:Y:S02]  /*2ab0*/  SHF.L.U32 R11, R14, 0x10, RZ ;  /* 0x000000100e0b7819 */ /* 0x004fe400000006ff */
[----:B---3--:R-:W-:Y:S02]  /*2ac0*/  SHF.L.U32 R14, R16, 0x10, RZ ;  /* 0x00000010100e7819 */ /* 0x008fe400000006ff */
[----:B----4-:R-:W-:Y:S02]  /*2ad0*/  SHF.L.U32 R13, R15, 0x10, RZ ;  /* 0x000000100f0d7819 */ /* 0x010fe400000006ff */
[----:B-----5:R-:W-:Y:S01]  /*2ae0*/  SHF.L.U32 R16, R17, 0x10, RZ ;  /* 0x0000001011107819 */ /* 0x020fe200000006ff */
[----:B------:R-:W-:Y:S01]  /*2af0*/  FADD.FTZ R15, -R12, R38 ;  /* 0x000000260c0f7221 */ /* 0x000fe20000010100 */
        /* <DEDUP_REMOVED lines=13> */
.L_x_3063:
        /* <DEDUP_REMOVED lines=13> */
.L_x_3065:
[----:B------:R-:W-:Y:S05]  /*2ca0*/  BSYNC B0 ;  /* 0x0000000000007941 */ /* 0x000fea0003800000 */
.L_x_3064:
        /* <DEDUP_REMOVED lines=21> */
.L_x_3066:
        /* <DEDUP_REMOVED lines=13> */
.L_x_3068:
[----:B------:R-:W-:Y:S05]  /*2ed0*/  BSYNC B0 ;  /* 0x0000000000007941 */ /* 0x000fea0003800000 */
.L_x_3067:
        /* <DEDUP_REMOVED lines=14> */
.L_x_3069:
        /* <DEDUP_REMOVED lines=13> */
.L_x_3071:
[----:B------:R-:W-:Y:S05]  /*3090*/  BSYNC B0 ;  /* 0x0000000000007941 */ /* 0x000fea0003800000 */
.L_x_3070:
        /* <DEDUP_REMOVED lines=19> */
.L_x_3072:
        /* <DEDUP_REMOVED lines=13> */
.L_x_3074:
[----:B------:R-:W-:Y:S05]  /*32a0*/  BSYNC B0 ;  /* 0x0000000000007941 */ /* 0x000fea0003800000 */
.L_x_3073:
        /* <DEDUP_REMOVED lines=27> */
.L_x_3075:
        /* <DEDUP_REMOVED lines=13> */
.L_x_3077:
[----:B------:R-:W-:Y:S05]  /*3530*/  BSYNC B0 ;  /* 0x0000000000007941 */ /* 0x000fea0003800000 */
.L_x_3076:
        /* <DEDUP_REMOVED lines=14> */
.L_x_3078:
        /* <DEDUP_REMOVED lines=13> */
.L_x_3080:
[----:B------:R-:W-:Y:S05]  /*36f0*/  BSYNC B0 ;  /* 0x0000000000007941 */ /* 0x000fea0003800000 */
.L_x_3079:
        /* <DEDUP_REMOVED lines=19> */
.L_x_3081:
        /* <DEDUP_REMOVED lines=13> */
.L_x_3083:
[----:B------:R-:W-:Y:S05]  /*3900*/  BSYNC B0 ;  /* 0x0000000000007941 */ /* 0x000fea0003800000 */
.L_x_3082:
        /* <DEDUP_REMOVED lines=27> */
.L_x_3084:
        /* <DEDUP_REMOVED lines=13> */
.L_x_3086:
[----:B------:R-:W-:Y:S05]  /*3b90*/  BSYNC B0 ;  /* 0x0000000000007941 */ /* 0x000fea0003800000 */
.L_x_3085:
        /* <DEDUP_REMOVED lines=14> */
.L_x_3087:
        /* <DEDUP_REMOVED lines=13> */
.L_x_3089:
[----:B------:R-:W-:Y:S05]  /*3d50*/  BSYNC B0 ;  /* 0x0000000000007941 */ /* 0x000fea0003800000 */
.L_x_3088:
[----:B------:R-:W-:Y:S01]  /*3d60*/  FADD.FTZ R35, -R12, R35 ;  /* 0x000000230c237221 */ /* 0x000fe20000010100 */
[-C--:B------:R-:W-:Y:S01]  /*3d70*/  FMUL.FTZ R15, R15, R10.reuse ;  /* 0x0000000a0f0f7220 */ /* 0x080fe20000410000 */
[----:B------:R-:W-:Y:S02]  /*3d80*/  ISETP.GE.U32.AND P3, PT, R70, UR12, PT ;  /* 0x0000000c46007c0c */ /* 0x000fe4000bf66070 */
[----:B------:R-:W-:Y:S01]  /*3d90*/  FMUL.FTZ R35, R35, R10 ;  /* 0x0000000a23237220 */ /* 0x000fe20000410000 */
[----:B------:R-:W-:Y:S01]  /*3da0*/  ISETP.GE.U32.AND P4, PT, R71, UR12, PT ;  /* 0x0000000c47007c0c */ /* 0x000fe2000bf86070 */
[----:B------:R-:W-:Y:S01]  /*3db0*/  FFMA.FTZ R34, R11, R15, R14 ;  /* 0x0000000f0b227223 */ /* 0x000fe2000001000e */
[----:B------:R-:W-:Y:S01]  /*3dc0*/  ISETP.GT.U32.OR P5, PT, R0, 0x1bf, P5 ;  /* 0x000001bf0000780c */ /* 0x000fe20002fa4470 */
[----:B------:R-:W-:Y:S01]  /*3dd0*/  FFMA.FTZ R35, R13, R35, R16 ;  /* 0x000000230d237223 */ /* 0x000fe20000010010 */
[----:B------:R-:W-:Y:S11]  /*3de0*/  @!P6 BRA `(.L_x_3090) ;  /* 0x000000000028e947 */ /* 0x000ff60003800000 */
        /* <DEDUP_REMOVED lines=10> */
.L_x_3090:
[----:B------:R-:W-:Y:S04]  /*3e90*/  BSSY B0, `(.L_x_3091) ;  /* 0x000000d000007945 */ /* 0x000fe80003800000 */
[----:B------:R-:W-:Y:S05]  /*3ea0*/  @P5 BRA `(.L_x_3092) ;  /* 0x00000000002c5947 */ /* 0x000fea0003800000 */
[----:B------:R-:W-:Y:S01]  /*3eb0*/  ULDC.64 UR14, c[0x0][0x270] ;  /* 0x00009c00000e7ab9 */ /* 0x000fe20000000a00 */
[----:B0-----:R-:W-:Y:S01]  /*3ec0*/  MOV R2, R24 ;  /* 0x0000001800027202 */ /* 0x001fe20000000f00 */
        /* <DEDUP_REMOVED lines=9> */
.L_x_3092:
[----:B------:R-:W-:Y:S05]  /*3f60*/  BSYNC B0 ;  /* 0x0000000000007941 */ /* 0x000fea0003800000 */
.L_x_3091:
[C---:B01----:R-:W-:Y:S01]  /*3f70*/  FADD.FTZ R3, -R12.reuse, R40 ;  /* 0x000000280c037221 */ /* 0x043fe20000010100 */
        /* <DEDUP_REMOVED lines=26> */
.L_x_3093:
        /* <DEDUP_REMOVED lines=13> */
.L_x_3095:
[----:B------:R-:W-:Y:S05]  /*41f0*/  BSYNC B0 ;  /* 0x0000000000007941 */ /* 0x000fea0003800000 */
.L_x_3094:
[----:B------:R-:W-:Y:S01]  /*4200*/  FADD.FTZ R9, -R12, R46 ;  /* 0x0000002e0c097221 */ /* 0x000fe20000010100 */
        /* <DEDUP_REMOVED lines=13> */
.L_x_3096:
        /* <DEDUP_REMOVED lines=13> */
.L_x_3098:
[----:B------:R-:W-:Y:S05]  /*43b0*/  BSYNC B0 ;  /* 0x0000000000007941 */ /* 0x000fea0003800000 */
.L_x_3097:
        /* <DEDUP_REMOVED lines=19> */
.L_x_3099:
[----:B------:R-:W-:Y:S04]  /*44f0*/  BSSY B0, `(.L_x_3100) ;  /* 0x000000d000007945 */ /* 0x000fe80003800000 */
[----:B------:R-:W-:Y:S05]  /*4500*/  @P5 BRA `(.L_x_3101) ;  /* 0x00000000002c5947 */ /* 0x000fea0003800000 */
[----:B------:R-:W-:Y:S01]  /*4510*/  ULDC.64 UR14, c[0x0][0x270] ;  /* 0x00009c00000e7ab9 */ /* 0x000fe20000000a00 */
[----:B01----:R-:W-:Y:S01]  /*4520*/  MOV R2, R24 ;  /* 0x0000001800027202 */ /* 0x003fe20000000f00 */
        /* <DEDUP_REMOVED lines=9> */
.L_x_3101:
[----:B------:R-:W-:Y:S05]  /*45c0*/  BSYNC B0 ;  /* 0x0000000000007941 */ /* 0x000fea0003800000 */
.L_x_3100:
[----:B------:R-:W-:Y:S01]  /*45d0*/  ISETP.GE.U32.AND P5, PT, R75, UR12, PT ;  /* 0x0000000c4b007c0c */ /* 0x000fe2000bfa6070 */
[C---:B012---:R-:W-:Y:S01]  /*45e0*/  FADD.FTZ R3, -R12.reuse, R48 ;  /* 0x000000300c037221 */ /* 0x047fe20000010100 */
[C---:B------:R-:W-:Y:S01]  /*45f0*/  FADD.FTZ R49, -R12.reuse, R49 ;  /* 0x000000310c317221 */ /* 0x040fe20000010100 */
[----:B------:R-:W-:Y:S01]  /*4600*/  ISETP.GE.AND.EX P4, PT, R99, UR13, PT, P4 ;  /* 0x0000000d63007c0c */ /* 0x000fe2000bf86340 */
[C---:B------:R-:W-:Y:S01]  /*4610*/  FADD.FTZ R5, -R12.reuse, R50 ;  /* 0x000000320c057221 */ /* 0x040fe20000010100 */
[----:B------:R-:W-:Y:S01]  /*4620*/  ISETP.GE.AND.EX P3, PT, R101, UR13, PT, P3 ;  /* 0x0000000d65007c0c */ /* 0x000fe2000bf66330 */
[C---:B------:R-:W-:Y:S01]  /*4630*/  FADD.FTZ R51, -R12.reuse, R51 ;  /* 0x000000330c337221 */ /* 0x040fe20000010100 */
[----:B------:R-:W-:Y:S01]  /*4640*/  ISETP.GE.AND.EX P5, PT, R103, UR13, PT, P5 ;  /* 0x0000000d67007c0c */ /* 0x000fe2000bfa6350 */
[C---:B------:R-:W-:Y:S01]  /*4650*/  FADD.FTZ R9, -R12.reuse, R52 ;  /* 0x000000340c097221 */ /* 0x040fe20000010100 */
[----:B------:R-:W-:Y:S01]  /*4660*/  FADD.FTZ R53, -R12, R53 ;  /* 0x000000350c357221 */ /* 0x000fe20000010100 */
[-C--:B------:R-:W-:Y:S01]  /*4670*/  FMUL.FTZ R3, R3, R10.reuse ;  /* 0x0000000a03037220 */ /* 0x080fe20000410000 */
[-C--:B------:R-:W-:Y:S01]  /*4680*/  FMUL.FTZ R49, R49, R10.reuse ;  /* 0x0000000a31317220 */ /* 0x080fe20000410000 */
[C---:B------:R-:W-:Y:S01]  /*4690*/  ISETP.GT.U32.OR P4, PT, R0.reuse, 0x1bf, P4 ;  /* 0x000001bf0000780c */ /* 0x040fe20002784470 */
[-C--:B------:R-:W-:Y:S01]  /*46a0*/  FMUL.FTZ R7, R5, R10.reuse ;  /* 0x0000000a05077220 */ /* 0x080fe20000410000 */
[C---:B------:R-:W-:Y:S01]  /*46b0*/  ISETP.GT.U32.OR P3, PT, R0.reuse, 0x1bf, P3 ;  /* 0x000001bf0000780c */ /* 0x040fe20001f64470 */
[-C--:B------:R-:W-:Y:S01]  /*46c0*/  FMUL.FTZ R51, R51, R10.reuse ;  /* 0x0000000a33337220 */ /* 0x080fe20000410000 */
[----:B------:R-:W-:Y:S01]  /*46d0*/  ISETP.GT.U32.OR P5, PT, R0, 0x1bf, P5 ;  /* 0x000001bf0000780c */ /* 0x000fe20002fa4470 */
[-C--:B------:R-:W-:Y:S01]  /*46e0*/  FMUL.FTZ R9, R9, R10.reuse ;  /* 0x0000000a09097220 */ /* 0x080fe20000410000 */
[----:B------:R-:W-:Y:S01]  /*46f0*/  FMUL.FTZ R53, R53, R10 ;  /* 0x0000000a35357220 */ /* 0x000fe20000410000 */
[----:B------:R-:W-:Y:S01]  /*4700*/  FFMA.FTZ R48, R11, R3, R14 ;  /* 0x000000030b307223 */ /* 0x000fe2000001000e */
[----:B------:R-:W-:Y:S01]  /*4710*/  FFMA.FTZ R49, R13, R49, R16 ;  /* 0x000000310d317223 */ /* 0x000fe20000010010 */
[----:B------:R-:W-:Y:S08]  /*4720*/  @!P6 BRA `(.L_x_3102) ;  /* 0x000000000028e947 */ /* 0x000ff00003800000 */
        /* <DEDUP_REMOVED lines=10> */
.L_x_3102:
        /* <DEDUP_REMOVED lines=13> */
.L_x_3104:
[----:B------:R-:W-:Y:S05]  /*48a0*/  BSYNC B0 ;  /* 0x0000000000007941 */ /* 0x000fea0003800000 */
.L_x_3103:
        /* <DEDUP_REMOVED lines=13> */
.L_x_3105:
        /* <DEDUP_REMOVED lines=13> */
.L_x_3107:
[----:B------:R-:W-:Y:S05]  /*4a50*/  BSYNC B0 ;  /* 0x0000000000007941 */ /* 0x000fea0003800000 */
.L_x_3106:
[----:B------:R-:W-:Y:S01]  /*4a60*/  FFMA.FTZ R12, R11, R9, R14 ;  /* 0x000000090b0c7223 */ /* 0x000fe2000001000e */
[----:B------:R-:W-:Y:S01]  /*4a70*/  FFMA.FTZ R13, R13, R53, R16 ;  /* 0x000000350d0d7223 */ /* 0x000fe20000010010 */
[----:B------:R-:W-:Y:S06]  /*4a80*/  @!P6 BRA `(.L_x_3108) ;  /* 0x000000000028e947 */ /* 0x000fec0003800000 */
        /* <DEDUP_REMOVED lines=10> */
.L_x_3108:
        /* <DEDUP_REMOVED lines=12> */
.L_x_3110:
[----:B------:R-:W-:Y:S05]  /*4bf0*/  BSYNC B0 ;  /* 0x0000000000007941 */ /* 0x000fea0003800000 */
.L_x_3109:
[----:B012---:R-:W0:Y:S01]  /*4c00*/  LDC R3, c[0x0][0x10] ;  /* 0x00000400ff037b82 */ /* 0x007e220000000800 */
[----:B------:R-:W-:Y:S02]  /*4c10*/  IADD3 R78, R78, 0x1, RZ ;  /* 0x000000014e4e7810 */ /* 0x000fe40007ffe0ff */
[----:B0-----:R-:W-:-:S04]  /*4c20*/  IADD3 R58, R3, R58, RZ ;  /* 0x0000003a033a7210 */ /* 0x001fc80007ffe0ff */
[----:B------:R-:W-:-:S13]  /*4c30*/  ISETP.GE.AND P3, PT, R58, UR4, PT ;  /* 0x000000043a007c0c */ /* 0x000fda000bf66270 */
[----:B------:R-:W-:Y:S05]  /*4c40*/  @!P3 BRA `(.L_x_3111) ;  /* 0xffffffb400c0b947 */ /* 0x000fea000383ffff */
[----:B------:R-:W-:Y:S05]  /*4c50*/  EXIT ;  /* 0x000000000000794d */ /* 0x000fea0003800000 */
.L_x_3112:
        /* <DEDUP_REMOVED lines=10> */
.L_x_3318:


//--------------------- .text._Z35group_norm_nhwc_fwd_one_pass_kernelI11Fp32IOFp16WLi64ELi28ELi448EEv26Group_norm_nhwc_fwd_params --------------------------
	.section	.text._Z35group_norm_nhwc_fwd_one_pass_kernelI11Fp32IOFp16WLi64ELi28ELi448EEv26Group_norm_nhwc_fwd_params,"ax",@progbits
	.align	128
        .global         _Z35group_norm_nhwc_fwd_one_pass_kernelI11Fp32IOFp16WLi64ELi28ELi448EEv26Group_norm_nhwc_fwd_params
        .type           _Z35group_norm_nhwc_fwd_one_pass_kernelI11Fp32IOFp16WLi64ELi28ELi448EEv26Group_norm_nhwc_fwd_params,@function
        .size           _Z35group_norm_nhwc_fwd_one_pass_kernelI11Fp32IOFp16WLi64ELi28ELi448EEv26Group_norm_nhwc_fwd_params,(.L_x_3319 - _Z35group_norm_nhwc_fwd_one_pass_kernelI11Fp32IOFp16WLi64ELi28ELi448EEv26Group_norm_nhwc_fwd_params)
        .other          _Z35group_norm_nhwc_fwd_one_pass_kernelI11Fp32IOFp16WLi64ELi28ELi448EEv26Group_norm_nhwc_fwd_params,@"STO_CUDA_ENTRY STV_DEFAULT"
_Z35group_norm_nhwc_fwd_one_pass_kernelI11Fp32IOFp16WLi64ELi28ELi448EEv26Group_norm_nhwc_fwd_params:
.text._Z35group_norm_nhwc_fwd_one_pass_kernelI11Fp32IOFp16WLi64ELi28ELi448EEv26Group_norm_nhwc_fwd_params:
        /* <DEDUP_REMOVED lines=29> */
.L_x_3128:
        /* <DEDUP_REMOVED lines=151> */
.L_x_3114:
[----:B------:R-:W-:Y:S05]  /*0b40*/  BSYNC B0 ;  /* 0x0000000000007941 */ /* 0x000fea0003800000 */
.L_x_3113:
        /* <DEDUP_REMOVED lines=28> */
.L_x_3117:
[----:B-1----:R-:W2:Y:S04]  /*0d10*/  LDG.E.STRONG.GPU R12, desc[UR8][R8.64] ;  /* 0x00000008080c7981 */ /* 0x002ea8000c1ef900 */
[----:B--2---:R-:W-:Y:S01]  /*0d20*/  CCTL.IVALL ;  /* 0x00000000ff00798f */ /* 0x004fe20002000000 */
[----:B------:R-:W-:Y:S05]  /*0d30*/  YIELD ;  /* 0x0000000000007946 */ /* 0x000fea0003800000 */
[----:B------:R-:W-:-:S13]  /*0d40*/  ISETP.NE.AND P1, PT, R12, R15, PT ;  /* 0x0000000f0c00720c */ /* 0x000fda0003f25270 */
[----:B------:R-:W-:Y:S05]  /*0d50*/  @P1 BRA `(.L_x_3117) ;  /* 0xfffffffc00ec1947 */ /* 0x000fea000383ffff */
.L_x_3116:
        /* <DEDUP_REMOVED lines=11> */
.L_x_3119:
        /* <DEDUP_REMOVED lines=63> */
.L_x_3118:
        /* <DEDUP_REMOVED lines=19> */
.L_x_3121:
[----:B------:R-:W-:Y:S05]  /*1330*/  BSYNC B0 ;  /* 0x0000000000007941 */ /* 0x000fea0003800000 */
.L_x_3120:
        /* <DEDUP_REMOVED lines=33> */
.L_x_3115:
        /* <DEDUP_REMOVED lines=47> */
[----:B--2---:R-:W-:Y:S02]  /*1840*/  HADD2.F32 R2, -RZ, R0.H0_H0 ;  /* 0x20000000ff027230 */ /* 0x004fe40000004100 */
[----:B---3--:R-:W-:Y:S02]  /*1850*/  HADD2.F32 R23, -RZ, R23.H0_H0 ;  /* 0x20000017ff177230 */ /* 0x008fe40000004100 */
[----:B----4-:R-:W-:-:S02]  /*1860*/  HADD2.F32 R3, -RZ, R28.H0_H0 ;  /* 0x2000001cff037230 */ /* 0x010fc40000004100 */
[----:B------:R-:W-:Y:S02]  /*1870*/  HADD2.F32 R0, -RZ, R29.H0_H0 ;  /* 0x2000001dff007230 */ /* 0x000fe40000004100 */
[C-C-:B------:R-:W-:Y:S01]  /*1880*/  FFMA.FTZ R4, R2.reuse, R9, R23.reuse ;  /* 0x0000000902047223 */ /* 0x140fe20000010017 */
        /* <DEDUP_REMOVED lines=13> */
.L_x_3122:
        /* <DEDUP_REMOVED lines=14> */
.L_x_3124:
[----:B------:R-:W-:Y:S05]  /*1a40*/  BSYNC B0 ;  /* 0x0000000000007941 */ /* 0x000fea0003800000 */
.L_x_3123:
        /* <DEDUP_REMOVED lines=13> */
.L_x_3125:
        /* <DEDUP_REMOVED lines=17> */
.L_x_3127:
[----:B------:R-:W-:Y:S05]  /*1c30*/  BSYNC B0 ;  /* 0x0000000000007941 */ /* 0x000fea0003800000 */
.L_x_3126:
[----:B-1----:R-:W1:Y:S01]  /*1c40*/  LDC R3, c[0x0][0x10] ;  /* 0x00000400ff037b82 */ /* 0x002e620000000800 */
[----:B------:R-:W-:Y:S02]  /*1c50*/  IADD3 R7, R7, 0x1, RZ ;  /* 0x0000000107077810 */ /* 0x000fe40007ffe0ff */
[----:B-1----:R-:W-:-:S04]  /*1c60*/  IADD3 R22, R3, R22, RZ ;  /* 0x0000001603167210 */ /* 0x002fc80007ffe0ff */
[----:B------:R-:W-:-:S13]  /*1c70*/  ISETP.GE.AND P1, PT, R22, UR4, PT ;  /* 0x0000000416007c0c */ /* 0x000fda000bf26270 */
[----:B------:R-:W-:Y:S05]  /*1c80*/  @!P1 BRA `(.L_x_3128) ;  /* 0xffffffe400509947 */ /* 0x000fea000383ffff */
[----:B------:R-:W-:Y:S05]  /*1c90*/  EXIT ;  /* 0x000000000000794d */ /* 0x000fea0003800000 */
.L_x_3129:
        /* <DEDUP_REMOVED lines=14> */
.L_x_3319:


//--------------------- .text._Z35group_norm_nhwc_fwd_one_pass_kernelI11Fp32IOFp16WLi128ELi28ELi448EEv26Group_norm_nhwc_fwd_params --------------------------
	.section	.text._Z35group_norm_nhwc_fwd_one_pass_kernelI11Fp32IOFp16WLi128ELi28ELi448EEv26Group_norm_nhwc_fwd_params,"ax",@progbits
	.align	128
        .global         _Z35group_norm_nhwc_fwd_one_pass_kernelI11Fp32IOFp16WLi128ELi28ELi448EEv26Group_norm_nhwc_fwd_params
        .type           _Z35group_norm_nhwc_fwd_one_pass_kernelI11Fp32IOFp16WLi128ELi28ELi448EEv26Group_norm_nhwc_fwd_params,@function
        .size           _Z35group_norm_nhwc_fwd_one_pass_kernelI11Fp32IOFp16WLi128ELi28ELi448EEv26Group_norm_nhwc_fwd_params,(.L_x_3320 - _Z35group_norm_nhwc_fwd_one_pass_kernelI11Fp32IOFp16WLi128ELi28ELi448EEv26Group_norm_nhwc_fwd_params)
        .other          _Z35group_norm_nhwc_fwd_one_pass_kernelI11Fp32IOFp16WLi128ELi28ELi448EEv26Group_norm_nhwc_fwd_params,@"STO_CUDA_ENTRY STV_DEFAULT"
_Z35group_norm_nhwc_fwd_one_pass_kernelI11Fp32IOFp16WLi128ELi28ELi448EEv26Group_norm_nhwc_fwd_params:
.text._Z35group_norm_nhwc_fwd_one_pass_kernelI11Fp32IOFp16WLi128ELi28ELi448EEv26Group_norm_nhwc_fwd_params:
        /* <DEDUP_REMOVED lines=23> */
.L_x_3151:
        /* <DEDUP_REMOVED lines=200> */
.L_x_3131:
[----:B------:R-:W-:Y:S05]  /*0df0*/  BSYNC B0 ;  /* 0x0000000000007941 */ /* 0x000fea0003800000 */
.L_x_3130:
        /* <DEDUP_REMOVED lines=28> */
.L_x_3134:
[----:B-1----:R-:W2:Y:S04]  /*0fc0*/  LDG.E.STRONG.GPU R10, desc[UR8][R8.64] ;  /* 0x00000008080a7981 */ /* 0x002ea8000c1ef900 */
[----:B--2---:R-:W-:Y:S01]  /*0fd0*/  CCTL.IVALL ;  /* 0x00000000ff00798f */ /* 0x004fe20002000000 */
[----:B------:R-:W-:Y:S05]  /*0fe0*/  YIELD ;  /* 0x0000000000007946 */ /* 0x000fea0003800000 */
[----:B------:R-:W-:-:S13]  /*0ff0*/  ISETP.NE.AND P1, PT, R10, R13, PT ;  /* 0x0000000d0a00720c */ /* 0x000fda0003f25270 */
[----:B------:R-:W-:Y:S05]  /*1000*/  @P1 BRA `(.L_x_3134) ;  /* 0xfffffffc00ec1947 */ /* 0x000fea000383ffff */
.L_x_3133:
        /* <DEDUP_REMOVED lines=11> */
.L_x_3136:
        /* <DEDUP_REMOVED lines=63> */
.L_x_3135:
        /* <DEDUP_REMOVED lines=19> */
.L_x_3138:
[----:B------:R-:W-:Y:S05]  /*15e0*/  BSYNC B0 ;  /* 0x0000000000007941 */ /* 0x000fea0003800000 */
.L_x_3137:
        /* <DEDUP_REMOVED lines=32> */
.L_x_3132:
        /* <DEDUP_REMOVED lines=65> */
[----:B------:R-:W-:Y:S01]  /*1c00*/  FMUL.FTZ R21, R24, R19 ;  /* 0x0000001318157220 */ /* 0x000fe20000410000 */
[----:B--2---:R-:W-:Y:S02]  /*1c10*/  HADD2.F32 R16, -RZ, R16.H0_H0 ;  /* 0x20000010ff107230 */ /* 0x004fe40000004100 */
[----:B---3--:R-:W-:Y:S02]  /*1c20*/  HADD2.F32 R17, -RZ, R17.H0_H0 ;  /* 0x20000011ff117230 */ /* 0x008fe40000004100 */
[----:B----4-:R-:W-:-:S02]  /*1c30*/  HADD2.F32 R9, -RZ, R18.H0_H0 ;  /* 0x20000012ff097230 */ /* 0x010fc40000004100 */
[-C--:B------:R-:W-:Y:S01]  /*1c40*/  FMUL.FTZ R18, R26, R19.reuse ;  /* 0x000000131a127220 */ /* 0x080fe20000410000 */
[----:B-----5:R-:W-:Y:S02]  /*1c50*/  HADD2.F32 R8, -RZ, R20.H0_H0 ;  /* 0x20000014ff087230 */ /* 0x020fe40000004100 */
        /* <DEDUP_REMOVED lines=15> */
.L_x_3139:
        /* <DEDUP_REMOVED lines=13> */
.L_x_3141:
[----:B------:R-:W-:Y:S05]  /*1e20*/  BSYNC B0 ;  /* 0x0000000000007941 */ /* 0x000fea0003800000 */
.L_x_3140:
        /* <DEDUP_REMOVED lines=13> */
.L_x_3142:
        /* <DEDUP_REMOVED lines=13> */
.L_x_3144:
[----:B------:R-:W-:Y:S05]  /*1fd0*/  BSYNC B0 ;  /* 0x0000000000007941 */ /* 0x000fea0003800000 */
.L_x_3143:
        /* <DEDUP_REMOVED lines=13> */
.L_x_3145:
        /* <DEDUP_REMOVED lines=13> */
.L_x_3147:
[----:B------:R-:W-:Y:S05]  /*2180*/  BSYNC B0 ;  /* 0x0000000000007941 */ /* 0x000fea0003800000 */
.L_x_3146:
        /* <DEDUP_REMOVED lines=13> */
.L_x_3148:
        /* <DEDUP_REMOVED lines=12> */
.L_x_3150:
[----:B------:R-:W-:Y:S05]  /*2320*/  BSYNC B0 ;  /* 0x0000000000007941 */ /* 0x000fea0003800000 */
.L_x_3149:
[----:B-1----:R-:W1:Y:S01]  /*2330*/  LDC R5, c[0x0][0x10] ;  /* 0x00000400ff057b82 */ /* 0x002e620000000800 */
[----:B------:R-:W-:Y:S02]  /*2340*/  IADD3 R0, R0, 0x1, RZ ;  /* 0x0000000100007810 */ /* 0x000fe40007ffe0ff */
[----:B-1----:R-:W-:-:S04]  /*2350*/  IADD3 R32, R5, R32, RZ ;  /* 0x0000002005207210 */ /* 0x002fc80007ffe0ff */
[----:B------:R-:W-:-:S13]  /*2360*/  ISETP.GE.AND P1, PT, R32, UR4, PT ;  /* 0x0000000420007c0c */ /* 0x000fda000bf26270 */
[----:B------:R-:W-:Y:S05]  /*2370*/  @!P1 BRA `(.L_x_3151) ;  /* 0xffffffdc007c9947 */ /* 0x000fea000383ffff */
[----:B------:R-:W-:Y:S05]  /*2380*/  EXIT ;  /* 0x000000000000794d */ /* 0x000fea0003800000 */
.L_x_3152:
        /* <DEDUP_REMOVED lines=15> */
.L_x_3320:


//--------------------- .text._Z35group_norm_nhwc_fwd_one_pass_kernelI11Fp32IOFp16WLi256ELi28ELi448EEv26Group_norm_nhwc_fwd_params --------------------------
	.section	.text._Z35group_norm_nhwc_fwd_one_pass_kernelI11Fp32IOFp16WLi256ELi28ELi448EEv26Group_norm_nhwc_fwd_params,"ax",@progbits
	.align	128
        .global         _Z35group_norm_nhwc_fwd_one_pass_kernelI11Fp32IOFp16WLi256ELi28ELi448EEv26Group_norm_nhwc_fwd_params
        .type           _Z35group_norm_nhwc_fwd_one_pass_kernelI11Fp32IOFp16WLi256ELi28ELi448EEv26Group_norm_nhwc_fwd_params,@function
        .size           _Z35group_norm_nhwc_fwd_one_pass_kernelI11Fp32IOFp16WLi256ELi28ELi448EEv26Group_norm_nhwc_fwd_params,(.L_x_3321 - _Z35group_norm_nhwc_fwd_one_pass_kernelI11Fp32IOFp16WLi256ELi28ELi448EEv26Group_norm_nhwc_fwd_params)
        .other          _Z35group_norm_nhwc_fwd_one_pass_kernelI11Fp32IOFp16WLi256ELi28ELi448EEv26Group_norm_nhwc_fwd_params,@"STO_CUDA_ENTRY STV_DEFAULT"
_Z35group_norm_nhwc_fwd_one_pass_kernelI11Fp32IOFp16WLi256ELi28ELi448EEv26Group_norm_nhwc_fwd_params:
.text._Z35group_norm_nhwc_fwd_one_pass_kernelI11Fp32IOFp16WLi256ELi28ELi448EEv26Group_norm_nhwc_fwd_params:
        /* <DEDUP_REMOVED lines=53> */
.L_x_3189:
        /* <DEDUP_REMOVED lines=266> */
.L_x_3154:
[----:B------:R-:W-:Y:S05]  /*13f0*/  BSYNC B0 ;  /* 0x0000000000007941 */ /* 0x000fea0003800000 */
.L_x_3153:
        /* <DEDUP_REMOVED lines=31> */
.L_x_3157:
[----:B-1----:R-:W2:Y:S04]  /*15f0*/  LDG.E.STRONG.GPU R9, desc[UR8][R10.64] ;  /* 0x000000080a097981 */ /* 0x002ea8000c1ef900 */
[----:B--2---:R-:W-:Y:S01]  /*1600*/  CCTL.IVALL ;  /* 0x00000000ff00798f */ /* 0x004fe20002000000 */
[----:B------:R-:W-:Y:S05]  /*1610*/  YIELD ;  /* 0x0000000000007946 */ /* 0x000fea0003800000 */
[----:B------:R-:W-:-:S13]  /*1620*/  ISETP.NE.AND P6, PT, R9, R46, PT ;  /* 0x0000002e0900720c */ /* 0x000fda0003fc5270 */
[----:B------:R-:W-:Y:S05]  /*1630*/  @P6 BRA `(.L_x_3157) ;  /* 0xfffffffc00ec6947 */ /* 0x000fea000383ffff */
.L_x_3156:
        /* <DEDUP_REMOVED lines=19> */
.L_x_3161:
        /* <DEDUP_REMOVED lines=116> */
.L_x_3160:
        /* <DEDUP_REMOVED lines=62> */
.L_x_3162:
[----:B------:R-:W-:-:S06]  /*2290*/  UISETP.NE.OR UP0, UPT, UR6, URZ, UP0 ;  /* 0x0000003f0600728c */ /* 0x000fcc0008705670 */
[----:B------:R-:W-:-:S13]  /*22a0*/  PLOP3.LUT P6, PT, PT, PT, UP0, 0x80, 0x0 ;  /* 0x000000000000781c */ /* 0x000fda0003fcf008 */
[----:B------:R-:W-:Y:S05]  /*22b0*/  @!P6 BRA `(.L_x_3158) ;  /* 0x00000000007ce947 */ /* 0x000fea0003800000 */
.L_x_3159:
        /* <DEDUP_REMOVED lines=31> */
.L_x_3158:
        /* <DEDUP_REMOVED lines=14> */
.L_x_3164:
[----:B------:R-:W-:Y:S05]  /*2590*/  BSYNC B0 ;  /* 0x0000000000007941 */ /* 0x000fea0003800000 */
.L_x_3163:
        /* <DEDUP_REMOVED lines=17> */
.L_x_3155:
        /* <DEDUP_REMOVED lines=35> */
[----:B---3--:R-:W-:Y:S02]  /*28e0*/  HADD2.F32 R7, -RZ, R43.H0_H0 ;  /* 0x2000002bff077230 */ /* 0x008fe40000004100 */
[----:B--2---:R-:W-:Y:S02]  /*28f0*/  HADD2.F32 R8, -RZ, R5.H0_H0 ;  /* 0x20000005ff087230 */ /* 0x004fe40000004100 */
[----:B----4-:R-:W-:Y:S02]  /*2900*/  HADD2.F32 R10, -RZ, R44.H0_H0 ;  /* 0x2000002cff0a7230 */ /* 0x010fe40000004100 */
[----:B-----5:R-:W-:-:S03]  /*2910*/  HADD2.F32 R9, -RZ, R45.H0_H0 ;  /* 0x2000002dff097230 */ /* 0x020fc60000004100 */
        /* <DEDUP_REMOVED lines=13> */
.L_x_3165:
        /* <DEDUP_REMOVED lines=13> */
.L_x_3167:
[----:B------:R-:W-:Y:S05]  /*2ac0*/  BSYNC B0 ;  /* 0x0000000000007941 */ /* 0x000fea0003800000 */
.L_x_3166:
        /* <DEDUP_REMOVED lines=19> */
.L_x_3168:
        /* <DEDUP_REMOVED lines=13> */
.L_x_3170:
[----:B------:R-:W-:Y:S05]  /*2cd0*/  BSYNC B0 ;  /* 0x0000000000007941 */ /* 0x000fea0003800000 */
.L_x_3169:
        /* <DEDUP_REMOVED lines=23> */
.L_x_3171:
        /* <DEDUP_REMOVED lines=13> */
.L_x_3173:
[----:B------:R-:W-:Y:S05]  /*2f20*/  BSYNC B0 ;  /* 0x0000000000007941 */ /* 0x000fea0003800000 */
.L_x_3172:
        /* <DEDUP_REMOVED lines=17> */
.L_x_3174:
        /* <DEDUP_REMOVED lines=13> */
.L_x_3176:
[----:B------:R-:W-:Y:S05]  /*3110*/  BSYNC B0 ;  /* 0x0000000000007941 */ /* 0x000fea0003800000 */
.L_x_3175:
        /* <DEDUP_REMOVED lines=22> */
.L_x_3177:
        /* <DEDUP_REMOVED lines=13> */
.L_x_3179:
[----:B------:R-:W-:Y:S05]  /*3350*/  BSYNC B0 ;  /* 0x0000000000007941 */ /* 0x000fea0003800000 */
.L_x_3178:
        /* <DEDUP_REMOVED lines=22> */
.L_x_3180:
        /* <DEDUP_REMOVED lines=13> */
.L_x_3182:
[----:B------:R-:W-:Y:S05]  /*3590*/  BSYNC B0 ;  /* 0x0000000000007941 */ /* 0x000fea0003800000 */
.L_x_3181:
        /* <DEDUP_REMOVED lines=21> */
.L_x_3183:
        /* <DEDUP_REMOVED lines=13> */
.L_x_3185:
[----:B------:R-:W-:Y:S05]  /*37c0*/  BSYNC B0 ;  /* 0x0000000000007941 */ /* 0x000fea0003800000 */
.L_x_3184:
        /* <DEDUP_REMOVED lines=20> */
.L_x_3186:
        /* <DEDUP_REMOVED lines=12> */
.L_x_3188:
[----:B------:R-:W-:Y:S05]  /*39d0*/  BSYNC B0 ;  /* 0x0000000000007941 */ /* 0x000fea0003800000 */
.L_x_3187:
[----:B------:R-:W-:Y:S02]  /*39e0*/  UIADD3 UR11, UR12, UR11, URZ ;  /* 0x0000000b0c0b7290 */ /* 0x000fe4000fffe03f */
[----:B------:R-:W-:Y:S02]  /*39f0*/  UIADD3 UR4, UR4, 0x1, URZ ;  /* 0x0000000104047890 */ /* 0x000fe4000fffe03f */
[----:B------:R-:W-:-:S06]  /*3a00*/  UISETP.GE.AND UP0, UPT, UR11, UR5, UPT ;  /* 0x000000050b00728c */ /* 0x000fcc000bf06270 */
[----:B------:R-:W-:-:S13]  /*3a10*/  PLOP3.LUT P5, PT, PT, PT, UP0, 0x80, 0x0 ;  /* 0x000000000000781c */ /* 0x000fda0003faf008 */
[----:B------:R-:W-:Y:S05]  /*3a20*/  @!P5 BRA `(.L_x_3189) ;  /* 0xffffffc80048d947 */ /* 0x000fea000383ffff */
[----:B------:R-:W-:Y:S05]  /*3a30*/  EXIT ;  /* 0x000000000000794d */ /* 0x000fea0003800000 */
.L_x_3190:
        /* <DEDUP_REMOVED lines=12> */
.L_x_3321:


//--------------------- .text._Z35group_norm_nhwc_fwd_one_pass_kernelI11Fp32IOFp16WLi512ELi28ELi448EEv26Group_norm_nhwc_fwd_params --------------------------
	.section	.text._Z35group_norm_nhwc_fwd_one_pass_kernelI11Fp32IOFp16WLi512ELi28ELi448EEv26Group_norm_nhwc_fwd_params,"ax",@progbits
	.align	128
        .global         _Z35group_norm_nhwc_fwd_one_pass_kernelI11Fp32IOFp16WLi512ELi28ELi448EEv26Group_norm_nhwc_fwd_params
        .type           _Z35group_norm_nhwc_fwd_one_pass_kernelI11Fp32IOFp16WLi512ELi28ELi448EEv26Group_norm_nhwc_fwd_params,@function
        .size           _Z35group_norm_nhwc_fwd_one_pass_kernelI11Fp32IOFp16WLi512ELi28ELi448EEv26Group_norm_nhwc_fwd_params,(.L_x_3322 - _Z35group_norm_nhwc_fwd_one_pass_kernelI11Fp32IOFp16WLi512ELi28ELi448EEv26Group_norm_nhwc_fwd_params)
        .other          _Z35group_norm_nhwc_fwd_one_pass_kernelI11Fp32IOFp16WLi512ELi28ELi448EEv26Group_norm_nhwc_fwd_params,@"STO_CUDA_ENTRY STV_DEFAULT"
_Z35group_norm_nhwc_fwd_one_pass_kernelI11Fp32IOFp16WLi512ELi28ELi448EEv26Group_norm_nhwc_fwd_params:
.text._Z35group_norm_nhwc_fwd_one_pass_kernelI11Fp32IOFp16WLi512ELi28ELi448EEv26Group_norm_nhwc_fwd_params:
        /* <DEDUP_REMOVED lines=53> */
.L_x_3248:
        /* <DEDUP_REMOVED lines=430> */
.L_x_3192:
[----:B------:R-:W-:Y:S05]  /*1e30*/  BSYNC B0 ;  /* 0x0000000000007941 */ /* 0x000fea0003800000 */
.L_x_3191:
        /* <DEDUP_REMOVED lines=28> */
.L_x_3195:
[----:B-1----:R-:W2:Y:S04]  /*2000*/  LDG.E.STRONG.GPU R6, desc[UR8][R4.64] ;  /* 0x0000000804067981 */ /* 0x002ea8000c1ef900 */
[----:B--2---:R-:W-:Y:S01]  /*2010*/  CCTL.IVALL ;  /* 0x00000000ff00798f */ /* 0x004fe20002000000 */
[----:B------:R-:W-:Y:S05]  /*2020*/  YIELD ;  /* 0x0000000000007946 */ /* 0x000fea0003800000 */
[----:B------:R-:W-:-:S13]  /*2030*/  ISETP.NE.AND P3, PT, R6, R9, PT ;  /* 0x000000090600720c */ /* 0x000fda0003f65270 */
[----:B------:R-:W-:Y:S05]  /*2040*/  @P3 BRA `(.L_x_3195) ;  /* 0xfffffffc00ec3947 */ /* 0x000fea000383ffff */
.L_x_3194:
        /* <DEDUP_REMOVED lines=11> */
.L_x_3197:
        /* <DEDUP_REMOVED lines=63> */
.L_x_3196:
        /* <DEDUP_REMOVED lines=19> */
.L_x_3199:
[----:B------:R-:W-:Y:S05]  /*2620*/  BSYNC B0 ;  /* 0x0000000000007941 */ /* 0x000fea0003800000 */
.L_x_3198:
        /* <DEDUP_REMOVED lines=32> */
.L_x_3193:
        /* <DEDUP_REMOVED lines=40> */
[----:B--2---:R-:W-:Y:S02]  /*2ab0*/  HADD2.F32 R11, -RZ, R14.H0_H0 ;  /* 0x2000000eff0b7230 */ /* 0x004fe40000004100 */
[----:B---3--:R-:W-:Y:S02]  /*2ac0*/  HADD2.F32 R14, -RZ, R16.H0_H0 ;  /* 0x20000010ff0e7230 */ /* 0x008fe40000004100 */
[----:B----4-:R-:W-:Y:S02]  /*2ad0*/  HADD2.F32 R13, -RZ, R15.H0_H0 ;  /* 0x2000000fff0d7230 */ /* 0x010fe40000004100 */
[----:B-----5:R-:W-:-:S02]  /*2ae0*/  HADD2.F32 R16, -RZ, R17.H0_H0 ;  /* 0x20000011ff107230 */ /* 0x020fc40000004100 */
[----:B------:R-:W-:Y:S01]  /*2af0*/  FADD.FTZ R15, -R12, R38 ;  /* 0x000000260c0f7221 */ /* 0x000fe20000010100 */
        /* <DEDUP_REMOVED lines=13> */
.L_x_3200:
        /* <DEDUP_REMOVED lines=13> */
.L_x_3202:
[----:B------:R-:W-:Y:S05]  /*2ca0*/  BSYNC B0 ;  /* 0x0000000000007941 */ /* 0x000fea0003800000 */
.L_x_3201:
        /* <DEDUP_REMOVED lines=21> */
.L_x_3203:
        /* <DEDUP_REMOVED lines=13> */
.L_x_3205:
[----:B------:R-:W-:Y:S05]  /*2ed0*/  BSYNC B0 ;  /* 0x0000000000007941 */ /* 0x000fea0003800000 */
.L_x_3204:
        /* <DEDUP_REMOVED lines=14> */
.L_x_3206:
        /* <DEDUP_REMOVED lines=13> */
.L_x_3208:
[----:B------:R-:W-:Y:S05]  /*3090*/  BSYNC B0 ;  /* 0x0000000000007941 */ /* 0x000fea0003800000 */
.L_x_3207:
        /* <DEDUP_REMOVED lines=19> */
.L_x_3209:
        /* <DEDUP_REMOVED lines=13> */
.L_x_3211:
[----:B------:R-:W-:Y:S05]  /*32a0*/  BSYNC B0 ;  /* 0x0000000000007941 */ /* 0x000fea0003800000 */
.L_x_3210:
        /* <DEDUP_REMOVED lines=27> */
.L_x_3212:
        /* <DEDUP_REMOVED lines=13> */
.L_x_3214:
[----:B------:R-:W-:Y:S05]  /*3530*/  BSYNC B0 ;  /* 0x0000000000007941 */ /* 0x000fea0003800000 */
.L_x_3213:
        /* <DEDUP_REMOVED lines=14> */
.L_x_3215:
        /* <DEDUP_REMOVED lines=13> */
.L_x_3217:
[----:B------:R-:W-:Y:S05]  /*36f0*/  BSYNC B0 ;  /* 0x0000000000007941 */ /* 0x000fea0003800000 */
.L_x_3216:
        /* <DEDUP_REMOVED lines=19> */
.L_x_3218:
        /* <DEDUP_REMOVED lines=13> */
.L_x_3220:
[----:B------:R-:W-:Y:S05]  /*3900*/  BSYNC B0 ;  /* 0x0000000000007941 */ /* 0x000fea0003800000 */
.L_x_3219:
        /* <DEDUP_REMOVED lines=27> */
.L_x_3221:
        /* <DEDUP_REMOVED lines=13> */
.L_x_3223:
[----:B------:R-:W-:Y:S05]  /*3b90*/  BSYNC B0 ;  /* 0x0000000000007941 */ /* 0x000fea0003800000 */
.L_x_3222:
        /* <DEDUP_REMOVED lines=14> */
.L_x_3224:
        /* <DEDUP_REMOVED lines=13> */
.L_x_3226:
[----:B------:R-:W-:Y:S05]  /*3d50*/  BSYNC B0 ;  /* 0x0000000000007941 */ /* 0x000fea0003800000 */
.L_x_3225:
        /* <DEDUP_REMOVED lines=19> */
.L_x_3227:
        /* <DEDUP_REMOVED lines=13> */
.L_x_3229:
[----:B------:R-:W-:Y:S05]  /*3f60*/  BSYNC B0 ;  /* 0x0000000000007941 */ /* 0x000fea0003800000 */
.L_x_3228:
        /* <DEDUP_REMOVED lines=27> */
.L_x_3230:
        /* <DEDUP_REMOVED lines=13> */
.L_x_3232:
[----:B------:R-:W-:Y:S05]  /*41f0*/  BSYNC B0 ;  /* 0x0000000000007941 */ /* 0x000fea0003800000 */
.L_x_3231:
        /* <DEDUP_REMOVED lines=14> */
.L_x_3233:
        /* <DEDUP_REMOVED lines=13> */
.L_x_3235:
[----:B------:R-:W-:Y:S05]  /*43b0*/  BSYNC B0 ;  /* 0x0000000000007941 */ /* 0x000fea0003800000 */
.L_x_3234:
        /* <DEDUP_REMOVED lines=19> */
.L_x_3236:
        /* <DEDUP_REMOVED lines=13> */
.L_x_3238:
[----:B------:R-:W-:Y:S05]  /*45c0*/  BSYNC B0 ;  /* 0x0000000000007941 */ /* 0x000fea0003800000 */
.L_x_3237:
        /* <DEDUP_REMOVED lines=32> */
.L_x_3239:
        /* <DEDUP_REMOVED lines=13> */
.L_x_3241:
[----:B------:R-:W-:Y:S05]  /*48a0*/  BSYNC B0 ;  /* 0x0000000000007941 */ /* 0x000fea0003800000 */
.L_x_3240:
        /* <DEDUP_REMOVED lines=13> */
.L_x_3242:
        /* <DEDUP_REMOVED lines=13> */
.L_x_3244:
[----:B------:R-:W-:Y:S05]  /*4a50*/  BSYNC B0 ;  /* 0x0000000000007941 */ /* 0x000fea0003800000 */
.L_x_3243:
        /* <DEDUP_REMOVED lines=13> */
.L_x_3245:
        /* <DEDUP_REMOVED lines=12> */
.L_x_3247:
[----:B------:R-:W-:Y:S05]  /*4bf0*/  BSYNC B0 ;  /* 0x0000000000007941 */ /* 0x000fea0003800000 */
.L_x_3246:
[----:B012---:R-:W0:Y:S01]  /*4c00*/  LDC R3, c[0x0][0x10] ;  /* 0x00000400ff037b82 */ /* 0x007e220000000800 */
[----:B------:R-:W-:Y:S02]  /*4c10*/  IADD3 R78, R78, 0x1, RZ ;  /* 0x000000014e4e7810 */ /* 0x000fe40007ffe0ff */
[----:B0-----:R-:W-:-:S04]  /*4c20*/  IADD3 R58, R3, R58, RZ ;  /* 0x0000003a033a7210 */ /* 0x001fc80007ffe0ff */
[----:B------:R-:W-:-:S13]  /*4c30*/  ISETP.GE.AND P3, PT, R58, UR4, PT ;  /* 0x000000043a007c0c */ /* 0x000fda000bf66270 */
[----:B------:R-:W-:Y:S05]  /*4c40*/  @!P3 BRA `(.L_x_3248) ;  /* 0xffffffb400c0b947 */ /* 0x000fea000383ffff */
[----:B------:R-:W-:Y:S05]  /*4c50*/  EXIT ;  /* 0x000000000000794d */ /* 0x000fea0003800000 */
.L_x_3249:
        /* <DEDUP_REMOVED lines=10> */
.L_x_3322:


//--------------------- .nv.shared.reserved.0     --------------------------
	.section	.nv.shared.reserved.0,"aw",@nobits
	.weak		__nv_reservedSMEM_offset_0_alias
	.size		__nv_reservedSMEM_offset_0_alias, 0, 0
	.other		__nv_reservedSMEM_offset_0_alias,@"STO_CUDA_RESERVED_SHARED STV_DEFAULT"
__nv_reservedSMEM_offset_0_alias:
	.zero		0


//--------------------- .nv.global                --------------------------
	.section	.nv.global,"aw",@nobits
.nv.global:
	.type		_ZN61_INTERNAL_4326794b_30_group_norm_nhwc_one_pass_28_cu_ee9af4cc6thrust23THRUST_300001_SM_900_NS12placeholders2_5E,@object
	.size		_ZN61_INTERNAL_4326794b_30_group_norm_nhwc_one_pass_28_cu_ee9af4cc6thrust23THRUST_300001_SM_900_NS12placeholders2_5E,(_ZN61_INTERNAL_4326794b_30_group_norm_nhwc_one_pass_28_cu_ee9af4cc4cuda3std3__45__cpo6cbeginE - _ZN61_INTERNAL_4326794b_30_group_norm_nhwc_one_pass_28_cu_ee9af4cc6thrust23THRUST_300001_SM_900_NS12placeholders2_5E)
_ZN61_INTERNAL_4326794b_30_group_norm_nhwc_one_pass_28_cu_ee9af4cc6thrust23THRUST_300001_SM_900_NS12placeholders2_5E:
	.zero		1
	.type		_ZN61_INTERNAL_4326794b_30_group_norm_nhwc_one_pass_28_cu_ee9af4cc4cuda3std3__45__cpo6cbeginE,@object
	.size		_ZN61_INTERNAL_4326794b_30_group_norm_nhwc_one_pass_28_cu_ee9af4cc4cuda3std3__45__cpo6cbeginE,(_ZN61_INTERNAL_4326794b_30_group_norm_nhwc_one_pass_28_cu_ee9af4cc4cuda3std6ranges3__45__cpo6cbeginE - _ZN61_INTERNAL_4326794b_30_group_norm_nhwc_one_pass_28_cu_ee9af4cc4cuda3std3__45__cpo6cbeginE)
_ZN61_INTERNAL_4326794b_30_group_norm_nhwc_one_pass_28_cu_ee9af4cc4cuda3std3__45__cpo6cbeginE:
	.zero		1
	.type		_ZN61_INTERNAL_4326794b_30_group_norm_nhwc_one_pass_28_cu_ee9af4cc4cuda3std6ranges3__45__cpo6cbeginE,@object
	.size		_ZN61_INTERNAL_4326794b_30_group_norm_nhwc_one_pass_28_cu_ee9af4cc4cuda3std6ranges3__45__cpo6cbeginE,(_ZN61_INTERNAL_4326794b_30_group_norm_nhwc_one_pass_28_cu_ee9af4cc4cuda3std3__48in_placeE - _ZN61_INTERNAL_4326794b_30_group_norm_nhwc_one_pass_28_cu_ee9af4cc4cuda3std6ranges3__45__cpo6cbeginE)
_ZN61_INTERNAL_4326794b_30_group_norm_nhwc_one_pass_28_cu_ee9af4cc4cuda3std6ranges3__45__cpo6cbeginE:
	.zero		1
	.type		_ZN61_INTERNAL_4326794b_30_group_norm_nhwc_one_pass_28_cu_ee9af4cc4cuda3std3__48in_placeE,@object
	.size		_ZN61_INTERNAL_4326794b_30_group_norm_nhwc_one_pass_28_cu_ee9af4cc4cuda3std3__48in_placeE,(_ZN61_INTERNAL_4326794b_30_group_norm_nhwc_one_pass_28_cu_ee9af4cc4cuda3std6ranges3__45__cpo4sizeE - _ZN61_INTERNAL_4326794b_30_group_norm_nhwc_one_pass_28_cu_ee9af4cc4cuda3std3__48in_placeE)
_ZN61_INTERNAL_4326794b_30_group_norm_nhwc_one_pass_28_cu_ee9af4cc4cuda3std3__48in_placeE:
	.zero		1
	.type		_ZN61_INTERNAL_4326794b_30_group_norm_nhwc_one_pass_28_cu_ee9af4cc4cuda3std6ranges3__45__cpo4sizeE,@object
	.size		_ZN61_INTERNAL_4326794b_30_group_norm_nhwc_one_pass_28_cu_ee9af4cc4cuda3std6ranges3__45__cpo4sizeE,(_ZN61_INTERNAL_4326794b_30_group_norm_nhwc_one_pass_28_cu_ee9af4cc6thrust23THRUST_300001_SM_900_NS12placeholders2_9E - _ZN61_INTERNAL_4326794b_30_group_norm_nhwc_one_pass_28_cu_ee9af4cc4cuda3std6ranges3__45__cpo4sizeE)
_ZN61_INTERNAL_4326794b_30_group_norm_nhwc_one_pass_28_cu_ee9af4cc4cuda3std6ranges3__45__cpo4sizeE:
	.zero		1
	.type		_ZN61_INTERNAL_4326794b_30_group_norm_nhwc_one_pass_28_cu_ee9af4cc6thrust23THRUST_300001_SM_900_NS12placeholders2_9E,@object
	.size		_ZN61_INTERNAL_4326794b_30_group_norm_nhwc_one_pass_28_cu_ee9af4cc6thrust23THRUST_300001_SM_900_NS12placeholders2_9E,(_ZN61_INTERNAL_4326794b_30_group_norm_nhwc_one_pass_28_cu_ee9af4cc4cuda3std3__45__cpo7crbeginE - _ZN61_INTERNAL_4326794b_30_group_norm_nhwc_one_pass_28_cu_ee9af4cc6thrust23THRUST_300001_SM_900_NS12placeholders2_9E)
_ZN61_INTERNAL_4326794b_30_group_norm_nhwc_one_pass_28_cu_ee9af4cc6thrust23THRUST_300001_SM_900_NS12placeholders2_9E:
	.zero		1
	.type		_ZN61_INTERNAL_4326794b_30_group_norm_nhwc_one_pass_28_cu_ee9af4cc4cuda3std3__45__cpo7crbeginE,@object
	.size		_ZN61_INTERNAL_4326794b_30_group_norm_nhwc_one_pass_28_cu_ee9af4cc4cuda3std3__45__cpo7crbeginE,(_ZN61_INTERNAL_4326794b_30_group_norm_nhwc_one_pass_28_cu_ee9af4cc4cuda3std6ranges3__45__cpo4nextE - _ZN61_INTERNAL_4326794b_30_group_norm_nhwc_one_pass_28_cu_ee9af4cc4cuda3std3__45__cpo7crbeginE)
_ZN61_INTERNAL_4326794b_30_group_norm_nhwc_one_pass_28_cu_ee9af4cc4cuda3std3__45__cpo7crbeginE:
	.zero		1
	.type		_ZN61_INTERNAL_4326794b_30_group_norm_nhwc_one_pass_28_cu_ee9af4cc4cuda3std6ranges3__45__cpo4nextE,@object
	.size		_ZN61_INTERNAL_4326794b_30_group_norm_nhwc_one_pass_28_cu_ee9af4cc4cuda3std6ranges3__45__cpo4nextE,(_ZN61_INTERNAL_4326794b_30_group_norm_nhwc_one_pass_28_cu_ee9af4cc4cuda3std6ranges3__45__cpo4swapE - _ZN61_INTERNAL_4326794b_30_group_norm_nhwc_one_pass_28_cu_ee9af4cc4cuda3std6ranges3__45__cpo4nextE)
_ZN61_INTERNAL_4326794b_30_group_norm_nhwc_one_pass_28_cu_ee9af4cc4cuda3std6ranges3__45__cpo4nextE:
	.zero		1
	.type		_ZN61_INTERNAL_4326794b_30_group_norm_nhwc_one_pass_28_cu_ee9af4cc4cuda3std6ranges3__45__cpo4swapE,@object
	.size		_ZN61_INTERNAL_4326794b_30_group_norm_nhwc_one_pass_28_cu_ee9af4cc4cuda3std6ranges3__45__cpo4swapE,(_ZN61_INTERNAL_4326794b_30_group_norm_nhwc_one_pass_28_cu_ee9af4cc6thrust23THRUST_300001_SM_900_NS12placeholders2_1E - _ZN61_INTERNAL_4326794b_30_group_norm_nhwc_one_pass_28_cu_ee9af4cc4cuda3std6ranges3__45__cpo4swapE)
_ZN61_INTERNAL_4326794b_30_group_norm_nhwc_one_pass_28_cu_ee9af4cc4cuda3std6ranges3__45__cpo4swapE:
	.zero		1
	.type		_ZN61_INTERNAL_4326794b_30_group_norm_nhwc_one_pass_28_cu_ee9af4cc6thrust23THRUST_300001_SM_900_NS12placeholders2_1E,@object
	.size		_ZN61_INTERNAL_4326794b_30_group_norm_nhwc_one_pass_28_cu_ee9af4cc6thrust23THRUST_300001_SM_900_NS12placeholders2_1E,(_ZN61_INTERNAL_4326794b_30_group_norm_nhwc_one_pass_28_cu_ee9af4cc6thrust23THRUST_300001_SM_900_NS12placeholders2_3E - _ZN61_INTERNAL_4326794b_30_group_norm_nhwc_one_pass_28_cu_ee9af4cc6thrust23THRUST_300001_SM_900_NS12placeholders2_1E)
_ZN61_INTERNAL_4326794b_30_group_norm_nhwc_one_pass_28_cu_ee9af4cc6thrust23THRUST_300001_SM_900_NS12placeholders2_1E:
	.zero		1
	.type		_ZN61_INTERNAL_4326794b_30_group_norm_nhwc_one_pass_28_cu_ee9af4cc6thrust23THRUST_300001_SM_900_NS12placeholders2_3E,@object
	.size		_ZN61_INTERNAL_4326794b_30_group_norm_nhwc_one_pass_28_cu_ee9af4cc6thrust23THRUST_300001_SM_900_NS12placeholders2_3E,(_ZN61_INTERNAL_4326794b_30_group_norm_nhwc_one_pass_28_cu_ee9af4cc4cuda3std3__45__cpo5beginE - _ZN61_INTERNAL_4326794b_30_group_norm_nhwc_one_pass_28_cu_ee9af4cc6thrust23THRUST_300001_SM_900_NS12placeholders2_3E)
_ZN61_INTERNAL_4326794b_30_group_norm_nhwc_one_pass_28_cu_ee9af4cc6thrust23THRUST_300001_SM_900_NS12placeholders2_3E:
	.zero		1
	.type		_ZN61_INTERNAL_4326794b_30_group_norm_nhwc_one_pass_28_cu_ee9af4cc4cuda3std3__45__cpo5beginE,@object
	.size		_ZN61_INTERNAL_4326794b_30_group_norm_nhwc_one_pass_28_cu_ee9af4cc4cuda3std3__45__cpo5beginE,(_ZN61_INTERNAL_4326794b_30_group_norm_nhwc_one_pass_28_cu_ee9af4cc4cuda3std6ranges3__45__cpo5beginE - _ZN61_INTERNAL_4326794b_30_group_norm_nhwc_one_pass_28_cu_ee9af4cc4cuda3std3__45__cpo5beginE)
_ZN61_INTERNAL_4326794b_30_group_norm_nhwc_one_pass_28_cu_ee9af4cc4cuda3std3__45__cpo5beginE:
	.zero		1
	.type		_ZN61_INTERNAL_4326794b_30_group_norm_nhwc_one_pass_28_cu_ee9af4cc4cuda3std6ranges3__45__cpo5beginE,@object
	.size		_ZN61_INTERNAL_4326794b_30_group_norm_nhwc_one_pass_28_cu_ee9af4cc4cuda3std6ranges3__45__cpo5beginE,(_ZN61_INTERNAL_4326794b_30_group_norm_nhwc_one_pass_28_cu_ee9af4cc4cuda3std3__463_GLOBAL__N__4326794b_30_group_norm_nhwc_one_pass_28_cu_ee9af4cc6ignoreE - _ZN61_INTERNAL_4326794b_30_group_norm_nhwc_one_pass_28_cu_ee9af4cc4cuda3std6ranges3__45__cpo5beginE)
_ZN61_INTERNAL_4326794b_30_group_norm_nhwc_one_pass_28_cu_ee9af4cc4cuda3std6ranges3__45__cpo5beginE:
	.zero		1
	.type		_ZN61_INTERNAL_4326794b_30_group_norm_nhwc_one_pass_28_cu_ee9af4cc4cuda3std3__463_GLOBAL__N__4326794b_30_group_norm_nhwc_one_pass_28_cu_ee9af4cc6ignoreE,@object
	.size		_ZN61_INTERNAL_4326794b_30_group_norm_nhwc_one_pass_28_cu_ee9af4cc4cuda3std3__463_GLOBAL__N__4326794b_30_group_norm_nhwc_one_pass_28_cu_ee9af4cc6ignoreE,(_ZN61_INTERNAL_4326794b_30_group_norm_nhwc_one_pass_28_cu_ee9af4cc4cuda3std6ranges3__45__cpo4dataE - _ZN61_INTERNAL_4326794b_30_group_norm_nhwc_one_pass_28_cu_ee9af4cc4cuda3std3__463_GLOBAL__N__4326794b_30_group_norm_nhwc_one_pass_28_cu_ee9af4cc6ignoreE)
_ZN61_INTERNAL_4326794b_30_group_norm_nhwc_one_pass_28_cu_ee9af4cc4cuda3std3__463_GLOBAL__N__4326794b_30_group_norm_nhwc_one_pass_28_cu_ee9af4cc6ignoreE:
	.zero		1
	.type		_ZN61_INTERNAL_4326794b_30_group_norm_nhwc_one_pass_28_cu_ee9af4cc4cuda3std6ranges3__45__cpo4dataE,@object
	.size		_ZN61_INTERNAL_4326794b_30_group_norm_nhwc_one_pass_28_cu_ee9af4cc4cuda3std6ranges3__45__cpo4dataE,(_ZN61_INTERNAL_4326794b_30_group_norm_nhwc_one_pass_28_cu_ee9af4cc6thrust23THRUST_300001_SM_900_NS12placeholders2_7E - _ZN61_INTERNAL_4326794b_30_group_norm_nhwc_one_pass_28_cu_ee9af4cc4cuda3std6ranges3__45__cpo4dataE)
_ZN61_INTERNAL_4326794b_30_group_norm_nhwc_one_pass_28_cu_ee9af4cc4cuda3std6ranges3__45__cpo4dataE:
	.zero		1
	.type		_ZN61_INTERNAL_4326794b_30_group_norm_nhwc_one_pass_28_cu_ee9af4cc6thrust23THRUST_300001_SM_900_NS12placeholders2_7E,@object
	.size		_ZN61_INTERNAL_4326794b_30_group_norm_nhwc_one_pass_28_cu_ee9af4cc6thrust23THRUST_300001_SM_900_NS12placeholders2_7E,(_ZN61_INTERNAL_4326794b_30_group_norm_nhwc_one_pass_28_cu_ee9af4cc4cuda3std3__45__cpo6rbeginE - _ZN61_INTERNAL_4326794b_30_group_norm_nhwc_one_pass_28_cu_ee9af4cc6thrust23THRUST_300001_SM_900_NS12placeholders2_7E)
_ZN61_INTERNAL_4326794b_30_group_norm_nhwc_one_pass_28_cu_ee9af4cc6thrust23THRUST_300001_SM_900_NS12placeholders2_7E:
	.zero		1
	.type		_ZN61_INTERNAL_4326794b_30_group_norm_nhwc_one_pass_28_cu_ee9af4cc4cuda3std3__45__cpo6rbeginE,@object
	.size		_ZN61_INTERNAL_4326794b_30_group_norm_nhwc_one_pass_28_cu_ee9af4cc4cuda3std3__45__cpo6rbeginE,(_ZN61_INTERNAL_4326794b_30_group_norm_nhwc_one_pass_28_cu_ee9af4cc4cuda3std6ranges3__45__cpo7advanceE - _ZN61_INTERNAL_4326794b_30_group_norm_nhwc_one_pass_28_cu_ee9af4cc4cuda3std3__45__cpo6rbeginE)
_ZN61_INTERNAL_4326794b_30_group_norm_nhwc_one_pass_28_cu_ee9af4cc4cuda3std3__45__cpo6rbeginE:
	.zero		1
	.type		_ZN61_INTERNAL_4326794b_30_group_norm_nhwc_one_pass_28_cu_ee9af4cc4cuda3std6ranges3__45__cpo7advanceE,@object
	.size		_ZN61_INTERNAL_4326794b_30_group_norm_nhwc_one_pass_28_cu_ee9af4cc4cuda3std6ranges3__45__cpo7advanceE,(_ZN61_INTERNAL_4326794b_30_group_norm_nhwc_one_pass_28_cu_ee9af4cc4cuda3std3__47nulloptE - _ZN61_INTERNAL_4326794b_30_group_norm_nhwc_one_pass_28_cu_ee9af4cc4cuda3std6ranges3__45__cpo7advanceE)
_ZN61_INTERNAL_4326794b_30_group_norm_nhwc_one_pass_28_cu_ee9af4cc4cuda3std6ranges3__45__cpo7advanceE:
	.zero		1
	.type		_ZN61_INTERNAL_4326794b_30_group_norm_nhwc_one_pass_28_cu_ee9af4cc4cuda3std3__47nulloptE,@object
	.size		_ZN61_INTERNAL_4326794b_30_group_norm_nhwc_one_pass_28_cu_ee9af4cc4cuda3std3__47nulloptE,(_ZN61_INTERNAL_4326794b_30_group_norm_nhwc_one_pass_28_cu_ee9af4cc4cuda3std6ranges3__45__cpo8distanceE - _ZN61_INTERNAL_4326794b_30_group_norm_nhwc_one_pass_28_cu_ee9af4cc4cuda3std3__47nulloptE)
_ZN61_INTERNAL_4326794b_30_group_norm_nhwc_one_pass_28_cu_ee9af4cc4cuda3std3__47nulloptE:
	.zero		1
	.type		_ZN61_INTERNAL_4326794b_30_group_norm_nhwc_one_pass_28_cu_ee9af4cc4cuda3std6ranges3__45__cpo8distanceE,@object
	.size		_ZN61_INTERNAL_4326794b_30_group_norm_nhwc_one_pass_28_cu_ee9af4cc4cuda3std6ranges3__45__cpo8distanceE,(_ZN61_INTERNAL_4326794b_30_group_norm_nhwc_one_pass_28_cu_ee9af4cc6thrust23THRUST_300001_SM_900_NS12placeholders2_6E - _ZN61_INTERNAL_4326794b_30_group_norm_nhwc_one_pass_28_cu_ee9af4cc4cuda3std6ranges3__45__cpo8distanceE)
_ZN61_INTERNAL_4326794b_30_group_norm_nhwc_one_pass_28_cu_ee9af4cc4cuda3std6ranges3__45__cpo8distanceE:
	.zero		1
	.type		_ZN61_INTERNAL_4326794b_30_group_norm_nhwc_one_pass_28_cu_ee9af4cc6thrust23THRUST_300001_SM_900_NS12placeholders2_6E,@object
	.size		_ZN61_INTERNAL_4326794b_30_group_norm_nhwc_one_pass_28_cu_ee9af4cc6thrust23THRUST_300001_SM_900_NS12placeholders2_6E,(_ZN61_INTERNAL_4326794b_30_group_norm_nhwc_one_pass_28_cu_ee9af4cc4cuda3std3__45__cpo4cendE - _ZN61_INTERNAL_4326794b_30_group_norm_nhwc_one_pass_28_cu_ee9af4cc6thrust23THRUST_300001_SM_900_NS12placeholders2_6E)
_ZN61_INTERNAL_4326794b_30_group_norm_nhwc_one_pass_28_cu_ee9af4cc6thrust23THRUST_300001_SM_900_NS12placeholders2_6E:
	.zero		1
	.type		_ZN61_INTERNAL_4326794b_30_group_norm_nhwc_one_pass_28_cu_ee9af4cc4cuda3std3__45__cpo4cendE,@object
	.size		_ZN61_INTERNAL_4326794b_30_group_norm_nhwc_one_pass_28_cu_ee9af4cc4cuda3std3__45__cpo4cendE,(_ZN61_INTERNAL_4326794b_30_group_norm_nhwc_one_pass_28_cu_ee9af4cc4cuda3std6ranges3__45__cpo4cendE - _ZN61_INTERNAL_4326794b_30_group_norm_nhwc_one_pass_28_cu_ee9af4cc4cuda3std3__45__cpo4cendE)
_ZN61_INTERNAL_4326794b_30_group_norm_nhwc_one_pass_28_cu_ee9af4cc4cuda3std3__45__cpo4cendE:
	.zero		1
	.type		_ZN61_INTERNAL_4326794b_30_group_norm_nhwc_one_pass_28_cu_ee9af4cc4cuda3std6ranges3__45__cpo4cendE,@object
	.size		_ZN61_INTERNAL_4326794b_30_group_norm_nhwc_one_pass_28_cu_ee9af4cc4cuda3std6ranges3__45__cpo4cendE,(_ZN61_INTERNAL_4326794b_30_group_norm_nhwc_one_pass_28_cu_ee9af4cc4cuda3std3__420unreachable_sentinelE - _ZN61_INTERNAL_4326794b_30_group_norm_nhwc_one_pass_28_cu_ee9af4cc4cuda3std6ranges3__45__cpo4cendE)
_ZN61_INTERNAL_4326794b_30_group_norm_nhwc_one_pass_28_cu_ee9af4cc4cuda3std6ranges3__45__cpo4cendE:
	.zero		1
	.type		_ZN61_INTERNAL_4326794b_30_group_norm_nhwc_one_pass_28_cu_ee9af4cc4cuda3std3__420unreachable_sentinelE,@object
	.size		_ZN61_INTERNAL_4326794b_30_group_norm_nhwc_one_pass_28_cu_ee9af4cc4cuda3std3__420unreachable_sentinelE,(_ZN61_INTERNAL_4326794b_30_group_norm_nhwc_one_pass_28_cu_ee9af4cc4cuda3std6ranges3__45__cpo5ssizeE - _ZN61_INTERNAL_4326794b_30_group_norm_nhwc_one_pass_28_cu_ee9af4cc4cuda3std3__420unreachable_sentinelE)
_ZN61_INTERNAL_4326794b_30_group_norm_nhwc_one_pass_28_cu_ee9af4cc4cuda3std3__420unreachable_sentinelE:
	.zero		1
	.type		_ZN61_INTERNAL_4326794b_30_group_norm_nhwc_one_pass_28_cu_ee9af4cc4cuda3std6ranges3__45__cpo5ssizeE,@object
	.size		_ZN61_INTERNAL_4326794b_30_group_norm_nhwc_one_pass_28_cu_ee9af4cc4cuda3std6ranges3__45__cpo5ssizeE,(_ZN61_INTERNAL_4326794b_30_group_norm_nhwc_one_pass_28_cu_ee9af4cc6thrust23THRUST_300001_SM_900_NS12placeholders3_10E - _ZN61_INTERNAL_4326794b_30_group_norm_nhwc_one_pass_28_cu_ee9af4cc4cuda3std6ranges3__45__cpo5ssizeE)
_ZN61_INTERNAL_4326794b_30_group_norm_nhwc_one_pass_28_cu_ee9af4cc4cuda3std6ranges3__45__cpo5ssizeE:
	.zero		1
	.type		_ZN61_INTERNAL_4326794b_30_group_norm_nhwc_one_pass_28_cu_ee9af4cc6thrust23THRUST_300001_SM_900_NS12placeholders3_10E,@object
	.size		_ZN61_INTERNAL_4326794b_30_group_norm_nhwc_one_pass_28_cu_ee9af4cc6thrust23THRUST_300001_SM_900_NS12placeholders3_10E,(_ZN61_INTERNAL_4326794b_30_group_norm_nhwc_one_pass_28_cu_ee9af4cc4cuda3std3__45__cpo5crendE - _ZN61_INTERNAL_4326794b_30_group_norm_nhwc_one_pass_28_cu_ee9af4cc6thrust23THRUST_300001_SM_900_NS12placeholders3_10E)
_ZN61_INTERNAL_4326794b_30_group_norm_nhwc_one_pass_28_cu_ee9af4cc6thrust23THRUST_300001_SM_900_NS12placeholders3_10E:
	.zero		1
	.type		_ZN61_INTERNAL_4326794b_30_group_norm_nhwc_one_pass_28_cu_ee9af4cc4cuda3std3__45__cpo5crendE,@object
	.size		_ZN61_INTERNAL_4326794b_30_group_norm_nhwc_one_pass_28_cu_ee9af4cc4cuda3std3__45__cpo5crendE,(_ZN61_INTERNAL_4326794b_30_group_norm_nhwc_one_pass_28_cu_ee9af4cc4cuda3std6ranges3__45__cpo4prevE - _ZN61_INTERNAL_4326794b_30_group_norm_nhwc_one_pass_28_cu_ee9af4cc4cuda3std3__45__cpo5crendE)
_ZN61_INTERNAL_4326794b_30_group_norm_nhwc_one_pass_28_cu_ee9af4cc4cuda3std3__45__cpo5crendE:
	.zero		1
	.type		_ZN61_INTERNAL_4326794b_30_group_norm_nhwc_one_pass_28_cu_ee9af4cc4cuda3std6ranges3__45__cpo4prevE,@object
	.size		_ZN61_INTERNAL_4326794b_30_group_norm_nhwc_one_pass_28_cu_ee9af4cc4cuda3std6ranges3__45__cpo4prevE,(_ZN61_INTERNAL_4326794b_30_group_norm_nhwc_one_pass_28_cu_ee9af4cc4cuda3std6ranges3__45__cpo9iter_moveE - _ZN61_INTERNAL_4326794b_30_group_norm_nhwc_one_pass_28_cu_ee9af4cc4cuda3std6ranges3__45__cpo4prevE)
_ZN61_INTERNAL_4326794b_30_group_norm_nhwc_one_pass_28_cu_ee9af4cc4cuda3std6ranges3__45__cpo4prevE:
	.zero		1
	.type		_ZN61_INTERNAL_4326794b_30_group_norm_nhwc_one_pass_28_cu_ee9af4cc4cuda3std6ranges3__45__cpo9iter_moveE,@object
	.size		_ZN61_INTERNAL_4326794b_30_group_norm_nhwc_one_pass_28_cu_ee9af4cc4cuda3std6ranges3__45__cpo9iter_moveE,(_ZN61_INTERNAL_4326794b_30_group_norm_nhwc_one_pass_28_cu_ee9af4cc6thrust23THRUST_300001_SM_900_NS12placeholders2_2E - _ZN61_INTERNAL_4326794b_30_group_norm_nhwc_one_pass_28_cu_ee9af4cc4cuda3std6ranges3__45__cpo9iter_moveE)
_ZN61_INTERNAL_4326794b_30_group_norm_nhwc_one_pass_28_cu_ee9af4cc4cuda3std6ranges3__45__cpo9iter_moveE:
	.zero		1
	.type		_ZN61_INTERNAL_4326794b_30_group_norm_nhwc_one_pass_28_cu_ee9af4cc6thrust23THRUST_300001_SM_900_NS12placeholders2_2E,@object
	.size		_ZN61_INTERNAL_4326794b_30_group_norm_nhwc_one_pass_28_cu_ee9af4cc6thrust23THRUST_300001_SM_900_NS12placeholders2_2E,(_ZN61_INTERNAL_4326794b_30_group_norm_nhwc_one_pass_28_cu_ee9af4cc6thrust23THRUST_300001_SM_900_NS12placeholders2_4E - _ZN61_INTERNAL_4326794b_30_group_norm_nhwc_one_pass_28_cu_ee9af4cc6thrust23THRUST_300001_SM_900_NS12placeholders2_2E)
_ZN61_INTERNAL_4326794b_30_group_norm_nhwc_one_pass_28_cu_ee9af4cc6thrust23THRUST_300001_SM_900_NS12placeholders2_2E:
	.zero		1
	.type		_ZN61_INTERNAL_4326794b_30_group_norm_nhwc_one_pass_28_cu_ee9af4cc6thrust23THRUST_300001_SM_900_NS12placeholders2_4E,@object
	.size		_ZN61_INTERNAL_4326794b_30_group_norm_nhwc_one_pass_28_cu_ee9af4cc6thrust23THRUST_300001_SM_900_NS12placeholders2_4E,(_ZN61_INTERNAL_4326794b_30_group_norm_nhwc_one_pass_28_cu_ee9af4cc4cuda3std3__45__cpo3endE - _ZN61_INTERNAL_4326794b_30_group_norm_nhwc_one_pass_28_cu_ee9af4cc6thrust23THRUST_300001_SM_900_NS12placeholders2_4E)
_ZN61_INTERNAL_4326794b_30_group_norm_nhwc_one_pass_28_cu_ee9af4cc6thrust23THRUST_300001_SM_900_NS12placeholders2_4E:
	.zero		1
	.type		_ZN61_INTERNAL_4326794b_30_group_norm_nhwc_one_pass_28_cu_ee9af4cc4cuda3std3__45__cpo3endE,@object
	.size		_ZN61_INTERNAL_4326794b_30_group_norm_nhwc_one_pass_28_cu_ee9af4cc4cuda3std3__45__cpo3endE,(_ZN61_INTERNAL_4326794b_30_group_norm_nhwc_one_pass_28_cu_ee9af4cc4cuda3std6ranges3__45__cpo3endE - _ZN61_INTERNAL_4326794b_30_group_norm_nhwc_one_pass_28_cu_ee9af4cc4cuda3std3__45__cpo3endE)
_ZN61_INTERNAL_4326794b_30_group_norm_nhwc_one_pass_28_cu_ee9af4cc4cuda3std3__45__cpo3endE:
	.zero		1
	.type		_ZN61_INTERNAL_4326794b_30_group_norm_nhwc_one_pass_28_cu_ee9af4cc4cuda3std6ranges3__45__cpo3endE,@object
	.size		_ZN61_INTERNAL_4326794b_30_group_norm_nhwc_one_pass_28_cu_ee9af4cc4cuda3std6ranges3__45__cpo3endE,(_ZN61_INTERNAL_4326794b_30_group_norm_nhwc_one_pass_28_cu_ee9af4cc4cuda3std3__419piecewise_constructE - _ZN61_INTERNAL_4326794b_30_group_norm_nhwc_one_pass_28_cu_ee9af4cc4cuda3std6ranges3__45__cpo3endE)
_ZN61_INTERNAL_4326794b_30_group_norm_nhwc_one_pass_28_cu_ee9af4cc4cuda3std6ranges3__45__cpo3endE:
	.zero		1
	.type		_ZN61_INTERNAL_4326794b_30_group_norm_nhwc_one_pass_28_cu_ee9af4cc4cuda3std3__419piecewise_constructE,@object
	.size		_ZN61_INTERNAL_4326794b_30_group_norm_nhwc_one_pass_28_cu_ee9af4cc4cuda3std3__419piecewise_constructE,(_ZN61_INTERNAL_4326794b_30_group_norm_nhwc_one_pass_28_cu_ee9af4cc4cuda3std6ranges3__45__cpo5cdataE - _ZN61_INTERNAL_4326794b_30_group_norm_nhwc_one_pass_28_cu_ee9af4cc4cuda3std3__419piecewise_constructE)
_ZN61_INTERNAL_4326794b_30_group_norm_nhwc_one_pass_28_cu_ee9af4cc4cuda3std3__419piecewise_constructE:
	.zero		1
	.type		_ZN61_INTERNAL_4326794b_30_group_norm_nhwc_one_pass_28_cu_ee9af4cc4cuda3std6ranges3__45__cpo5cdataE,@object
	.size		_ZN61_INTERNAL_4326794b_30_group_norm_nhwc_one_pass_28_cu_ee9af4cc4cuda3std6ranges3__45__cpo5cdataE,(_ZN61_INTERNAL_4326794b_30_group_norm_nhwc_one_pass_28_cu_ee9af4cc6thrust23THRUST_300001_SM_900_NS12placeholders2_8E - _ZN61_INTERNAL_4326794b_30_group_norm_nhwc_one_pass_28_cu_ee9af4cc4cuda3std6ranges3__45__cpo5cdataE)
_ZN61_INTERNAL_4326794b_30_group_norm_nhwc_one_pass_28_cu_ee9af4cc4cuda3std6ranges3__45__cpo5cdataE:
	.zero		1
	.type		_ZN61_INTERNAL_4326794b_30_group_norm_nhwc_one_pass_28_cu_ee9af4cc6thrust23THRUST_300001_SM_900_NS12placeholders2_8E,@object
	.size		_ZN61_INTERNAL_4326794b_30_group_norm_nhwc_one_pass_28_cu_ee9af4cc6thrust23THRUST_300001_SM_900_NS12placeholders2_8E,(_ZN61_INTERNAL_4326794b_30_group_norm_nhwc_one_pass_28_cu_ee9af4cc4cuda3std3__45__cpo4rendE - _ZN61_INTERNAL_4326794b_30_group_norm_nhwc_one_pass_28_cu_ee9af4cc6thrust23THRUST_300001_SM_900_NS12placeholders2_8E)
_ZN61_INTERNAL_4326794b_30_group_norm_nhwc_one_pass_28_cu_ee9af4cc6thrust23THRUST_300001_SM_900_NS12placeholders2_8E:
	.zero		1
	.type		_ZN61_INTERNAL_4326794b_30_group_norm_nhwc_one_pass_28_cu_ee9af4cc4cuda3std3__45__cpo4rendE,@object
	.size		_ZN61_INTERNAL_4326794b_30_group_norm_nhwc_one_pass_28_cu_ee9af4cc4cuda3std3__45__cpo4rendE,(_ZN61_INTERNAL_4326794b_30_group_norm_nhwc_one_pass_28_cu_ee9af4cc4cuda3std6ranges3__45__cpo9iter_swapE - _ZN61_INTERNAL_4326794b_30_group_norm_nhwc_one_pass_28_cu_ee9af4cc4cuda3std3__45__cpo4rendE)
_ZN61_INTERNAL_4326794b_30_group_norm_nhwc_one_pass_28_cu_ee9af4cc4cuda3std3__45__cpo4rendE:
	.zero		1
	.type		_ZN61_INTERNAL_4326794b_30_group_norm_nhwc_one_pass_28_cu_ee9af4cc4cuda3std6ranges3__45__cpo9iter_swapE,@object
	.size		_ZN61_INTERNAL_4326794b_30_group_norm_nhwc_one_pass_28_cu_ee9af4cc4cuda3std6ranges3__45__cpo9iter_swapE,(_ZN61_INTERNAL_4326794b_30_group_norm_nhwc_one_pass_28_cu_ee9af4cc4cuda3std3__48unexpectE - _ZN61_INTERNAL_4326794b_30_group_norm_nhwc_one_pass_28_cu_ee9af4cc4cuda3std6ranges3__45__cpo9iter_swapE)
_ZN61_INTERNAL_4326794b_30_group_norm_nhwc_one_pass_28_cu_ee9af4cc4cuda3std6ranges3__45__cpo9iter_swapE:
	.zero		1
	.type		_ZN61_INTERNAL_4326794b_30_group_norm_nhwc_one_pass_28_cu_ee9af4cc4cuda3std3__48unexpectE,@object
	.size		_ZN61_INTERNAL_4326794b_30_group_norm_nhwc_one_pass_28_cu_ee9af4cc4cuda3std3__48unexpectE,(_ZN61_INTERNAL_4326794b_30_group_norm_nhwc_one_pass_28_cu_ee9af4cc6thrust23THRUST_300001_SM_900_NS6system6detail10sequential3seqE - _ZN61_INTERNAL_4326794b_30_group_norm_nhwc_one_pass_28_cu_ee9af4cc4cuda3std3__48unexpectE)
_ZN61_INTERNAL_4326794b_30_group_norm_nhwc_one_pass_28_cu_ee9af4cc4cuda3std3__48unexpectE:
	.zero		1
	.type		_ZN61_INTERNAL_4326794b_30_group_norm_nhwc_one_pass_28_cu_ee9af4cc6thrust23THRUST_300001_SM_900_NS6system6detail10sequential3seqE,@object
	.size		_ZN61_INTERNAL_4326794b_30_group_norm_nhwc_one_pass_28_cu_ee9af4cc6thrust23THRUST_300001_SM_900_NS6system6detail10sequential3seqE,(.L_29 - _ZN61_INTERNAL_4326794b_30_group_norm_nhwc_one_pass_28_cu_ee9af4cc6thrust23THRUST_300001_SM_900_NS6system6detail10sequential3seqE)
_ZN61_INTERNAL_4326794b_30_group_norm_nhwc_one_pass_28_cu_ee9af4cc6thrust23THRUST_300001_SM_900_NS6system6detail10sequential3seqE:
	.zero		1
.L_29:


//--------------------- .nv.shared._Z35group_norm_nhwc_bwd_one_pass_kernelI11Bf16IOFp32WLi64ELi28ELi448EEv26Group_norm_nhwc_bwd_params --------------------------
	.section	.nv.shared._Z35group_norm_nhwc_bwd_one_pass_kernelI11Bf16IOFp32WLi64ELi28ELi448EEv26Group_norm_nhwc_bwd_params,"aw",@nobits
	.sectionflags	@""
	.align	16
.nv.shared._Z35group_norm_nhwc_bwd_one_pass_kernelI11Bf16IOFp32WLi64ELi28ELi448EEv26Group_norm_nhwc_bwd_params:
	.zero		8336


//--------------------- .nv.shared._Z35group_norm_nhwc_bwd_one_pass_kernelI11Bf16IOFp32WLi128ELi28ELi448EEv26Group_norm_nhwc_bwd_params --------------------------
	.section	.nv.shared._Z35group_norm_nhwc_bwd_one_pass_kernelI11Bf16IOFp32WLi128ELi28ELi448EEv26Group_norm_nhwc_bwd_params,"aw",@nobits
	.sectionflags	@""
	.align	16
.nv.shared._Z35group_norm_nhwc_bwd_one_pass_kernelI11Bf16IOFp32WLi128ELi28ELi448EEv26Group_norm_nhwc_bwd_params:
	.zero		8336


//--------------------- .nv.shared._Z35group_norm_nhwc_bwd_one_pass_kernelI11Bf16IOFp32WLi256ELi28ELi448EEv26Group_norm_nhwc_bwd_params --------------------------
	.section	.nv.shared._Z35group_norm_nhwc_bwd_one_pass_kernelI11Bf16IOFp32WLi256ELi28ELi448EEv26Group_norm_nhwc_bwd_params,"aw",@nobits
	.sectionflags	@""
	.align	16
.nv.shared._Z35group_norm_nhwc_bwd_one_pass_kernelI11Bf16IOFp32WLi256ELi28ELi448EEv26Group_norm_nhwc_bwd_params:
	.zero		8336


//--------------------- .nv.shared._Z35group_norm_nhwc_bwd_one_pass_kernelI11Bf16IOFp32WLi512ELi28ELi448EEv26Group_norm_nhwc_bwd_params --------------------------
	.section	.nv.shared._Z35group_norm_nhwc_bwd_one_pass_kernelI11Bf16IOFp32WLi512ELi28ELi448EEv26Group_norm_nhwc_bwd_params,"aw",@nobits
	.sectionflags	@""
	.align	16
.nv.shared._Z35group_norm_nhwc_bwd_one_pass_kernelI11Bf16IOFp32WLi512ELi28ELi448EEv26Group_norm_nhwc_bwd_params:
	.zero		8336


//--------------------- .nv.shared._Z35group_norm_nhwc_bwd_one_pass_kernelI11Bf16IOBf16WLi64ELi28ELi448EEv26Group_norm_nhwc_bwd_params --------------------------
	.section	.nv.shared._Z35group_norm_nhwc_bwd_one_pass_kernelI11Bf16IOBf16WLi64ELi28ELi448EEv26Group_norm_nhwc_bwd_params,"aw",@nobits
	.sectionflags	@""
	.align	16
.nv.shared._Z35group_norm_nhwc_bwd_one_pass_kernelI11Bf16IOBf16WLi64ELi28ELi448EEv26Group_norm_nhwc_bwd_params:
	.zero		8336


//--------------------- .nv.shared._Z35group_norm_nhwc_bwd_one_pass_kernelI11Bf16IOBf16WLi128ELi28ELi448EEv26Group_norm_nhwc_bwd_params --------------------------
	.section	.nv.shared._Z35group_norm_nhwc_bwd_one_pass_kernelI11Bf16IOBf16WLi128ELi28ELi448EEv26Group_norm_nhwc_bwd_params,"aw",@nobits
	.sectionflags	@""
	.align	16
.nv.shared._Z35group_norm_nhwc_bwd_one_pass_kernelI11Bf16IOBf16WLi128ELi28ELi448EEv26Group_norm_nhwc_bwd_params:
	.zero		8336


//--------------------- .nv.shared._Z35group_norm_nhwc_bwd_one_pass_kernelI11Bf16IOBf16WLi256ELi28ELi448EEv26Group_norm_nhwc_bwd_params --------------------------
	.section	.nv.shared._Z35group_norm_nhwc_bwd_one_pass_kernelI11Bf16IOBf16WLi256ELi28ELi448EEv26Group_norm_nhwc_bwd_params,"aw",@nobits
	.sectionflags	@""
	.align	16
.nv.shared._Z35group_norm_nhwc_bwd_one_pass_kernelI11Bf16IOBf16WLi256ELi28ELi448EEv26Group_norm_nhwc_bwd_params:
	.zero		8336


//--------------------- .nv.shared._Z35group_norm_nhwc_bwd_one_pass_kernelI11Bf16IOBf16WLi512ELi28ELi448EEv26Group_norm_nhwc_bwd_params --------------------------
	.section	.nv.shared._Z35group_norm_nhwc_bwd_one_pass_kernelI11Bf16IOBf16WLi512ELi28ELi448EEv26Group_norm_nhwc_bwd_params,"aw",@nobits
	.sectionflags	@""
	.align	16
.nv.shared._Z35group_norm_nhwc_bwd_one_pass_kernelI11Bf16IOBf16WLi512ELi28ELi448EEv26Group_norm_nhwc_bwd_params:
	.zero		8336


//--------------------- .nv.shared._Z35group_norm_nhwc_bwd_one_pass_kernelI11Bf16IOFp16WLi64ELi28ELi448EEv26Group_norm_nhwc_bwd_params --------------------------
	.section	.nv.shared._Z35group_norm_nhwc_bwd_one_pass_kernelI11Bf16IOFp16WLi64ELi28ELi448EEv26Group_norm_nhwc_bwd_params,"aw",@nobits
	.sectionflags	@""
	.align	16
.nv.shared._Z35group_norm_nhwc_bwd_one_pass_kernelI11Bf16IOFp16WLi64ELi28ELi448EEv26Group_norm_nhwc_bwd_params:
	.zero		8336


//--------------------- .nv.shared._Z35group_norm_nhwc_bwd_one_pass_kernelI11Bf16IOFp16WLi128ELi28ELi448EEv26Group_norm_nhwc_bwd_params --------------------------
	.section	.nv.shared._Z35group_norm_nhwc_bwd_one_pass_kernelI11Bf16IOFp16WLi128ELi28ELi448EEv26Group_norm_nhwc_bwd_params,"aw",@nobits
	.sectionflags	@""
	.align	16
.nv.shared._Z35group_norm_nhwc_bwd_one_pass_kernelI11Bf16IOFp16WLi128ELi28ELi448EEv26Group_norm_nhwc_bwd_params:
	.zero		8336


//--------------------- .nv.shared._Z35group_norm_nhwc_bwd_one_pass_kernelI11Bf16IOFp16WLi256ELi28ELi448EEv26Group_norm_nhwc_bwd_params --------------------------
	.section	.nv.shared._Z35group_norm_nhwc_bwd_one_pass_kernelI11Bf16IOFp16WLi256ELi28ELi448EEv26Group_norm_nhwc_bwd_params,"aw",@nobits
	.sectionflags	@""
	.align	16
.nv.shared._Z35group_norm_nhwc_bwd_one_pass_kernelI11Bf16IOFp16WLi256ELi28ELi448EEv26Group_norm_nhwc_bwd_params:
	.zero		8336


//--------------------- .nv.shared._Z35group_norm_nhwc_bwd_one_pass_kernelI11Bf16IOFp16WLi512ELi28ELi448EEv26Group_norm_nhwc_bwd_params --------------------------
	.section	.nv.shared._Z35group_norm_nhwc_bwd_one_pass_kernelI11Bf16IOFp16WLi512ELi28ELi448EEv26Group_norm_nhwc_bwd_params,"aw",@nobits
	.sectionflags	@""
	.align	16
.nv.shared._Z35group_norm_nhwc_bwd_one_pass_kernelI11Bf16IOFp16WLi512ELi28ELi448EEv26Group_norm_nhwc_bwd_params:
	.zero		8336


//--------------------- .nv.shared._Z35group_norm_nhwc_bwd_one_pass_kernelI11Fp16IOFp32WLi64ELi28ELi448EEv26Group_norm_nhwc_bwd_params --------------------------
	.section	.nv.shared._Z35group_norm_nhwc_bwd_one_pass_kernelI11Fp16IOFp32WLi64ELi28ELi448EEv26Group_norm_nhwc_bwd_params,"aw",@nobits
	.sectionflags	@""
	.align	16
.nv.shared._Z35group_norm_nhwc_bwd_one_pass_kernelI11Fp16IOFp32WLi64ELi28ELi448EEv26Group_norm_nhwc_bwd_params:
	.zero		8336


//--------------------- .nv.shared._Z35group_norm_nhwc_bwd_one_pass_kernelI11Fp16IOFp32WLi128ELi28ELi448EEv26Group_norm_nhwc_bwd_params --------------------------
	.section	.nv.shared._Z35group_norm_nhwc_bwd_one_pass_kernelI11Fp16IOFp32WLi128ELi28ELi448EEv26Group_norm_nhwc_bwd_params,"aw",@nobits
	.sectionflags	@""
	.align	16
.nv.shared._Z35group_norm_nhwc_bwd_one_pass_kernelI11Fp16IOFp32WLi128ELi28ELi448EEv26Group_norm_nhwc_bwd_params:
	.zero		8336


//--------------------- .nv.shared._Z35group_norm_nhwc_bwd_one_pass_kernelI11Fp16IOFp32WLi256ELi28ELi448EEv26Group_norm_nhwc_bwd_params --------------------------
	.section	.nv.shared._Z35group_norm_nhwc_bwd_one_pass_kernelI11Fp16IOFp32WLi256ELi28ELi448EEv26Group_norm_nhwc_bwd_params,"aw",@nobits
	.sectionflags	@""
	.align	16
.nv.shared._Z35group_norm_nhwc_bwd_one_pass_kernelI11Fp16IOFp32WLi256ELi28ELi448EEv26Group_norm_nhwc_bwd_params:
	.zero		8336


//--------------------- .nv.shared._Z35group_norm_nhwc_bwd_one_pass_kernelI11Fp16IOFp32WLi512ELi28ELi448EEv26Group_norm_nhwc_bwd_params --------------------------
	.section	.nv.shared._Z35group_norm_nhwc_bwd_one_pass_kernelI11Fp16IOFp32WLi512ELi28ELi448EEv26Group_norm_nhwc_bwd_params,"aw",@nobits
	.sectionflags	@""
	.align	16
.nv.shared._Z35group_norm_nhwc_bwd_one_pass_kernelI11Fp16IOFp32WLi512ELi28ELi448EEv26Group_norm_nhwc_bwd_params:
	.zero		8336


//--------------------- .nv.shared._Z35group_norm_nhwc_bwd_one_pass_kernelI11Fp16IOBf16WLi64ELi28ELi448EEv26Group_norm_nhwc_bwd_params --------------------------
	.section	.nv.shared._Z35group_norm_nhwc_bwd_one_pass_kernelI11Fp16IOBf16WLi64ELi28ELi448EEv26Group_norm_nhwc_bwd_params,"aw",@nobits
	.sectionflags	@""
	.align	16
.nv.shared._Z35group_norm_nhwc_bwd_one_pass_kernelI11Fp16IOBf16WLi64ELi28ELi448EEv26Group_norm_nhwc_bwd_params:
	.zero		8336


//--------------------- .nv.shared._Z35group_norm_nhwc_bwd_one_pass_kernelI11Fp16IOBf16WLi128ELi28ELi448EEv26Group_norm_nhwc_bwd_params --------------------------
	.section	.nv.shared._Z35group_norm_nhwc_bwd_one_pass_kernelI11Fp16IOBf16WLi128ELi28ELi448EEv26Group_norm_nhwc_bwd_params,"aw",@nobits
	.sectionflags	@""
	.align	16
.nv.shared._Z35group_norm_nhwc_bwd_one_pass_kernelI11Fp16IOBf16WLi128ELi28ELi448EEv26Group_norm_nhwc_bwd_params:
	.zero		8336


//--------------------- .nv.shared._Z35group_norm_nhwc_bwd_one_pass_kernelI11Fp16IOBf16WLi256ELi28ELi448EEv26Group_norm_nhwc_bwd_params --------------------------
	.section	.nv.shared._Z35group_norm_nhwc_bwd_one_pass_kernelI11Fp16IOBf16WLi256ELi28ELi448EEv26Group_norm_nhwc_bwd_params,"aw",@nobits
	.sectionflags	@""
	.align	16
.nv.shared._Z35group_norm_nhwc_bwd_one_pass_kernelI11Fp16IOBf16WLi256ELi28ELi448EEv26Group_norm_nhwc_bwd_params:
	.zero		8336


//--------------------- .nv.shared._Z35group_norm_nhwc_bwd_one_pass_kernelI11Fp16IOBf16WLi512ELi28ELi448EEv26Group_norm_nhwc_bwd_params --------------------------
	.section	.nv.shared._Z35group_norm_nhwc_bwd_one_pass_kernelI11Fp16IOBf16WLi512ELi28ELi448EEv26Group_norm_nhwc_bwd_params,"aw",@nobits
	.sectionflags	@""
	.align	16
.nv.shared._Z35group_norm_nhwc_bwd_one_pass_kernelI11Fp16IOBf16WLi512ELi28ELi448EEv26Group_norm_nhwc_bwd_params:
	.zero		8336


//--------------------- .nv.shared._Z35group_norm_nhwc_bwd_one_pass_kernelI11Fp16IOFp16WLi64ELi28ELi448EEv26Group_norm_nhwc_bwd_params --------------------------
	.section	.nv.shared._Z35group_norm_nhwc_bwd_one_pass_kernelI11Fp16IOFp16WLi64ELi28ELi448EEv26Group_norm_nhwc_bwd_params,"aw",@nobits
	.sectionflags	@""
	.align	16
.nv.shared._Z35group_norm_nhwc_bwd_one_pass_kernelI11Fp16IOFp16WLi64ELi28ELi448EEv26Group_norm_nhwc_bwd_params:
	.zero		8336


//--------------------- .nv.shared._Z35group_norm_nhwc_bwd_one_pass_kernelI11Fp16IOFp16WLi128ELi28ELi448EEv26Group_norm_nhwc_bwd_params --------------------------
	.section	.nv.shared._Z35group_norm_nhwc_bwd_one_pass_kernelI11Fp16IOFp16WLi128ELi28ELi448EEv26Group_norm_nhwc_bwd_params,"aw",@nobits
	.sectionflags	@""
	.align	16
.nv.shared._Z35group_norm_nhwc_bwd_one_pass_kernelI11Fp16IOFp16WLi128ELi28ELi448EEv26Group_norm_nhwc_bwd_params:
	.zero		8336


//--------------------- .nv.shared._Z35group_norm_nhwc_bwd_one_pass_kernelI11Fp16IOFp16WLi256ELi28ELi448EEv26Group_norm_nhwc_bwd_params --------------------------
	.section	.nv.shared._Z35group_norm_nhwc_bwd_one_pass_kernelI11Fp16IOFp16WLi256ELi28ELi448EEv26Group_norm_nhwc_bwd_params,"aw",@nobits
	.sectionflags	@""
	.align	16
.nv.shared._Z35group_norm_nhwc_bwd_one_pass_kernelI11Fp16IOFp16WLi256ELi28ELi448EEv26Group_norm_nhwc_bwd_params:
	.zero		8336


//--------------------- .nv.shared._Z35group_norm_nhwc_bwd_one_pass_kernelI11Fp16IOFp16WLi512ELi28ELi448EEv26Group_norm_nhwc_bwd_params --------------------------
	.section	.nv.shared._Z35group_norm_nhwc_bwd_one_pass_kernelI11Fp16IOFp16WLi512ELi28ELi448EEv26Group_norm_nhwc_bwd_params,"aw",@nobits
	.sectionflags	@""
	.align	16
.nv.shared._Z35group_norm_nhwc_bwd_one_pass_kernelI11Fp16IOFp16WLi512ELi28ELi448EEv26Group_norm_nhwc_bwd_params:
	.zero		8336


//--------------------- .nv.shared._Z35group_norm_nhwc_bwd_one_pass_kernelI11Fp32IOFp32WLi64ELi28ELi448EEv26Group_norm_nhwc_bwd_params --------------------------
	.section	.nv.shared._Z35group_norm_nhwc_bwd_one_pass_kernelI11Fp32IOFp32WLi64ELi28ELi448EEv26Group_norm_nhwc_bwd_params,"aw",@nobits
	.sectionflags	@""
	.align	16
.nv.shared._Z35group_norm_nhwc_bwd_one_pass_kernelI11Fp32IOFp32WLi64ELi28ELi448EEv26Group_norm_nhwc_bwd_params:
	.zero		8336


//--------------------- .nv.shared._Z35group_norm_nhwc_bwd_one_pass_kernelI11Fp32IOFp32WLi128ELi28ELi448EEv26Group_norm_nhwc_bwd_params --------------------------
	.section	.nv.shared._Z35group_norm_nhwc_bwd_one_pass_kernelI11Fp32IOFp32WLi128ELi28ELi448EEv26Group_norm_nhwc_bwd_params,"aw",@nobits
	.sectionflags	@""
	.align	16
.nv.shared._Z35group_norm_nhwc_bwd_one_pass_kernelI11Fp32IOFp32WLi128ELi28ELi448EEv26Group_norm_nhwc_bwd_params:
	.zero		8336


//--------------------- .nv.shared._Z35group_norm_nhwc_bwd_one_pass_kernelI11Fp32IOFp32WLi256ELi28ELi448EEv26Group_norm_nhwc_bwd_params --------------------------
	.section	.nv.shared._Z35group_norm_nhwc_bwd_one_pass_kernelI11Fp32IOFp32WLi256ELi28ELi448EEv26Group_norm_nhwc_bwd_params,"aw",@nobits
	.sectionflags	@""
	.align	16
.nv.shared._Z35group_norm_nhwc_bwd_one_pass_kernelI11Fp32IOFp32WLi256ELi28ELi448EEv26Group_norm_nhwc_bwd_params:
	.zero		8336


//--------------------- .nv.shared._Z35group_norm_nhwc_bwd_one_pass_kernelI11Fp32IOFp32WLi512ELi28ELi448EEv26Group_norm_nhwc_bwd_params --------------------------
	.section	.nv.shared._Z35group_norm_nhwc_bwd_one_pass_kernelI11Fp32IOFp32WLi512ELi28ELi448EEv26Group_norm_nhwc_bwd_params,"aw",@nobits
	.sectionflags	@""
	.align	16
.nv.shared._Z35group_norm_nhwc_bwd_one_pass_kernelI11Fp32IOFp32WLi512ELi28ELi448EEv26Group_norm_nhwc_bwd_params:
	.zero		8336


//--------------------- .nv.shared._Z35group_norm_nhwc_bwd_one_pass_kernelI11Fp32IOBf16WLi64ELi28ELi448EEv26Group_norm_nhwc_bwd_params --------------------------
	.section	.nv.shared._Z35group_norm_nhwc_bwd_one_pass_kernelI11Fp32IOBf16WLi64ELi28ELi448EEv26Group_norm_nhwc_bwd_params,"aw",@nobits
	.sectionflags	@""
	.align	16
.nv.shared._Z35group_norm_nhwc_bwd_one_pass_kernelI11Fp32IOBf16WLi64ELi28ELi448EEv26Group_norm_nhwc_bwd_params:
	.zero		8336


//--------------------- .nv.shared._Z35group_norm_nhwc_bwd_one_pass_kernelI11Fp32IOBf16WLi128ELi28ELi448EEv26Group_norm_nhwc_bwd_params --------------------------
	.section	.nv.shared._Z35group_norm_nhwc_bwd_one_pass_kernelI11Fp32IOBf16WLi128ELi28ELi448EEv26Group_norm_nhwc_bwd_params,"aw",@nobits
	.sectionflags	@""
	.align	16
.nv.shared._Z35group_norm_nhwc_bwd_one_pass_kernelI11Fp32IOBf16WLi128ELi28ELi448EEv26Group_norm_nhwc_bwd_params:
	.zero		8336


//--------------------- .nv.shared._Z35group_norm_nhwc_bwd_one_pass_kernelI11Fp32IOBf16WLi256ELi28ELi448EEv26Group_norm_nhwc_bwd_params --------------------------
	.section	.nv.shared._Z35group_norm_nhwc_bwd_one_pass_kernelI11Fp32IOBf16WLi256ELi28ELi448EEv26Group_norm_nhwc_bwd_params,"aw",@nobits
	.sectionflags	@""
	.align	16
.nv.shared._Z35group_norm_nhwc_bwd_one_pass_kernelI11Fp32IOBf16WLi256ELi28ELi448EEv26Group_norm_nhwc_bwd_params:
	.zero		8336


//--------------------- .nv.shared._Z35group_norm_nhwc_bwd_one_pass_kernelI11Fp32IOBf16WLi512ELi28ELi448EEv26Group_norm_nhwc_bwd_params --------------------------
	.section	.nv.shared._Z35group_norm_nhwc_bwd_one_pass_kernelI11Fp32IOBf16WLi512ELi28ELi448EEv26Group_norm_nhwc_bwd_params,"aw",@nobits
	.sectionflags	@""
	.align	16
.nv.shared._Z35group_norm_nhwc_bwd_one_pass_kernelI11Fp32IOBf16WLi512ELi28ELi448EEv26Group_norm_nhwc_bwd_params:
	.zero		8336


//--------------------- .nv.shared._Z35group_norm_nhwc_bwd_one_pass_kernelI11Fp32IOFp16WLi64ELi28ELi448EEv26Group_norm_nhwc_bwd_params --------------------------
	.section	.nv.shared._Z35group_norm_nhwc_bwd_one_pass_kernelI11Fp32IOFp16WLi64ELi28ELi448EEv26Group_norm_nhwc_bwd_params,"aw",@nobits
	.sectionflags	@""
	.align	16
.nv.shared._Z35group_norm_nhwc_bwd_one_pass_kernelI11Fp32IOFp16WLi64ELi28ELi448EEv26Group_norm_nhwc_bwd_params:
	.zero		8336


//--------------------- .nv.shared._Z35group_norm_nhwc_bwd_one_pass_kernelI11Fp32IOFp16WLi128ELi28ELi448EEv26Group_norm_nhwc_bwd_params --------------------------
	.section	.nv.shared._Z35group_norm_nhwc_bwd_one_pass_kernelI11Fp32IOFp16WLi128ELi28ELi448EEv26Group_norm_nhwc_bwd_params,"aw",@nobits
	.sectionflags	@""
	.align	16
.nv.shared._Z35group_norm_nhwc_bwd_one_pass_kernelI11Fp32IOFp16WLi128ELi28ELi448EEv26Group_norm_nhwc_bwd_params:
	.zero		8336


//--------------------- .nv.shared._Z35group_norm_nhwc_bwd_one_pass_kernelI11Fp32IOFp16WLi256ELi28ELi448EEv26Group_norm_nhwc_bwd_params --------------------------
	.section	.nv.shared._Z35group_norm_nhwc_bwd_one_pass_kernelI11Fp32IOFp16WLi256ELi28ELi448EEv26Group_norm_nhwc_bwd_params,"aw",@nobits
	.sectionflags	@""
	.align	16
.nv.shared._Z35group_norm_nhwc_bwd_one_pass_kernelI11Fp32IOFp16WLi256ELi28ELi448EEv26Group_norm_nhwc_bwd_params:
	.zero		8336


//--------------------- .nv.shared._Z35group_norm_nhwc_bwd_one_pass_kernelI11Fp32IOFp16WLi512ELi28ELi448EEv26Group_norm_nhwc_bwd_params --------------------------
	.section	.nv.shared._Z35group_norm_nhwc_bwd_one_pass_kernelI11Fp32IOFp16WLi512ELi28ELi448EEv26Group_norm_nhwc_bwd_params,"aw",@nobits
	.sectionflags	@""
	.align	16
.nv.shared._Z35group_norm_nhwc_bwd_one_pass_kernelI11Fp32IOFp16WLi512ELi28ELi448EEv26Group_norm_nhwc_bwd_params:
	.zero		8336


//--------------------- .nv.shared._Z35group_norm_nhwc_fwd_one_pass_kernelI11Bf16IOFp32WLi64ELi28ELi448EEv26Group_norm_nhwc_fwd_params --------------------------
	.section	.nv.shared._Z35group_norm_nhwc_fwd_one_pass_kernelI11Bf16IOFp32WLi64ELi28ELi448EEv26Group_norm_nhwc_fwd_params,"aw",@nobits
	.sectionflags	@""
	.align	8
.nv.shared._Z35group_norm_nhwc_fwd_one_pass_kernelI11Bf16IOFp32WLi64ELi28ELi448EEv26Group_norm_nhwc_fwd_params:
	.zero		1168


//--------------------- .nv.shared._Z35group_norm_nhwc_fwd_one_pass_kernelI11Bf16IOFp32WLi128ELi28ELi448EEv26Group_norm_nhwc_fwd_params --------------------------
	.section	.nv.shared._Z35group_norm_nhwc_fwd_one_pass_kernelI11Bf16IOFp32WLi128ELi28ELi448EEv26Group_norm_nhwc_fwd_params,"aw",@nobits
	.sectionflags	@""
	.align	8
.nv.shared._Z35group_norm_nhwc_fwd_one_pass_kernelI11Bf16IOFp32WLi128ELi28ELi448EEv26Group_norm_nhwc_fwd_params:
	.zero		1168


//--------------------- .nv.shared._Z35group_norm_nhwc_fwd_one_pass_kernelI11Bf16IOFp32WLi256ELi28ELi448EEv26Group_norm_nhwc_fwd_params --------------------------
	.section	.nv.shared._Z35group_norm_nhwc_fwd_one_pass_kernelI11Bf16IOFp32WLi256ELi28ELi448EEv26Group_norm_nhwc_fwd_params,"aw",@nobits
	.sectionflags	@""
	.align	8
.nv.shared._Z35group_norm_nhwc_fwd_one_pass_kernelI11Bf16IOFp32WLi256ELi28ELi448EEv26Group_norm_nhwc_fwd_params:
	.zero		1168


//--------------------- .nv.shared._Z35group_norm_nhwc_fwd_one_pass_kernelI11Bf16IOFp32WLi512ELi28ELi448EEv26Group_norm_nhwc_fwd_params --------------------------
	.section	.nv.shared._Z35group_norm_nhwc_fwd_one_pass_kernelI11Bf16IOFp32WLi512ELi28ELi448EEv26Group_norm_nhwc_fwd_params,"aw",@nobits
	.sectionflags	@""
	.align	8
.nv.shared._Z35group_norm_nhwc_fwd_one_pass_kernelI11Bf16IOFp32WLi512ELi28ELi448EEv26Group_norm_nhwc_fwd_params:
	.zero		1168


//--------------------- .nv.shared._Z35group_norm_nhwc_fwd_one_pass_kernelI11Bf16IOBf16WLi64ELi28ELi448EEv26Group_norm_nhwc_fwd_params --------------------------
	.section	.nv.shared._Z35group_norm_nhwc_fwd_one_pass_kernelI11Bf16IOBf16WLi64ELi28ELi448EEv26Group_norm_nhwc_fwd_params,"aw",@nobits
	.sectionflags	@""
	.align	8
.nv.shared._Z35group_norm_nhwc_fwd_one_pass_kernelI11Bf16IOBf16WLi64ELi28ELi448EEv26Group_norm_nhwc_fwd_params:
	.zero		1168


//--------------------- .nv.shared._Z35group_norm_nhwc_fwd_one_pass_kernelI11Bf16IOBf16WLi128ELi28ELi448EEv26Group_norm_nhwc_fwd_params --------------------------
	.section	.nv.shared._Z35group_norm_nhwc_fwd_one_pass_kernelI11Bf16IOBf16WLi128ELi28ELi448EEv26Group_norm_nhwc_fwd_params,"aw",@nobits
	.sectionflags	@""
	.align	8
.nv.shared._Z35group_norm_nhwc_fwd_one_pass_kernelI11Bf16IOBf16WLi128ELi28ELi448EEv26Group_norm_nhwc_fwd_params:
	.zero		1168


//--------------------- .nv.shared._Z35group_norm_nhwc_fwd_one_pass_kernelI11Bf16IOBf16WLi256ELi28ELi448EEv26Group_norm_nhwc_fwd_params --------------------------
	.section	.nv.shared._Z35group_norm_nhwc_fwd_one_pass_kernelI11Bf16IOBf16WLi256ELi28ELi448EEv26Group_norm_nhwc_fwd_params,"aw",@nobits
	.sectionflags	@""
	.align	8
.nv.shared._Z35group_norm_nhwc_fwd_one_pass_kernelI11Bf16IOBf16WLi256ELi28ELi448EEv26Group_norm_nhwc_fwd_params:
	.zero		1168


//--------------------- .nv.shared._Z35group_norm_nhwc_fwd_one_pass_kernelI11Bf16IOBf16WLi512ELi28ELi448EEv26Group_norm_nhwc_fwd_params --------------------------
	.section	.nv.shared._Z35group_norm_nhwc_fwd_one_pass_kernelI11Bf16IOBf16WLi512ELi28ELi448EEv26Group_norm_nhwc_fwd_params,"aw",@nobits
	.sectionflags	@""
	.align	8
.nv.shared._Z35group_norm_nhwc_fwd_one_pass_kernelI11Bf16IOBf16WLi512ELi28ELi448EEv26Group_norm_nhwc_fwd_params:
	.zero		1168


//--------------------- .nv.shared._Z35group_norm_nhwc_fwd_one_pass_kernelI11Bf16IOFp16WLi64ELi28ELi448EEv26Group_norm_nhwc_fwd_params --------------------------
	.section	.nv.shared._Z35group_norm_nhwc_fwd_one_pass_kernelI11Bf16IOFp16WLi64ELi28ELi448EEv26Group_norm_nhwc_fwd_params,"aw",@nobits
	.sectionflags	@""
	.align	8
.nv.shared._Z35group_norm_nhwc_fwd_one_pass_kernelI11Bf16IOFp16WLi64ELi28ELi448EEv26Group_norm_nhwc_fwd_params:
	.zero		1168


//--------------------- .nv.shared._Z35group_norm_nhwc_fwd_one_pass_kernelI11Bf16IOFp16WLi128ELi28ELi448EEv26Group_norm_nhwc_fwd_params --------------------------
	.section	.nv.shared._Z35group_norm_nhwc_fwd_one_pass_kernelI11Bf16IOFp16WLi128ELi28ELi448EEv26Group_norm_nhwc_fwd_params,"aw",@nobits
	.sectionflags	@""
	.align	8
.nv.shared._Z35group_norm_nhwc_fwd_one_pass_kernelI11Bf16IOFp16WLi128ELi28ELi448EEv26Group_norm_nhwc_fwd_params:
	.zero		1168


//--------------------- .nv.shared._Z35group_norm_nhwc_fwd_one_pass_kernelI11Bf16IOFp16WLi256ELi28ELi448EEv26Group_norm_nhwc_fwd_params --------------------------
	.section	.nv.shared._Z35group_norm_nhwc_fwd_one_pass_kernelI11Bf16IOFp16WLi256ELi28ELi448EEv26Group_norm_nhwc_fwd_params,"aw",@nobits
	.sectionflags	@""
	.align	8
.nv.shared._Z35group_norm_nhwc_fwd_one_pass_kernelI11Bf16IOFp16WLi256ELi28ELi448EEv26Group_norm_nhwc_fwd_params:
	.zero		1168


//--------------------- .nv.shared._Z35group_norm_nhwc_fwd_one_pass_kernelI11Bf16IOFp16WLi512ELi28ELi448EEv26Group_norm_nhwc_fwd_params --------------------------
	.section	.nv.shared._Z35group_norm_nhwc_fwd_one_pass_kernelI11Bf16IOFp16WLi512ELi28ELi448EEv26Group_norm_nhwc_fwd_params,"aw",@nobits
	.sectionflags	@""
	.align	8
.nv.shared._Z35group_norm_nhwc_fwd_one_pass_kernelI11Bf16IOFp16WLi512ELi28ELi448EEv26Group_norm_nhwc_fwd_params:
	.zero		1168


//--------------------- .nv.shared._Z35group_norm_nhwc_fwd_one_pass_kernelI11Fp16IOFp32WLi64ELi28ELi448EEv26Group_norm_nhwc_fwd_params --------------------------
	.section	.nv.shared._Z35group_norm_nhwc_fwd_one_pass_kernelI11Fp16IOFp32WLi64ELi28ELi448EEv26Group_norm_nhwc_fwd_params,"aw",@nobits
	.sectionflags	@""
	.align	8
.nv.shared._Z35group_norm_nhwc_fwd_one_pass_kernelI11Fp16IOFp32WLi64ELi28ELi448EEv26Group_norm_nhwc_fwd_params:
	.zero		1168


//--------------------- .nv.shared._Z35group_norm_nhwc_fwd_one_pass_kernelI11Fp16IOFp32WLi128ELi28ELi448EEv26Group_norm_nhwc_fwd_params --------------------------
	.section	.nv.shared._Z35group_norm_nhwc_fwd_one_pass_kernelI11Fp16IOFp32WLi128ELi28ELi448EEv26Group_norm_nhwc_fwd_params,"aw",@nobits
	.sectionflags	@""
	.align	8
.nv.shared._Z35group_norm_nhwc_fwd_one_pass_kernelI11Fp16IOFp32WLi128ELi28ELi448EEv26Group_norm_nhwc_fwd_params:
	.zero		1168


//--------------------- .nv.shared._Z35group_norm_nhwc_fwd_one_pass_kernelI11Fp16IOFp32WLi256ELi28ELi448EEv26Group_norm_nhwc_fwd_params --------------------------
	.section	.nv.shared._Z35group_norm_nhwc_fwd_one_pass_kernelI11Fp16IOFp32WLi256ELi28ELi448EEv26Group_norm_nhwc_fwd_params,"aw",@nobits
	.sectionflags	@""
	.align	8
.nv.shared._Z35group_norm_nhwc_fwd_one_pass_kernelI11Fp16IOFp32WLi256ELi28ELi448EEv26Group_norm_nhwc_fwd_params:
	.zero		1168


//--------------------- .nv.shared._Z35group_norm_nhwc_fwd_one_pass_kernelI11Fp16IOFp32WLi512ELi28ELi448EEv26Group_norm_nhwc_fwd_params --------------------------
	.section	.nv.shared._Z35group_norm_nhwc_fwd_one_pass_kernelI11Fp16IOFp32WLi512ELi28ELi448EEv26Group_norm_nhwc_fwd_params,"aw",@nobits
	.sectionflags	@""
	.align	8
.nv.shared._Z35group_norm_nhwc_fwd_one_pass_kernelI11Fp16IOFp32WLi512ELi28ELi448EEv26Group_norm_nhwc_fwd_params:
	.zero		1168


//--------------------- .nv.shared._Z35group_norm_nhwc_fwd_one_pass_kernelI11Fp16IOBf16WLi64ELi28ELi448EEv26Group_norm_nhwc_fwd_params --------------------------
	.section	.nv.shared._Z35group_norm_nhwc_fwd_one_pass_kernelI11Fp16IOBf16WLi64ELi28ELi448EEv26Group_norm_nhwc_fwd_params,"aw",@nobits
	.sectionflags	@""
	.align	8
.nv.shared._Z35group_norm_nhwc_fwd_one_pass_kernelI11Fp16IOBf16WLi64ELi28ELi448EEv26Group_norm_nhwc_fwd_params:
	.zero		1168


//--------------------- .nv.shared._Z35group_norm_nhwc_fwd_one_pass_kernelI11Fp16IOBf16WLi128ELi28ELi448EEv26Group_norm_nhwc_fwd_params --------------------------
	.section	.nv.shared._Z35group_norm_nhwc_fwd_one_pass_kernelI11Fp16IOBf16WLi128ELi28ELi448EEv26Group_norm_nhwc_fwd_params,"aw",@nobits
	.sectionflags	@""
	.align	8
.nv.shared._Z35group_norm_nhwc_fwd_one_pass_kernelI11Fp16IOBf16WLi128ELi28ELi448EEv26Group_norm_nhwc_fwd_params:
	.zero		1168


//--------------------- .nv.shared._Z35group_norm_nhwc_fwd_one_pass_kernelI11Fp16IOBf16WLi256ELi28ELi448EEv26Group_norm_nhwc_fwd_params --------------------------
	.section	.nv.shared._Z35group_norm_nhwc_fwd_one_pass_kernelI11Fp16IOBf16WLi256ELi28ELi448EEv26Group_norm_nhwc_fwd_params,"aw",@nobits
	.sectionflags	@""
	.align	8
.nv.shared._Z35group_norm_nhwc_fwd_one_pass_kernelI11Fp16IOBf16WLi256ELi28ELi448EEv26Group_norm_nhwc_fwd_params:
	.zero		1168


//--------------------- .nv.shared._Z35group_norm_nhwc_fwd_one_pass_kernelI11Fp16IOBf16WLi512ELi28ELi448EEv26Group_norm_nhwc_fwd_params --------------------------
	.section	.nv.shared._Z35group_norm_nhwc_fwd_one_pass_kernelI11Fp16IOBf16WLi512ELi28ELi448EEv26Group_norm_nhwc_fwd_params,"aw",@nobits
	.sectionflags	@""
	.align	8
.nv.shared._Z35group_norm_nhwc_fwd_one_pass_kernelI11Fp16IOBf16WLi512ELi28ELi448EEv26Group_norm_nhwc_fwd_params:
	.zero		1168


//--------------------- .nv.shared._Z35group_norm_nhwc_fwd_one_pass_kernelI11Fp16IOFp16WLi64ELi28ELi448EEv26Group_norm_nhwc_fwd_params --------------------------
	.section	.nv.shared._Z35group_norm_nhwc_fwd_one_pass_kernelI11Fp16IOFp16WLi64ELi28ELi448EEv26Group_norm_nhwc_fwd_params,"aw",@nobits
	.sectionflags	@""
	.align	8
.nv.shared._Z35group_norm_nhwc_fwd_one_pass_kernelI11Fp16IOFp16WLi64ELi28ELi448EEv26Group_norm_nhwc_fwd_params:
	.zero		1168


//--------------------- .nv.shared._Z35group_norm_nhwc_fwd_one_pass_kernelI11Fp16IOFp16WLi128ELi28ELi448EEv26Group_norm_nhwc_fwd_params --------------------------
	.section	.nv.shared._Z35group_norm_nhwc_fwd_one_pass_kernelI11Fp16IOFp16WLi128ELi28ELi448EEv26Group_norm_nhwc_fwd_params,"aw",@nobits
	.sectionflags	@""
	.align	8
.nv.shared._Z35group_norm_nhwc_fwd_one_pass_kernelI11Fp16IOFp16WLi128ELi28ELi448EEv26Group_norm_nhwc_fwd_params:
	.zero		1168


//--------------------- .nv.shared._Z35group_norm_nhwc_fwd_one_pass_kernelI11Fp16IOFp16WLi256ELi28ELi448EEv26Group_norm_nhwc_fwd_params --------------------------
	.section	.nv.shared._Z35group_norm_nhwc_fwd_one_pass_kernelI11Fp16IOFp16WLi256ELi28ELi448EEv26Group_norm_nhwc_fwd_params,"aw",@nobits
	.sectionflags	@""
	.align	8
.nv.shared._Z35group_norm_nhwc_fwd_one_pass_kernelI11Fp16IOFp16WLi256ELi28ELi448EEv26Group_norm_nhwc_fwd_params:
	.zero		1168


//--------------------- .nv.shared._Z35group_norm_nhwc_fwd_one_pass_kernelI11Fp16IOFp16WLi512ELi28ELi448EEv26Group_norm_nhwc_fwd_params --------------------------
	.section	.nv.shared._Z35group_norm_nhwc_fwd_one_pass_kernelI11Fp16IOFp16WLi512ELi28ELi448EEv26Group_norm_nhwc_fwd_params,"aw",@nobits
	.sectionflags	@""
	.align	8
.nv.shared._Z35group_norm_nhwc_fwd_one_pass_kernelI11Fp16IOFp16WLi512ELi28ELi448EEv26Group_norm_nhwc_fwd_params:
	.zero		1168


//--------------------- .nv.shared._Z35group_norm_nhwc_fwd_one_pass_kernelI11Fp32IOFp32WLi64ELi28ELi448EEv26Group_norm_nhwc_fwd_params --------------------------
	.section	.nv.shared._Z35group_norm_nhwc_fwd_one_pass_kernelI11Fp32IOFp32WLi64ELi28ELi448EEv26Group_norm_nhwc_fwd_params,"aw",@nobits
	.sectionflags	@""
	.align	8
.nv.shared._Z35group_norm_nhwc_fwd_one_pass_kernelI11Fp32IOFp32WLi64ELi28ELi448EEv26Group_norm_nhwc_fwd_params:
	.zero		1168


//--------------------- .nv.shared._Z35group_norm_nhwc_fwd_one_pass_kernelI11Fp32IOFp32WLi128ELi28ELi448EEv26Group_norm_nhwc_fwd_params --------------------------
	.section	.nv.shared._Z35group_norm_nhwc_fwd_one_pass_kernelI11Fp32IOFp32WLi128ELi28ELi448EEv26Group_norm_nhwc_fwd_params,"aw",@nobits
	.sectionflags	@""
	.align	8
.nv.shared._Z35group_norm_nhwc_fwd_one_pass_kernelI11Fp32IOFp32WLi128ELi28ELi448EEv26Group_norm_nhwc_fwd_params:
	.zero		1168


//--------------------- .nv.shared._Z35group_norm_nhwc_fwd_one_pass_kernelI11Fp32IOFp32WLi256ELi28ELi448EEv26Group_norm_nhwc_fwd_params --------------------------
	.section	.nv.shared._Z35group_norm_nhwc_fwd_one_pass_kernelI11Fp32IOFp32WLi256ELi28ELi448EEv26Group_norm_nhwc_fwd_params,"aw",@nobits
	.sectionflags	@""
	.align	8
.nv.shared._Z35group_norm_nhwc_fwd_one_pass_kernelI11Fp32IOFp32WLi256ELi28ELi448EEv26Group_norm_nhwc_fwd_params:
	.zero		1168


//--------------------- .nv.shared._Z35group_norm_nhwc_fwd_one_pass_kernelI11Fp32IOFp32WLi512ELi28ELi448EEv26Group_norm_nhwc_fwd_params --------------------------
	.section	.nv.shared._Z35group_norm_nhwc_fwd_one_pass_kernelI11Fp32IOFp32WLi512ELi28ELi448EEv26Group_norm_nhwc_fwd_params,"aw",@nobits
	.sectionflags	@""
	.align	8
.nv.shared._Z35group_norm_nhwc_fwd_one_pass_kernelI11Fp32IOFp32WLi512ELi28ELi448EEv26Group_norm_nhwc_fwd_params:
	.zero		1168


//--------------------- .nv.shared._Z35group_norm_nhwc_fwd_one_pass_kernelI11Fp32IOBf16WLi64ELi28ELi448EEv26Group_norm_nhwc_fwd_params --------------------------
	.section	.nv.shared._Z35group_norm_nhwc_fwd_one_pass_kernelI11Fp32IOBf16WLi64ELi28ELi448EEv26Group_norm_nhwc_fwd_params,"aw",@nobits
	.sectionflags	@""
	.align	8
.nv.shared._Z35group_norm_nhwc_fwd_one_pass_kernelI11Fp32IOBf16WLi64ELi28ELi448EEv26Group_norm_nhwc_fwd_params:
	.zero		1168


//--------------------- .nv.shared._Z35group_norm_nhwc_fwd_one_pass_kernelI11Fp32IOBf16WLi128ELi28ELi448EEv26Group_norm_nhwc_fwd_params --------------------------
	.section	.nv.shared._Z35group_norm_nhwc_fwd_one_pass_kernelI11Fp32IOBf16WLi128ELi28ELi448EEv26Group_norm_nhwc_fwd_params,"aw",@nobits
	.sectionflags	@""
	.align	8
.nv.shared._Z35group_norm_nhwc_fwd_one_pass_kernelI11Fp32IOBf16WLi128ELi28ELi448EEv26Group_norm_nhwc_fwd_params:
	.zero		1168


//--------------------- .nv.shared._Z35group_norm_nhwc_fwd_one_pass_kernelI11Fp32IOBf16WLi256ELi28ELi448EEv26Group_norm_nhwc_fwd_params --------------------------
	.section	.nv.shared._Z35group_norm_nhwc_fwd_one_pass_kernelI11Fp32IOBf16WLi256ELi28ELi448EEv26Group_norm_nhwc_fwd_params,"aw",@nobits
	.sectionflags	@""
	.align	8
.nv.shared._Z35group_norm_nhwc_fwd_one_pass_kernelI11Fp32IOBf16WLi256ELi28ELi448EEv26Group_norm_nhwc_fwd_params:
	.zero		1168


//--------------------- .nv.shared._Z35group_norm_nhwc_fwd_one_pass_kernelI11Fp32IOBf16WLi512ELi28ELi448EEv26Group_norm_nhwc_fwd_params --------------------------
	.section	.nv.shared._Z35group_norm_nhwc_fwd_one_pass_kernelI11Fp32IOBf16WLi512ELi28ELi448EEv26Group_norm_nhwc_fwd_params,"aw",@nobits
	.sectionflags	@""
	.align	8
.nv.shared._Z35group_norm_nhwc_fwd_one_pass_kernelI11Fp32IOBf16WLi512ELi28ELi448EEv26Group_norm_nhwc_fwd_params:
	.zero		1168


//--------------------- .nv.shared._Z35group_norm_nhwc_fwd_one_pass_kernelI11Fp32IOFp16WLi64ELi28ELi448EEv26Group_norm_nhwc_fwd_params --------------------------
	.section	.nv.shared._Z35group_norm_nhwc_fwd_one_pass_kernelI11Fp32IOFp16WLi64ELi28ELi448EEv26Group_norm_nhwc_fwd_params,"aw",@nobits
	.sectionflags	@""
	.align	8
.nv.shared._Z35group_norm_nhwc_fwd_one_pass_kernelI11Fp32IOFp16WLi64ELi28ELi448EEv26Group_norm_nhwc_fwd_params:
	.zero		1168


//--------------------- .nv.shared._Z35group_norm_nhwc_fwd_one_pass_kernelI11Fp32IOFp16WLi128ELi28ELi448EEv26Group_norm_nhwc_fwd_params --------------------------
	.section	.nv.shared._Z35group_norm_nhwc_fwd_one_pass_kernelI11Fp32IOFp16WLi128ELi28ELi448EEv26Group_norm_nhwc_fwd_params,"aw",@nobits
	.sectionflags	@""
	.align	8
.nv.shared._Z35group_norm_nhwc_fwd_one_pass_kernelI11Fp32IOFp16WLi128ELi28ELi448EEv26Group_norm_nhwc_fwd_params:
	.zero		1168


//--------------------- .nv.shared._Z35group_norm_nhwc_fwd_one_pass_kernelI11Fp32IOFp16WLi256ELi28ELi448EEv26Group_norm_nhwc_fwd_params --------------------------
	.section	.nv.shared._Z35group_norm_nhwc_fwd_one_pass_kernelI11Fp32IOFp16WLi256ELi28ELi448EEv26Group_norm_nhwc_fwd_params,"aw",@nobits
	.sectionflags	@""
	.align	8
.nv.shared._Z35group_norm_nhwc_fwd_one_pass_kernelI11Fp32IOFp16WLi256ELi28ELi448EEv26Group_norm_nhwc_fwd_params:
	.zero		1168


//--------------------- .nv.shared._Z35group_norm_nhwc_fwd_one_pass_kernelI11Fp32IOFp16WLi512ELi28ELi448EEv26Group_norm_nhwc_fwd_params --------------------------
	.section	.nv.shared._Z35group_norm_nhwc_fwd_one_pass_kernelI11Fp32IOFp16WLi512ELi28ELi448EEv26Group_norm_nhwc_fwd_params,"aw",@nobits
	.sectionflags	@""
	.align	8
.nv.shared._Z35group_norm_nhwc_fwd_one_pass_kernelI11Fp32IOFp16WLi512ELi28ELi448EEv26Group_norm_nhwc_fwd_params:
	.zero		1168


//--------------------- .nv.constant0._ZN3cub17CUB_300001_SM_9006detail11EmptyKernelIvEEvv --------------------------
	.section	.nv.constant0._ZN3cub17CUB_300001_SM_9006detail11EmptyKernelIvEEvv,"a",@progbits
	.sectionflags	@""
	.align	4
.nv.constant0._ZN3cub17CUB_300001_SM_9006detail11EmptyKernelIvEEvv:
	.zero		528


//--------------------- .nv.constant0._Z35group_norm_nhwc_bwd_one_pass_kernelI11Bf16IOFp32WLi64ELi28ELi448EEv26Group_norm_nhwc_bwd_params --------------------------
	.section	.nv.constant0._Z35group_norm_nhwc_bwd_one_pass_kernelI11Bf16IOFp32WLi64ELi28ELi448EEv26Group_norm_nhwc_bwd_params,"a",@progbits
	.sectionflags	@""
	.align	4
.nv.constant0._Z35group_norm_nhwc_bwd_one_pass_kernelI11Bf16IOFp32WLi64ELi28ELi448EEv26Group_norm_nhwc_bwd_params:
	.zero		712


//--------------------- .nv.constant0._Z35group_norm_nhwc_bwd_one_pass_kernelI11Bf16IOFp32WLi128ELi28ELi448EEv26Group_norm_nhwc_bwd_params --------------------------
	.section	.nv.constant0._Z35group_norm_nhwc_bwd_one_pass_kernelI11Bf16IOFp32WLi128ELi28ELi448EEv26Group_norm_nhwc_bwd_params,"a",@progbits
	.sectionflags	@""
	.align	4
.nv.constant0._Z35group_norm_nhwc_bwd_one_pass_kernelI11Bf16IOFp32WLi128ELi28ELi448EEv26Group_norm_nhwc_bwd_params:
	.zero		712


//--------------------- .nv.constant0._Z35group_norm_nhwc_bwd_one_pass_kernelI11Bf16IOFp32WLi256ELi28ELi448EEv26Group_norm_nhwc_bwd_params --------------------------
	.section	.nv.constant0._Z35group_norm_nhwc_bwd_one_pass_kernelI11Bf16IOFp32WLi256ELi28ELi448EEv26Group_norm_nhwc_bwd_params,"a",@progbits
	.sectionflags	@""
	.align	4
.nv.constant0._Z35group_norm_nhwc_bwd_one_pass_kernelI11Bf16IOFp32WLi256ELi28ELi448EEv26Group_norm_nhwc_bwd_params:
	.zero		712


//--------------------- .nv.constant0._Z35group_norm_nhwc_bwd_one_pass_kernelI11Bf16IOFp32WLi512ELi28ELi448EEv26Group_norm_nhwc_bwd_params --------------------------
	.section	.nv.constant0._Z35group_norm_nhwc_bwd_one_pass_kernelI11Bf16IOFp32WLi512ELi28ELi448EEv26Group_norm_nhwc_bwd_params,"a",@progbits
	.sectionflags	@""
	.align	4
.nv.constant0._Z35group_norm_nhwc_bwd_one_pass_kernelI11Bf16IOFp32WLi512ELi28ELi448EEv26Group_norm_nhwc_bwd_params:
	.zero		712


//--------------------- .nv.constant0._Z35group_norm_nhwc_bwd_one_pass_kernelI11Bf16IOBf16WLi64ELi28ELi448EEv26Group_norm_nhwc_bwd_params --------------------------
	.section	.nv.constant0._Z35group_norm_nhwc_bwd_one_pass_kernelI11Bf16IOBf16WLi64ELi28ELi448EEv26Group_norm_nhwc_bwd_params,"a",@progbits
	.sectionflags	@""
	.align	4
.nv.constant0._Z35group_norm_nhwc_bwd_one_pass_kernelI11Bf16IOBf16WLi64ELi28ELi448EEv26Group_norm_nhwc_bwd_params:
	.zero		712


//--------------------- .nv.constant0._Z35group_norm_nhwc_bwd_one_pass_kernelI11Bf16IOBf16WLi128ELi28ELi448EEv26Group_norm_nhwc_bwd_params --------------------------
	.section	.nv.constant0._Z35group_norm_nhwc_bwd_one_pass_kernelI11Bf16IOBf16WLi128ELi28ELi448EEv26Group_norm_nhwc_bwd_params,"a",@progbits
	.sectionflags	@""
	.align	4
.nv.constant0._Z35group_norm_nhwc_bwd_one_pass_kernelI11Bf16IOBf16WLi128ELi28ELi448EEv26Group_norm_nhwc_bwd_params:
	.zero		712


//--------------------- .nv.constant0._Z35group_norm_nhwc_bwd_one_pass_kernelI11Bf16IOBf16WLi256ELi28ELi448EEv26Group_norm_nhwc_bwd_params --------------------------
	.section	.nv.constant0._Z35group_norm_nhwc_bwd_one_pass_kernelI11Bf16IOBf16WLi256ELi28ELi448EEv26Group_norm_nhwc_bwd_params,"a",@progbits
	.sectionflags	@""
	.align	4
.nv.constant0._Z35group_norm_nhwc_bwd_one_pass_kernelI11Bf16IOBf16WLi256ELi28ELi448EEv26Group_norm_nhwc_bwd_params:
	.zero		712


//--------------------- .nv.constant0._Z35group_norm_nhwc_bwd_one_pass_kernelI11Bf16IOBf16WLi512ELi28ELi448EEv26Group_norm_nhwc_bwd_params --------------------------
	.section	.nv.constant0._Z35group_norm_nhwc_bwd_one_pass_kernelI11Bf16IOBf16WLi512ELi28ELi448EEv26Group_norm_nhwc_bwd_params,"a",@progbits
	.sectionflags	@""
	.align	4
.nv.constant0._Z35group_norm_nhwc_bwd_one_pass_kernelI11Bf16IOBf16WLi512ELi28ELi448EEv26Group_norm_nhwc_bwd_params:
	.zero		712


//--------------------- .nv.constant0._Z35group_norm_nhwc_bwd_one_pass_kernelI11Bf16IOFp16WLi64ELi28ELi448EEv26Group_norm_nhwc_bwd_params --------------------------
	.section	.nv.constant0._Z35group_norm_nhwc_bwd_one_pass_kernelI11Bf16IOFp16WLi64ELi28ELi448EEv26Group_norm_nhwc_bwd_params,"a",@progbits
	.sectionflags	@""
	.align	4
.nv.constant0._Z35group_norm_nhwc_bwd_one_pass_kernelI11Bf16IOFp16WLi64ELi28ELi448EEv26Group_norm_nhwc_bwd_params:
	.zero		712


//--------------------- .nv.constant0._Z35group_norm_nhwc_bwd_one_pass_kernelI11Bf16IOFp16WLi128ELi28ELi448EEv26Group_norm_nhwc_bwd_params --------------------------
	.section	.nv.constant0._Z35group_norm_nhwc_bwd_one_pass_kernelI11Bf16IOFp16WLi128ELi28ELi448EEv26Group_norm_nhwc_bwd_params,"a",@progbits
	.sectionflags	@""
	.align	4
.nv.constant0._Z35group_norm_nhwc_bwd_one_pass_kernelI11Bf16IOFp16WLi128ELi28ELi448EEv26Group_norm_nhwc_bwd_params:
	.zero		712


//--------------------- .nv.constant0._Z35group_norm_nhwc_bwd_one_pass_kernelI11Bf16IOFp16WLi256ELi28ELi448EEv26Group_norm_nhwc_bwd_params --------------------------
	.section	.nv.constant0._Z35group_norm_nhwc_bwd_one_pass_kernelI11Bf16IOFp16WLi256ELi28ELi448EEv26Group_norm_nhwc_bwd_params,"a",@progbits
	.sectionflags	@""
	.align	4
.nv.constant0._Z35group_norm_nhwc_bwd_one_pass_kernelI11Bf16IOFp16WLi256ELi28ELi448EEv26Group_norm_nhwc_bwd_params:
	.zero		712


//--------------------- .nv.constant0._Z35group_norm_nhwc_bwd_one_pass_kernelI11Bf16IOFp16WLi512ELi28ELi448EEv26Group_norm_nhwc_bwd_params --------------------------
	.section	.nv.constant0._Z35group_norm_nhwc_bwd_one_pass_kernelI11Bf16IOFp16WLi512ELi28ELi448EEv26Group_norm_nhwc_bwd_params,"a",@progbits
	.sectionflags	@""
	.align	4
.nv.constant0._Z35group_norm_nhwc_bwd_one_pass_kernelI11Bf16IOFp16WLi512ELi28ELi448EEv26Group_norm_nhwc_bwd_params:
	.zero		712


//--------------------- .nv.constant0._Z35group_norm_nhwc_bwd_one_pass_kernelI11Fp16IOFp32WLi64ELi28ELi448EEv26Group_norm_nhwc_bwd_params --------------------------
	.section	.nv.constant0._Z35group_norm_nhwc_bwd_one_pass_kernelI11Fp16IOFp32WLi64ELi28ELi448EEv26Group_norm_nhwc_bwd_params,"a",@progbits
	.sectionflags	@""
	.align	4
.nv.constant0._Z35group_norm_nhwc_bwd_one_pass_kernelI11Fp16IOFp32WLi64ELi28ELi448EEv26Group_norm_nhwc_bwd_params:
	.zero		712


//--------------------- .nv.constant0._Z35group_norm_nhwc_bwd_one_pass_kernelI11Fp16IOFp32WLi128ELi28ELi448EEv26Group_norm_nhwc_bwd_params --------------------------
	.section	.nv.constant0._Z35group_norm_nhwc_bwd_one_pass_kernelI11Fp16IOFp32WLi128ELi28ELi448EEv26Group_norm_nhwc_bwd_params,"a",@progbits
	.sectionflags	@""
	.align	4
.nv.constant0._Z35group_norm_nhwc_bwd_one_pass_kernelI11Fp16IOFp32WLi128ELi28ELi448EEv26Group_norm_nhwc_bwd_params:
	.zero		712


//--------------------- .nv.constant0._Z35group_norm_nhwc_bwd_one_pass_kernelI11Fp16IOFp32WLi256ELi28ELi448EEv26Group_norm_nhwc_bwd_params --------------------------
	.section	.nv.constant0._Z35group_norm_nhwc_bwd_one_pass_kernelI11Fp16IOFp32WLi256ELi28ELi448EEv26Group_norm_nhwc_bwd_params,"a",@progbits
	.sectionflags	@""
	.align	4
.nv.constant0._Z35group_norm_nhwc_bwd_one_pass_kernelI11Fp16IOFp32WLi256ELi28ELi448EEv26Group_norm_nhwc_bwd_params:
	.zero		712


//--------------------- .nv.constant0._Z35group_norm_nhwc_bwd_one_pass_kernelI11Fp16IOFp32WLi512ELi28ELi448EEv26Group_norm_nhwc_bwd_params --------------------------
	.section	.nv.constant0._Z35group_norm_nhwc_bwd_one_pass_kernelI11Fp16IOFp32WLi512ELi28ELi448EEv26Group_norm_nhwc_bwd_params,"a",@progbits
	.sectionflags	@""
	.align	4
.nv.constant0._Z35group_norm_nhwc_bwd_one_pass_kernelI11Fp16IOFp32WLi512ELi28ELi448EEv26Group_norm_nhwc_bwd_params:
	.zero		712


//--------------------- .nv.constant0._Z35group_norm_nhwc_bwd_one_pass_kernelI11Fp16IOBf16WLi64ELi28ELi448EEv26Group_norm_nhwc_bwd_params --------------------------
	.section	.nv.constant0._Z35group_norm_nhwc_bwd_one_pass_kernelI11Fp16IOBf16WLi64ELi28ELi448EEv26Group_norm_nhwc_bwd_params,"a",@progbits
	.sectionflags	@""
	.align	4
.nv.constant0._Z35group_norm_nhwc_bwd_one_pass_kernelI11Fp16IOBf16WLi64ELi28ELi448EEv26Group_norm_nhwc_bwd_params:
	.zero		712


//--------------------- .nv.constant0._Z35group_norm_nhwc_bwd_one_pass_kernelI11Fp16IOBf16WLi128ELi28ELi448EEv26Group_norm_nhwc_bwd_params --------------------------
	.section	.nv.constant0._Z35group_norm_nhwc_bwd_one_pass_kernelI11Fp16IOBf16WLi128ELi28ELi448EEv26Group_norm_nhwc_bwd_params,"a",@progbits
	.sectionflags	@""
	.align	4
.nv.constant0._Z35group_norm_nhwc_bwd_one_pass_kernelI11Fp16IOBf16WLi128ELi28ELi448EEv26Group_norm_nhwc_bwd_params:
	.zero		712


//--------------------- .nv.constant0._Z35group_norm_nhwc_bwd_one_pass_kernelI11Fp16IOBf16WLi256ELi28ELi448EEv26Group_norm_nhwc_bwd_params --------------------------
	.section	.nv.constant0._Z35group_norm_nhwc_bwd_one_pass_kernelI11Fp16IOBf16WLi256ELi28ELi448EEv26Group_norm_nhwc_bwd_params,"a",@progbits
	.sectionflags	@""
	.align	4
.nv.constant0._Z35group_norm_nhwc_bwd_one_pass_kernelI11Fp16IOBf16WLi256ELi28ELi448EEv26Group_norm_nhwc_bwd_params:
	.zero		712


//--------------------- .nv.constant0._Z35group_norm_nhwc_bwd_one_pass_kernelI11Fp16IOBf16WLi512ELi28ELi448EEv26Group_norm_nhwc_bwd_params --------------------------
	.section	.nv.constant0._Z35group_norm_nhwc_bwd_one_pass_kernelI11Fp16IOBf16WLi512ELi28ELi448EEv26Group_norm_nhwc_bwd_params,"a",@progbits
	.sectionflags	@""
	.align	4
.nv.constant0._Z35group_norm_nhwc_bwd_one_pass_kernelI11Fp16IOBf16WLi512ELi28ELi448EEv26Group_norm_nhwc_bwd_params:
	.zero		712


//--------------------- .nv.constant0._Z35group_norm_nhwc_bwd_one_pass_kernelI11Fp16IOFp16WLi64ELi28ELi448EEv26Group_norm_nhwc_bwd_params --------------------------
	.section	.nv.constant0._Z35group_norm_nhwc_bwd_one_pass_kernelI11Fp16IOFp16WLi64ELi28ELi448EEv26Group_norm_nhwc_bwd_params,"a",@progbits
	.sectionflags	@""
	.align	4
.nv.constant0._Z35group_norm_nhwc_bwd_one_pass_kernelI11Fp16IOFp16WLi64ELi28ELi448EEv26Group_norm_nhwc_bwd_params:
	.zero		712


//--------------------- .nv.constant0._Z35group_norm_nhwc_bwd_one_pass_kernelI11Fp16IOFp16WLi128ELi28ELi448EEv26Group_norm_nhwc_bwd_params --------------------------
	.section	.nv.constant0._Z35group_norm_nhwc_bwd_one_pass_kernelI11Fp16IOFp16WLi128ELi28ELi448EEv26Group_norm_nhwc_bwd_params,"a",@progbits
	.sectionflags	@""
	.align	4
.nv.constant0._Z35group_norm_nhwc_bwd_one_pass_kernelI11Fp16IOFp16WLi128ELi28ELi448EEv26Group_norm_nhwc_bwd_params:
	.zero		712


//--------------------- .nv.constant0._Z35group_norm_nhwc_bwd_one_pass_kernelI11Fp16IOFp16WLi256ELi28ELi448EEv26Group_norm_nhwc_bwd_params --------------------------
	.section	.nv.constant0._Z35group_norm_nhwc_bwd_one_pass_kernelI11Fp16IOFp16WLi256ELi28ELi448EEv26Group_norm_nhwc_bwd_params,"a",@progbits
	.sectionflags	@""
	.align	4
.nv.constant0._Z35group_norm_nhwc_bwd_one_pass_kernelI11Fp16IOFp16WLi256ELi28ELi448EEv26Group_norm_nhwc_bwd_params:
	.zero		712


//--------------------- .nv.constant0._Z35group_norm_nhwc_bwd_one_pass_kernelI11Fp16IOFp16WLi512ELi28ELi448EEv26Group_norm_nhwc_bwd_params --------------------------
	.section	.nv.constant0._Z35group_norm_nhwc_bwd_one_pass_kernelI11Fp16IOFp16WLi512ELi28ELi448EEv26Group_norm_nhwc_bwd_params,"a",@progbits
	.sectionflags	@""
	.align	4
.nv.constant0._Z35group_norm_nhwc_bwd_one_pass_kernelI11Fp16IOFp16WLi512ELi28ELi448EEv26Group_norm_nhwc_bwd_params:
	.zero		712


//--------------------- .nv.constant0._Z35group_norm_nhwc_bwd_one_pass_kernelI11Fp32IOFp32WLi64ELi28ELi448EEv26Group_norm_nhwc_bwd_params --------------------------
	.section	.nv.constant0._Z35group_norm_nhwc_bwd_one_pass_kernelI11Fp32IOFp32WLi64ELi28ELi448EEv26Group_norm_nhwc_bwd_params,"a",@progbits
	.sectionflags	@""
	.align	4
.nv.constant0._Z35group_norm_nhwc_bwd_one_pass_kernelI11Fp32IOFp32WLi64ELi28ELi448EEv26Group_norm_nhwc_bwd_params:
	.zero		712


//--------------------- .nv.constant0._Z35group_norm_nhwc_bwd_one_pass_kernelI11Fp32IOFp32WLi128ELi28ELi448EEv26Group_norm_nhwc_bwd_params --------------------------
	.section	.nv.constant0._Z35group_norm_nhwc_bwd_one_pass_kernelI11Fp32IOFp32WLi128ELi28ELi448EEv26Group_norm_nhwc_bwd_params,"a",@progbits
	.sectionflags	@""
	.align	4
.nv.constant0._Z35group_norm_nhwc_bwd_one_pass_kernelI11Fp32IOFp32WLi128ELi28ELi448EEv26Group_norm_nhwc_bwd_params:
	.zero		712


//--------------------- .nv.constant0._Z35group_norm_nhwc_bwd_one_pass_kernelI11Fp32IOFp32WLi256ELi28ELi448EEv26Group_norm_nhwc_bwd_params --------------------------
	.section	.nv.constant0._Z35group_norm_nhwc_bwd_one_pass_kernelI11Fp32IOFp32WLi256ELi28ELi448EEv26Group_norm_nhwc_bwd_params,"a",@progbits
	.sectionflags	@""
	.align	4
.nv.constant0._Z35group_norm_nhwc_bwd_one_pass_kernelI11Fp32IOFp32WLi256ELi28ELi448EEv26Group_norm_nhwc_bwd_params:
	.zero		712


//--------------------- .nv.constant0._Z35group_norm_nhwc_bwd_one_pass_kernelI11Fp32IOFp32WLi512ELi28ELi448EEv26Group_norm_nhwc_bwd_params --------------------------
	.section	.nv.constant0._Z35group_norm_nhwc_bwd_one_pass_kernelI11Fp32IOFp32WLi512ELi28ELi448EEv26Group_norm_nhwc_bwd_params,"a",@progbits
	.sectionflags	@""
	.align	4
.nv.constant0._Z35group_norm_nhwc_bwd_one_pass_kernelI11Fp32IOFp32WLi512ELi28ELi448EEv26Group_norm_nhwc_bwd_params:
	.zero		712


//--------------------- .nv.constant0._Z35group_norm_nhwc_bwd_one_pass_kernelI11Fp32IOBf16WLi64ELi28ELi448EEv26Group_norm_nhwc_bwd_params --------------------------
	.section	.nv.constant0._Z35group_norm_nhwc_bwd_one_pass_kernelI11Fp32IOBf16WLi64ELi28ELi448EEv26Group_norm_nhwc_bwd_params,"a",@progbits
	.sectionflags	@""
	.align	4
.nv.constant0._Z35group_norm_nhwc_bwd_one_pass_kernelI11Fp32IOBf16WLi64ELi28ELi448EEv26Group_norm_nhwc_bwd_params:
	.zero		712


//--------------------- .nv.constant0._Z35group_norm_nhwc_bwd_one_pass_kernelI11Fp32IOBf16WLi128ELi28ELi448EEv26Group_norm_nhwc_bwd_params --------------------------
	.section	.nv.constant0._Z35group_norm_nhwc_bwd_one_pass_kernelI11Fp32IOBf16WLi128ELi28ELi448EEv26Group_norm_nhwc_bwd_params,"a",@progbits
	.sectionflags	@""
	.align	4
.nv.constant0._Z35group_norm_nhwc_bwd_one_pass_kernelI11Fp32IOBf16WLi128ELi28ELi448EEv26Group_norm_nhwc_bwd_params:
	.zero		712


//--------------------- .nv.constant0._Z35group_norm_nhwc_bwd_one_pass_kernelI11Fp32IOBf16WLi256ELi28ELi448EEv26Group_norm_nhwc_bwd_params --------------------------
	.section	.nv.constant0._Z35group_norm_nhwc_bwd_one_pass_kernelI11Fp32IOBf16WLi256ELi28ELi448EEv26Group_norm_nhwc_bwd_params,"a",@progbits
	.sectionflags	@""
	.align	4
.nv.constant0._Z35group_norm_nhwc_bwd_one_pass_kernelI11Fp32IOBf16WLi256ELi28ELi448EEv26Group_norm_nhwc_bwd_params:
	.zero		712


//--------------------- .nv.constant0._Z35group_norm_nhwc_bwd_one_pass_kernelI11Fp32IOBf16WLi512ELi28ELi448EEv26Group_norm_nhwc_bwd_params --------------------------
	.section	.nv.constant0._Z35group_norm_nhwc_bwd_one_pass_kernelI11Fp32IOBf16WLi512ELi28ELi448EEv26Group_norm_nhwc_bwd_params,"a",@progbits
	.sectionflags	@""
	.align	4
.nv.constant0._Z35group_norm_nhwc_bwd_one_pass_kernelI11Fp32IOBf16WLi512ELi28ELi448EEv26Group_norm_nhwc_bwd_params:
	.zero		712


//--------------------- .nv.constant0._Z35group_norm_nhwc_bwd_one_pass_kernelI11Fp32IOFp16WLi64ELi28ELi448EEv26Group_norm_nhwc_bwd_params --------------------------
	.section	.nv.constant0._Z35group_norm_nhwc_bwd_one_pass_kernelI11Fp32IOFp16WLi64ELi28ELi448EEv26Group_norm_nhwc_bwd_params,"a",@progbits
	.sectionflags	@""
	.align	4
.nv.constant0._Z35group_norm_nhwc_bwd_one_pass_kernelI11Fp32IOFp16WLi64ELi28ELi448EEv26Group_norm_nhwc_bwd_params:
	.zero		712


//--------------------- .nv.constant0._Z35group_norm_nhwc_bwd_one_pass_kernelI11Fp32IOFp16WLi128ELi28ELi448EEv26Group_norm_nhwc_bwd_params --------------------------
	.section	.nv.constant0._Z35group_norm_nhwc_bwd_one_pass_kernelI11Fp32IOFp16WLi128ELi28ELi448EEv26Group_norm_nhwc_bwd_params,"a",@progbits
	.sectionflags	@""
	.align	4
.nv.constant0._Z35group_norm_nhwc_bwd_one_pass_kernelI11Fp32IOFp16WLi128ELi28ELi448EEv26Group_norm_nhwc_bwd_params:
	.zero		712


//--------------------- .nv.constant0._Z35group_norm_nhwc_bwd_one_pass_kernelI11Fp32IOFp16WLi256ELi28ELi448EEv26Group_norm_nhwc_bwd_params --------------------------
	.section	.nv.constant0._Z35group_norm_nhwc_bwd_one_pass_kernelI11Fp32IOFp16WLi256ELi28ELi448EEv26Group_norm_nhwc_bwd_params,"a",@progbits
	.sectionflags	@""
	.align	4
.nv.constant0._Z35group_norm_nhwc_bwd_one_pass_kernelI11Fp32IOFp16WLi256ELi28ELi448EEv26Group_norm_nhwc_bwd_params:
	.zero		712


//--------------------- .nv.constant0._Z35group_norm_nhwc_bwd_one_pass_kernelI11Fp32IOFp16WLi512ELi28ELi448EEv26Group_norm_nhwc_bwd_params --------------------------
	.section	.nv.constant0._Z35group_norm_nhwc_bwd_one_pass_kernelI11Fp32IOFp16WLi512ELi28ELi448EEv26Group_norm_nhwc_bwd_params,"a",@progbits
	.sectionflags	@""
	.align	4
.nv.constant0._Z35group_norm_nhwc_bwd_one_pass_kernelI11Fp32IOFp16WLi512ELi28ELi448EEv26Group_norm_nhwc_bwd_params:
	.zero		712


//--------------------- .nv.constant0._Z35group_norm_nhwc_fwd_one_pass_kernelI11Bf16IOFp32WLi64ELi28ELi448EEv26Group_norm_nhwc_fwd_params --------------------------
	.section	.nv.constant0._Z35group_norm_nhwc_fwd_one_pass_kernelI11Bf16IOFp32WLi64ELi28ELi448EEv26Group_norm_nhwc_fwd_params,"a",@progbits
	.sectionflags	@""
	.align	4
.nv.constant0._Z35group_norm_nhwc_fwd_one_pass_kernelI11Bf16IOFp32WLi64ELi28ELi448EEv26Group_norm_nhwc_fwd_params:
	.zero		688


//--------------------- .nv.constant0._Z35group_norm_nhwc_fwd_one_pass_kernelI11Bf16IOFp32WLi128ELi28ELi448EEv26Group_norm_nhwc_fwd_params --------------------------
	.section	.nv.constant0._Z35group_norm_nhwc_fwd_one_pass_kernelI11Bf16IOFp32WLi128ELi28ELi448EEv26Group_norm_nhwc_fwd_params,"a",@progbits
	.sectionflags	@""
	.align	4
.nv.constant0._Z35group_norm_nhwc_fwd_one_pass_kernelI11Bf16IOFp32WLi128ELi28ELi448EEv26Group_norm_nhwc_fwd_params:
	.zero		688


//--------------------- .nv.constant0._Z35group_norm_nhwc_fwd_one_pass_kernelI11Bf16IOFp32WLi256ELi28ELi448EEv26Group_norm_nhwc_fwd_params --------------------------
	.section	.nv.constant0._Z35group_norm_nhwc_fwd_one_pass_kernelI11Bf16IOFp32WLi256ELi28ELi448EEv26Group_norm_nhwc_fwd_params,"a",@progbits
	.sectionflags	@""
	.align	4
.nv.constant0._Z35group_norm_nhwc_fwd_one_pass_kernelI11Bf16IOFp32WLi256ELi28ELi448EEv26Group_norm_nhwc_fwd_params:
	.zero		688


//--------------------- .nv.constant0._Z35group_norm_nhwc_fwd_one_pass_kernelI11Bf16IOFp32WLi512ELi28ELi448EEv26Group_norm_nhwc_fwd_params --------------------------
	.section	.nv.constant0._Z35group_norm_nhwc_fwd_one_pass_kernelI11Bf16IOFp32WLi512ELi28ELi448EEv26Group_norm_nhwc_fwd_params,"a",@progbits
	.sectionflags	@""
	.align	4
.nv.constant0._Z35group_norm_nhwc_fwd_one_pass_kernelI11Bf16IOFp32WLi512ELi28ELi448EEv26Group_norm_nhwc_fwd_params:
	.zero		688


//--------------------- .nv.constant0._Z35group_norm_nhwc_fwd_one_pass_kernelI11Bf16IOBf16WLi64ELi28ELi448EEv26Group_norm_nhwc_fwd_params --------------------------
	.section	.nv.constant0._Z35group_norm_nhwc_fwd_one_pass_kernelI11Bf16IOBf16WLi64ELi28ELi448EEv26Group_norm_nhwc_fwd_params,"a",@progbits
	.sectionflags	@""
	.align	4
.nv.constant0._Z35group_norm_nhwc_fwd_one_pass_kernelI11Bf16IOBf16WLi64ELi28ELi448EEv26Group_norm_nhwc_fwd_params:
	.zero		688


//--------------------- .nv.constant0._Z35group_norm_nhwc_fwd_one_pass_kernelI11Bf16IOBf16WLi128ELi28ELi448EEv26Group_norm_nhwc_fwd_params --------------------------
	.section	.nv.constant0._Z35group_norm_nhwc_fwd_one_pass_kernelI11Bf16IOBf16WLi128ELi28ELi448EEv26Group_norm_nhwc_fwd_params,"a",@progbits
	.sectionflags	@""
	.align	4
.nv.constant0._Z35group_norm_nhwc_fwd_one_pass_kernelI11Bf16IOBf16WLi128ELi28ELi448EEv26Group_norm_nhwc_fwd_params:
	.zero		688


//--------------------- .nv.constant0._Z35group_norm_nhwc_fwd_one_pass_kernelI11Bf16IOBf16WLi256ELi28ELi448EEv26Group_norm_nhwc_fwd_params --------------------------
	.section	.nv.constant0._Z35group_norm_nhwc_fwd_one_pass_kernelI11Bf16IOBf16WLi256ELi28ELi448EEv26Group_norm_nhwc_fwd_params,"a",@progbits
	.sectionflags	@""
	.align	4
.nv.constant0._Z35group_norm_nhwc_fwd_one_pass_kernelI11Bf16IOBf16WLi256ELi28ELi448EEv26Group_norm_nhwc_fwd_params:
	.zero		688


//--------------------- .nv.constant0._Z35group_norm_nhwc_fwd_one_pass_kernelI11Bf16IOBf16WLi512ELi28ELi448EEv26Group_norm_nhwc_fwd_params --------------------------
	.section	.nv.constant0._Z35group_norm_nhwc_fwd_one_pass_kernelI11Bf16IOBf16WLi512ELi28ELi448EEv26Group_norm_nhwc_fwd_params,"a",@progbits
	.sectionflags	@""
	.align	4
.nv.constant0._Z35group_norm_nhwc_fwd_one_pass_kernelI11Bf16IOBf16WLi512ELi28ELi448EEv26Group_norm_nhwc_fwd_params:
	.zero		688


//--------------------- .nv.constant0._Z35group_norm_nhwc_fwd_one_pass_kernelI11Bf16IOFp16WLi64ELi28ELi448EEv26Group_norm_nhwc_fwd_params --------------------------
	.section	.nv.constant0._Z35group_norm_nhwc_fwd_one_pass_kernelI11Bf16IOFp16WLi64ELi28ELi448EEv26Group_norm_nhwc_fwd_params,"a",@progbits
	.sectionflags	@""
	.align	4
.nv.constant0._Z35group_norm_nhwc_fwd_one_pass_kernelI11Bf16IOFp16WLi64ELi28ELi448EEv26Group_norm_nhwc_fwd_params:
	.zero		688


//--------------------- .nv.constant0._Z35group_norm_nhwc_fwd_one_pass_kernelI11Bf16IOFp16WLi128ELi28ELi448EEv26Group_norm_nhwc_fwd_params --------------------------
	.section	.nv.constant0._Z35group_norm_nhwc_fwd_one_pass_kernelI11Bf16IOFp16WLi128ELi28ELi448EEv26Group_norm_nhwc_fwd_params,"a",@progbits
	.sectionflags	@""
	.align	4
.nv.constant0._Z35group_norm_nhwc_fwd_one_pass_kernelI11Bf16IOFp16WLi128ELi28ELi448EEv26Group_norm_nhwc_fwd_params:
	.zero		688


//--------------------- .nv.constant0._Z35group_norm_nhwc_fwd_one_pass_kernelI11Bf16IOFp16WLi256ELi28ELi448EEv26Group_norm_nhwc_fwd_params --------------------------
	.section	.nv.constant0._Z35group_norm_nhwc_fwd_one_pass_kernelI11Bf16IOFp16WLi256ELi28ELi448EEv26Group_norm_nhwc_fwd_params,"a",@progbits
	.sectionflags	@""
	.align	4
.nv.constant0._Z35group_norm_nhwc_fwd_one_pass_kernelI11Bf16IOFp16WLi256ELi28ELi448EEv26Group_norm_nhwc_fwd_params:
	.zero		688


//--------------------- .nv.constant0._Z35group_norm_nhwc_fwd_one_pass_kernelI11Bf16IOFp16WLi512ELi28ELi448EEv26Group_norm_nhwc_fwd_params --------------------------
	.section	.nv.constant0._Z35group_norm_nhwc_fwd_one_pass_kernelI11Bf16IOFp16WLi512ELi28ELi448EEv26Group_norm_nhwc_fwd_params,"a",@progbits
	.sectionflags	@""
	.align	4
.nv.constant0._Z35group_norm_nhwc_fwd_one_pass_kernelI11Bf16IOFp16WLi512ELi28ELi448EEv26Group_norm_nhwc_fwd_params:
	.zero		688


//--------------------- .nv.constant0._Z35group_norm_nhwc_fwd_one_pass_kernelI11Fp16IOFp32WLi64ELi28ELi448EEv26Group_norm_nhwc_fwd_params --------------------------
	.section	.nv.constant0._Z35group_norm_nhwc_fwd_one_pass_kernelI11Fp16IOFp32WLi64ELi28ELi448EEv26Group_norm_nhwc_fwd_params,"a",@progbits
	.sectionflags	@""
	.align	4
.nv.constant0._Z35group_norm_nhwc_fwd_one_pass_kernelI11Fp16IOFp32WLi64ELi28ELi448EEv26Group_norm_nhwc_fwd_params:
	.zero		688


//--------------------- .nv.constant0._Z35group_norm_nhwc_fwd_one_pass_kernelI11Fp16IOFp32WLi128ELi28ELi448EEv26Group_norm_nhwc_fwd_params --------------------------
	.section	.nv.constant0._Z35group_norm_nhwc_fwd_one_pass_kernelI11Fp16IOFp32WLi128ELi28ELi448EEv26Group_norm_nhwc_fwd_params,"a",@progbits
	.sectionflags	@""
	.align	4
.nv.constant0._Z35group_norm_nhwc_fwd_one_pass_kernelI11Fp16IOFp32WLi128ELi28ELi448EEv26Group_norm_nhwc_fwd_params:
	.zero		688


//--------------------- .nv.constant0._Z35group_norm_nhwc_fwd_one_pass_kernelI11Fp16IOFp32WLi256ELi28ELi448EEv26Group_norm_nhwc_fwd_params --------------------------
	.section	.nv.constant0._Z35group_norm_nhwc_fwd_one_pass_kernelI11Fp16IOFp32WLi256ELi28ELi448EEv26Group_norm_nhwc_fwd_params,"a",@progbits
	.sectionflags	@""
	.align	4
.nv.constant0._Z35group_norm_nhwc_fwd_one_pass_kernelI11Fp16IOFp32WLi256ELi28ELi448EEv26Group_norm_nhwc_fwd_params:
	.zero		688


//--------------------- .nv.constant0._Z35group_norm_nhwc_fwd_one_pass_kernelI11Fp16IOFp32WLi512ELi28ELi448EEv26Group_norm_nhwc_fwd_params --------------------------
	.section	.nv.constant0._Z35group_norm_nhwc_fwd_one_pass_kernelI11Fp16IOFp32WLi512ELi28ELi448EEv26Group_norm_nhwc_fwd_params,"a",@progbits
	.sectionflags	@""
	.align	4
.nv.constant0._Z35group_norm_nhwc_fwd_one_pass_kernelI11Fp16IOFp32WLi512ELi28ELi448EEv26Group_norm_nhwc_fwd_params:
	.zero		688


//--------------------- .nv.constant0._Z35group_norm_nhwc_fwd_one_pass_kernelI11Fp16IOBf16WLi64ELi28ELi448EEv26Group_norm_nhwc_fwd_params --------------------------
	.section	.nv.constant0._Z35group_norm_nhwc_fwd_one_pass_kernelI11Fp16IOBf16WLi64ELi28ELi448EEv26Group_norm_nhwc_fwd_params,"a",@progbits
	.sectionflags	@""
	.align	4
.nv.constant0._Z35group_norm_nhwc_fwd_one_pass_kernelI11Fp16IOBf16WLi64ELi28ELi448EEv26Group_norm_nhwc_fwd_params:
	.zero		688


//--------------------- .nv.constant0._Z35group_norm_nhwc_fwd_one_pass_kernelI11Fp16IOBf16WLi128ELi28ELi448EEv26Group_norm_nhwc_fwd_params --------------------------
	.section	.nv.constant0._Z35group_norm_nhwc_fwd_one_pass_kernelI11Fp16IOBf16WLi128ELi28ELi448EEv26Group_norm_nhwc_fwd_params,"a",@progbits
	.sectionflags	@""
	.align	4
.nv.constant0._Z35group_norm_nhwc_fwd_one_pass_kernelI11Fp16IOBf16WLi128ELi28ELi448EEv26Group_norm_nhwc_fwd_params:
	.zero		688


//--------------------- .nv.constant0._Z35group_norm_nhwc_fwd_one_pass_kernelI11Fp16IOBf16WLi256ELi28ELi448EEv26Group_norm_nhwc_fwd_params --------------------------
	.section	.nv.constant0._Z35group_norm_nhwc_fwd_one_pass_kernelI11Fp16IOBf16WLi256ELi28ELi448EEv26Group_norm_nhwc_fwd_params,"a",@progbits
	.sectionflags	@""
	.align	4
.nv.constant0._Z35group_norm_nhwc_fwd_one_pass_kernelI11Fp16IOBf16WLi256ELi28ELi448EEv26Group_norm_nhwc_fwd_params:
	.zero		688


//--------------------- .nv.constant0._Z35group_norm_nhwc_fwd_one_pass_kernelI11Fp16IOBf16WLi512ELi28ELi448EEv26Group_norm_nhwc_fwd_params --------------------------
	.section	.nv.constant0._Z35group_norm_nhwc_fwd_one_pass_kernelI11Fp16IOBf16WLi512ELi28ELi448EEv26Group_norm_nhwc_fwd_params,"a",@progbits
	.sectionflags	@""
	.align	4
.nv.constant0._Z35group_norm_nhwc_fwd_one_pass_kernelI11Fp16IOBf16WLi512ELi28ELi448EEv26Group_norm_nhwc_fwd_params:
	.zero		688


//--------------------- .nv.constant0._Z35group_norm_nhwc_fwd_one_pass_kernelI11Fp16IOFp16WLi64ELi28ELi448EEv26Group_norm_nhwc_fwd_params --------------------------
	.section	.nv.constant0._Z35group_norm_nhwc_fwd_one_pass_kernelI11Fp16IOFp16WLi64ELi28ELi448EEv26Group_norm_nhwc_fwd_params,"a",@progbits
	.sectionflags	@""
	.align	4
.nv.constant0._Z35group_norm_nhwc_fwd_one_pass_kernelI11Fp16IOFp16WLi64ELi28ELi448EEv26Group_norm_nhwc_fwd_params:
	.zero		688


//--------------------- .nv.constant0._Z35group_norm_nhwc_fwd_one_pass_kernelI11Fp16IOFp16WLi128ELi28ELi448EEv26Group_norm_nhwc_fwd_params --------------------------
	.section	.nv.constant0._Z35group_norm_nhwc_fwd_one_pass_kernelI11Fp16IOFp16WLi128ELi28ELi448EEv26Group_norm_nhwc_fwd_params,"a",@progbits
	.sectionflags	@""
	.align	4
.nv.constant0._Z35group_norm_nhwc_fwd_one_pass_kernelI11Fp16IOFp16WLi128ELi28ELi448EEv26Group_norm_nhwc_fwd_params:
	.zero		688


//--------------------- .nv.constant0._Z35group_norm_nhwc_fwd_one_pass_kernelI11Fp16IOFp16WLi256ELi28ELi448EEv26Group_norm_nhwc_fwd_params --------------------------
	.section	.nv.constant0._Z35group_norm_nhwc_fwd_one_pass_kernelI11Fp16IOFp16WLi256ELi28ELi448EEv26Group_norm_nhwc_fwd_params,"a",@progbits
	.sectionflags	@""
	.align	4
.nv.constant0._Z35group_norm_nhwc_fwd_one_pass_kernelI11Fp16IOFp16WLi256ELi28ELi448EEv26Group_norm_nhwc_fwd_params:
	.zero		688


//--------------------- .nv.constant0._Z35group_norm_nhwc_fwd_one_pass_kernelI11Fp16IOFp16WLi512ELi28ELi448EEv26Group_norm_nhwc_fwd_params --------------------------
	.section	.nv.constant0._Z35group_norm_nhwc_fwd_one_pass_kernelI11Fp16IOFp16WLi512ELi28ELi448EEv26Group_norm_nhwc_fwd_params,"a",@progbits
	.sectionflags	@""
	.align	4
.nv.constant0._Z35group_norm_nhwc_fwd_one_pass_kernelI11Fp16IOFp16WLi512ELi28ELi448EEv26Group_norm_nhwc_fwd_params:
	.zero		688


//--------------------- .nv.constant0._Z35group_norm_nhwc_fwd_one_pass_kernelI11Fp32IOFp32WLi64ELi28ELi448EEv26Group_norm_nhwc_fwd_params --------------------------
	.section	.nv.constant0._Z35group_norm_nhwc_fwd_one_pass_kernelI11Fp32IOFp32WLi64ELi28ELi448EEv26Group_norm_nhwc_fwd_params,"a",@progbits
	.sectionflags	@""
	.align	4
.nv.constant0._Z35group_norm_nhwc_fwd_one_pass_kernelI11Fp32IOFp32WLi64ELi28ELi448EEv26Group_norm_nhwc_fwd_params:
	.zero		688


//--------------------- .nv.constant0._Z35group_norm_nhwc_fwd_one_pass_kernelI11Fp32IOFp32WLi128ELi28ELi448EEv26Group_norm_nhwc_fwd_params --------------------------
	.section	.nv.constant0._Z35group_norm_nhwc_fwd_one_pass_kernelI11Fp32IOFp32WLi128ELi28ELi448EEv26Group_norm_nhwc_fwd_params,"a",@progbits
	.sectionflags	@""
	.align	4
.nv.constant0._Z35group_norm_nhwc_fwd_one_pass_kernelI11Fp32IOFp32WLi128ELi28ELi448EEv26Group_norm_nhwc_fwd_params:
	.zero		688


//--------------------- .nv.constant0._Z35group_norm_nhwc_fwd_one_pass_kernelI11Fp32IOFp32WLi256ELi28ELi448EEv26Group_norm_nhwc_fwd_params --------------------------
	.section	.nv.constant0._Z35group_norm_nhwc_fwd_one_pass_kernelI11Fp32IOFp32WLi256ELi28ELi448EEv26Group_norm_nhwc_fwd_params,"a",@progbits
	.sectionflags	@""
	.align	4
.nv.constant0._Z35group_norm_nhwc_fwd_one_pass_kernelI11Fp32IOFp32WLi256ELi28ELi448EEv26Group_norm_nhwc_fwd_params:
	.zero		688


//--------------------- .nv.constant0._Z35group_norm_nhwc_fwd_one_pass_kernelI11Fp32IOFp32WLi512ELi28ELi448EEv26Group_norm_nhwc_fwd_params --------------------------
	.section	.nv.constant0._Z35group_norm_nhwc_fwd_one_pass_kernelI11Fp32IOFp32WLi512ELi28ELi448EEv26Group_norm_nhwc_fwd_params,"a",@progbits
	.sectionflags	@""
	.align	4
.nv.constant0._Z35group_norm_nhwc_fwd_one_pass_kernelI11Fp32IOFp32WLi512ELi28ELi448EEv26Group_norm_nhwc_fwd_params:
	.zero		688


//--------------------- .nv.constant0._Z35group_norm_nhwc_fwd_one_pass_kernelI11Fp32IOBf16WLi64ELi28ELi448EEv26Group_norm_nhwc_fwd_params --------------------------
	.section	.nv.constant0._Z35group_norm_nhwc_fwd_one_pass_kernelI11Fp32IOBf16WLi64ELi28ELi448EEv26Group_norm_nhwc_fwd_params,"a",@progbits
	.sectionflags	@""
	.align	4
.nv.constant0._Z35group_norm_nhwc_fwd_one_pass_kernelI11Fp32IOBf16WLi64ELi28ELi448EEv26Group_norm_nhwc_fwd_params:
	.zero		688


//--------------------- .nv.constant0._Z35group_norm_nhwc_fwd_one_pass_kernelI11Fp32IOBf16WLi128ELi28ELi448EEv26Group_norm_nhwc_fwd_params --------------------------
	.section	.nv.constant0._Z35group_norm_nhwc_fwd_one_pass_kernelI11Fp32IOBf16WLi128ELi28ELi448EEv26Group_norm_nhwc_fwd_params,"a",@progbits
	.sectionflags	@""
	.align	4
.nv.constant0._Z35group_norm_nhwc_fwd_one_pass_kernelI11Fp32IOBf16WLi128ELi28ELi448EEv26Group_norm_nhwc_fwd_params:
	.zero		688


//--------------------- .nv.constant0._Z35group_norm_nhwc_fwd_one_pass_kernelI11Fp32IOBf16WLi256ELi28ELi448EEv26Group_norm_nhwc_fwd_params --------------------------
	.section	.nv.constant0._Z35group_norm_nhwc_fwd_one_pass_kernelI11Fp32IOBf16WLi256ELi28ELi448EEv26Group_norm_nhwc_fwd_params,"a",@progbits
	.sectionflags	@""
	.align	4
.nv.constant0._Z35group_norm_nhwc_fwd_one_pass_kernelI11Fp32IOBf16WLi256ELi28ELi448EEv26Group_norm_nhwc_fwd_params:
	.zero		688


//--------------------- .nv.constant0._Z35group_norm_nhwc_fwd_one_pass_kernelI11Fp32IOBf16WLi512ELi28ELi448EEv26Group_norm_nhwc_fwd_params --------------------------
	.section	.nv.constant0._Z35group_norm_nhwc_fwd_one_pass_kernelI11Fp32IOBf16WLi512ELi28ELi448EEv26Group_norm_nhwc_fwd_params,"a",@progbits
	.sectionflags	@""
	.align	4
.nv.constant0._Z35group_norm_nhwc_fwd_one_pass_kernelI11Fp32IOBf16WLi512ELi28ELi448EEv26Group_norm_nhwc_fwd_params:
	.zero		688


//--------------------- .nv.constant0._Z35group_norm_nhwc_fwd_one_pass_kernelI11Fp32IOFp16WLi64ELi28ELi448EEv26Group_norm_nhwc_fwd_params --------------------------
	.section	.nv.constant0._Z35group_norm_nhwc_fwd_one_pass_kernelI11Fp32IOFp16WLi64ELi28ELi448EEv26Group_norm_nhwc_fwd_params,"a",@progbits
	.sectionflags	@""
	.align	4
.nv.constant0._Z35group_norm_nhwc_fwd_one_pass_kernelI11Fp32IOFp16WLi64ELi28ELi448EEv26Group_norm_nhwc_fwd_params:
	.zero		688


//--------------------- .nv.constant0._Z35group_norm_nhwc_fwd_one_pass_kernelI11Fp32IOFp16WLi128ELi28ELi448EEv26Group_norm_nhwc_fwd_params --------------------------
	.section	.nv.constant0._Z35group_norm_nhwc_fwd_one_pass_kernelI11Fp32IOFp16WLi128ELi28ELi448EEv26Group_norm_nhwc_fwd_params,"a",@progbits
	.sectionflags	@""
	.align	4
.nv.constant0._Z35group_norm_nhwc_fwd_one_pass_kernelI11Fp32IOFp16WLi128ELi28ELi448EEv26Group_norm_nhwc_fwd_params:
	.zero		688


//--------------------- .nv.constant0._Z35group_norm_nhwc_fwd_one_pass_kernelI11Fp32IOFp16WLi256ELi28ELi448EEv26Group_norm_nhwc_fwd_params --------------------------
	.section	.nv.constant0._Z35group_norm_nhwc_fwd_one_pass_kernelI11Fp32IOFp16WLi256ELi28ELi448EEv26Group_norm_nhwc_fwd_params,"a",@progbits
	.sectionflags	@""
	.align	4
.nv.constant0._Z35group_norm_nhwc_fwd_one_pass_kernelI11Fp32IOFp16WLi256ELi28ELi448EEv26Group_norm_nhwc_fwd_params:
	.zero		688


//--------------------- .nv.constant0._Z35group_norm_nhwc_fwd_one_pass_kernelI11Fp32IOFp16WLi512ELi28ELi448EEv26Group_norm_nhwc_fwd_params --------------------------
	.section	.nv.constant0._Z35group_norm_nhwc_fwd_one_pass_kernelI11Fp32IOFp16WLi512ELi28ELi448EEv26Group_norm_nhwc_fwd_params,"a",@progbits
	.sectionflags	@""
	.align	4
.nv.constant0._Z35group_norm_nhwc_fwd_one_pass_kernelI11Fp32IOFp16WLi512ELi28ELi448EEv26Group_norm_nhwc_fwd_params:
	.zero		688


//--------------------- SYMBOLS --------------------------

	.type		.nv.reservedSmem.offset0,@object
	.size		.nv.reservedSmem.offset0,0x4
